def matmul_kernel(
    a_ptr,
    b_ptr,
    c_ptr,
    M,
    N,
    K,
    stride_am,
    stride_ak,
    stride_bk,
    stride_bn,
    stride_cm,
    stride_cn,
    BLOCK_M: tl.constexpr,
    BLOCK_N: tl.constexpr,
    BLOCK_K: tl.constexpr,
    GROUP_M: tl.constexpr,
):
    pid = tl.program_id(axis=0)
    num_pid_m = tl.cdiv(M, BLOCK_M)
    num_pid_n = tl.cdiv(N, BLOCK_N)
    num_pid_in_group = GROUP_M * num_pid_n
    group_id = pid // num_pid_in_group
    first_pid_m = group_id * GROUP_M
    group_size_m = min(num_pid_m - first_pid_m, GROUP_M)
    pid_m = first_pid_m + ((pid % num_pid_in_group) % group_size_m)
    pid_n = (pid % num_pid_in_group) // group_size_m

    offs_am = (pid_m * BLOCK_M + tl.arange(0, BLOCK_M)) % M
    offs_bn = (pid_n * BLOCK_N + tl.arange(0, BLOCK_N)) % N
    offs_k = tl.arange(0, BLOCK_K)
    a_ptrs = a_ptr + offs_am[:, None] * stride_am + offs_k[None, :] * stride_ak
    b_ptrs = b_ptr + offs_k[:, None] * stride_bk + offs_bn[None, :] * stride_bn

    acc = tl.zeros((BLOCK_M, BLOCK_N), dtype=tl.float32)
    for kk in range(0, tl.cdiv(K, BLOCK_K)):
        a = tl.load(a_ptrs, mask=offs_k[None, :] < K - kk * BLOCK_K, other=0.0)
        b = tl.load(b_ptrs, mask=offs_k[:, None] < K - kk * BLOCK_K, other=0.0)
        acc = tl.dot(a, b, acc)
        a_ptrs += BLOCK_K * stride_ak
        b_ptrs += BLOCK_K * stride_bk

    c = acc.to(c_ptr.dtype.element_ty)
    offs_cm = pid_m * BLOCK_M + tl.arange(0, BLOCK_M)
    offs_cn = pid_n * BLOCK_N + tl.arange(0, BLOCK_N)
    c_ptrs = c_ptr + offs_cm[:, None] * stride_cm + offs_cn[None, :] * stride_cn
    mask = (offs_cm[:, None] < M) & (offs_cn[None, :] < N)
    tl.store(c_ptrs, c, mask=mask)

# config = {"BLOCK_K": 128, "BLOCK_M": 256, "BLOCK_N": 256, "GROUP_M": 8, "arch": "sm_90", "dtype": "bf16", "num_ctas": 1, "num_stages": 7, "num_warps": 4}
# arch = sm_90


// ===== COMPILED SASS (sm_90a) =====

	.target	sm_90a

	.elftype	@"ET_EXEC"


//--------------------- .note.nv.tkinfo           --------------------------
	.section	.note.nv.tkinfo,"",@"SHT_NOTE"
	.sectionflags	@"SHF_NOTE_NV_TKINFO"
	.tkinfo
        /*0018*/ 	.word	0x00000002
        /*0030*/ 	.string	""
        /*0030*/ 	.string	"ptxas"
        /*0030*/ 	.string	"Cuda compilation tools, release 13.0, V13.0.88"
        /*0030*/ 	.string	"Build cuda_13.0.r13.0/compiler.36424714_0"
        /*0030*/ 	.string	"-v  -suppress-debug-info  -lineinfo  -arch sm_90a "



//--------------------- .note.nv.cuinfo           --------------------------
	.section	.note.nv.cuinfo,"",@"SHT_NOTE"
	.sectionflags	@"SHF_NOTE_NV_CUINFO"
        /*0018*/ 	.short	0x0002
        /*001a*/ 	.short	0x005a
        /*001c*/ 	.short	0x0082
	.zero		2


//--------------------- .nv.info                  --------------------------
	.section	.nv.info,"",@"SHT_CUDA_INFO"
	.align	4


	//----- nvinfo : EIATTR_REGCOUNT
	.align		4
        /*0000*/ 	.byte	0x04, 0x2f
        /*0002*/ 	.short	(.L_1 - .L_0)
	.align		4
.L_0:
        /*0004*/ 	.word	index@(matmul_kernel)
        /*0008*/ 	.word	0x000000ff


	//----- nvinfo : EIATTR_FRAME_SIZE
	.align		4
.L_1:
        /*000c*/ 	.byte	0x04, 0x11
        /*000e*/ 	.short	(.L_3 - .L_2)
	.align		4
.L_2:
        /*0010*/ 	.word	index@(matmul_kernel)
        /*0014*/ 	.word	0x00001f28


	//----- nvinfo : EIATTR_MIN_STACK_SIZE
	.align		4
.L_3:
        /*0018*/ 	.byte	0x04, 0x12
        /*001a*/ 	.short	(.L_5 - .L_4)
	.align		4
.L_4:
        /*001c*/ 	.word	index@(matmul_kernel)
        /*0020*/ 	.word	0x00001f28
.L_5:


//--------------------- .nv.compat                --------------------------
	.section	.nv.compat,"",@"SHT_CUDA_COMPAT_INFO"
	.align	4
        /*0000*/ 	.byte	0x02, 0x09, 0x01, 0x00, 0x02, 0x02, 0x04, 0x00, 0x02, 0x05, 0x05, 0x00, 0x03, 0x07, 0x01, 0x01
        /*0010*/ 	.byte	0x02, 0x03, 0x00, 0x00, 0x02, 0x06, 0x01, 0x00, 0x04, 0x0b, 0x08, 0x00, 0x00, 0x00, 0x00, 0x00
        /*0020*/ 	.byte	0x00, 0x00, 0x00, 0x00


//--------------------- .nv.info.matmul_kernel    --------------------------
	.section	.nv.info.matmul_kernel,"",@"SHT_CUDA_INFO"
	.sectionflags	@""
	.align	4


	//----- nvinfo : EIATTR_CUDA_API_VERSION
	.align		4
        /*0000*/ 	.byte	0x04, 0x37
        /*0002*/ 	.short	(.L_7 - .L_6)
.L_6:
        /*0004*/ 	.word	0x00000082


	//----- nvinfo : EIATTR_KPARAM_INFO
	.align		4
.L_7:
        /*0008*/ 	.byte	0x04, 0x17
        /*000a*/ 	.short	(.L_9 - .L_8)
.L_8:
        /*000c*/ 	.word	0x00000000
        /*0010*/ 	.short	0x000d
        /*0012*/ 	.short	0x0048
        /*0014*/ 	.byte	0x00, 0xf4, 0x21, 0x00


	//----- nvinfo : EIATTR_KPARAM_INFO
	.align		4
.L_9:
        /*0018*/ 	.byte	0x04, 0x17
        /*001a*/ 	.short	(.L_11 - .L_10)
.L_10:
        /*001c*/ 	.word	0x00000000
        /*0020*/ 	.short	0x000c
        /*0022*/ 	.short	0x0040
        /*0024*/ 	.byte	0x00, 0xf4, 0x21, 0x00


	//----- nvinfo : EIATTR_KPARAM_INFO
	.align		4
.L_11:
        /*0028*/ 	.byte	0x04, 0x17
        /*002a*/ 	.short	(.L_13 - .L_12)
.L_12:
        /*002c*/ 	.word	0x00000000
        /*0030*/ 	.short	0x000b
        /*0032*/ 	.short	0x0038
        /*0034*/ 	.byte	0x00, 0xf0, 0x11, 0x00


	//----- nvinfo : EIATTR_KPARAM_INFO
	.align		4
.L_13:
        /*0038*/ 	.byte	0x04, 0x17
        /*003a*/ 	.short	(.L_15 - .L_14)
.L_14:
        /*003c*/ 	.word	0x00000000
        /*0040*/ 	.short	0x000a
        /*0042*/ 	.short	0x0034
        /*0044*/ 	.byte	0x00, 0xf0, 0x11, 0x00


	//----- nvinfo : EIATTR_KPARAM_INFO
	.align		4
.L_15:
        /*0048*/ 	.byte	0x04, 0x17
        /*004a*/ 	.short	(.L_17 - .L_16)
.L_16:
        /*004c*/ 	.word	0x00000000
        /*0050*/ 	.short	0x0009
        /*0052*/ 	.short	0x0030
        /*0054*/ 	.byte	0x00, 0xf0, 0x11, 0x00


	//----- nvinfo : EIATTR_KPARAM_INFO
	.align		4
.L_17:
        /*0058*/ 	.byte	0x04, 0x17
        /*005a*/ 	.short	(.L_19 - .L_18)
.L_18:
        /*005c*/ 	.word	0x00000000
        /*0060*/ 	.short	0x0008
        /*0062*/ 	.short	0x002c
        /*0064*/ 	.byte	0x00, 0xf0, 0x11, 0x00


	//----- nvinfo : EIATTR_KPARAM_INFO
	.align		4
.L_19:
        /*0068*/ 	.byte	0x04, 0x17
        /*006a*/ 	.short	(.L_21 - .L_20)
.L_20:
        /*006c*/ 	.word	0x00000000
        /*0070*/ 	.short	0x0007
        /*0072*/ 	.short	0x0028
        /*0074*/ 	.byte	0x00, 0xf0, 0x11, 0x00


	//----- nvinfo : EIATTR_KPARAM_INFO
	.align		4
.L_21:
        /*0078*/ 	.byte	0x04, 0x17
        /*007a*/ 	.short	(.L_23 - .L_22)
.L_22:
        /*007c*/ 	.word	0x00000000
        /*0080*/ 	.short	0x0006
        /*0082*/ 	.short	0x0024
        /*0084*/ 	.byte	0x00, 0xf0, 0x11, 0x00


	//----- nvinfo : EIATTR_KPARAM_INFO
	.align		4
.L_23:
        /*0088*/ 	.byte	0x04, 0x17
        /*008a*/ 	.short	(.L_25 - .L_24)
.L_24:
        /*008c*/ 	.word	0x00000000
        /*0090*/ 	.short	0x0005
        /*0092*/ 	.short	0x0020
        /*0094*/ 	.byte	0x00, 0xf0, 0x11, 0x00


	//----- nvinfo : EIATTR_KPARAM_INFO
	.align		4
.L_25:
        /*0098*/ 	.byte	0x04, 0x17
        /*009a*/ 	.short	(.L_27 - .L_26)
.L_26:
        /*009c*/ 	.word	0x00000000
        /*00a0*/ 	.short	0x0004
        /*00a2*/ 	.short	0x001c
        /*00a4*/ 	.byte	0x00, 0xf0, 0x11, 0x00


	//----- nvinfo : EIATTR_KPARAM_INFO
	.align		4
.L_27:
        /*00a8*/ 	.byte	0x04, 0x17
        /*00aa*/ 	.short	(.L_29 - .L_28)
.L_28:
        /*00ac*/ 	.word	0x00000000
        /*00b0*/ 	.short	0x0003
        /*00b2*/ 	.short	0x0018
        /*00b4*/ 	.byte	0x00, 0xf0, 0x11, 0x00


	//----- nvinfo : EIATTR_KPARAM_INFO
	.align		4
.L_29:
        /*00b8*/ 	.byte	0x04, 0x17
        /*00ba*/ 	.short	(.L_31 - .L_30)
.L_30:
        /*00bc*/ 	.word	0x00000000
        /*00c0*/ 	.short	0x0002
        /*00c2*/ 	.short	0x0010
        /*00c4*/ 	.byte	0x00, 0xf4, 0x21, 0x00


	//----- nvinfo : EIATTR_KPARAM_INFO
	.align		4
.L_31:
        /*00c8*/ 	.byte	0x04, 0x17
        /*00ca*/ 	.short	(.L_33 - .L_32)
.L_32:
        /*00cc*/ 	.word	0x00000000
        /*00d0*/ 	.short	0x0001
        /*00d2*/ 	.short	0x0008
        /*00d4*/ 	.byte	0x00, 0xf4, 0x21, 0x00


	//----- nvinfo : EIATTR_KPARAM_INFO
	.align		4
.L_33:
        /*00d8*/ 	.byte	0x04, 0x17
        /*00da*/ 	.short	(.L_35 - .L_34)
.L_34:
        /*00dc*/ 	.word	0x00000000
        /*00e0*/ 	.short	0x0000
        /*00e2*/ 	.short	0x0000
        /*00e4*/ 	.byte	0x00, 0xf4, 0x21, 0x00


	//----- nvinfo : EIATTR_SPARSE_MMA_MASK
	.align		4
.L_35:
        /*00e8*/ 	.byte	0x03, 0x50
        /*00ea*/ 	.short	0x0000


	//----- nvinfo : EIATTR_MAXREG_COUNT
	.align		4
        /*00ec*/ 	.byte	0x03, 0x1b
        /*00ee*/ 	.short	0x00ff


	//----- nvinfo : EIATTR_NUM_BARRIERS
	.align		4
        /*00f0*/ 	.byte	0x02, 0x4c
        /*00f2*/ 	.byte	0x01
	.zero		1


	//----- nvinfo : EIATTR_ANNOTATIONS
	.align		4
        /*00f4*/ 	.byte	0x04, 0x55
        /*00f6*/ 	.short	(.L_37 - .L_36)


	//   ....[0]....
.L_36:
        /*00f8*/ 	.word	0x00000001
        /*00fc*/ 	.byte	0xa0, 0x0b, 0x00, 0x00, 0x01, 0x00, 0x00, 0x00, 0xd0, 0x0b, 0x00, 0x00, 0x01, 0x00, 0x00, 0x00
        /* <DEDUP_REMOVED lines=3105> */
        /*c31c*/ 	.byte	0x50, 0xc2, 0x04, 0x00, 0x01, 0x00, 0x00, 0x00, 0xe0, 0xc2, 0x04, 0x00


	//----- nvinfo : EIATTR_MERCURY_ISA_VERSION
	.align		4
.L_37:
        /*c328*/ 	.byte	0x03, 0x5f
        /*c32a*/ 	.short	0x0101


	//----- nvinfo : EIATTR_EXIT_INSTR_OFFSETS
	.align		4
        /*c32c*/ 	.byte	0x04, 0x1c
        /*c32e*/ 	.short	(.L_39 - .L_38)


	//   ....[0]....
.L_38:
        /*c330*/ 	.word	0x0004c4e0


	//   ....[1]....
        /*c334*/ 	.word	0x0004c510


	//----- nvinfo : EIATTR_REQNTID
	.align		4
.L_39:
        /*c338*/ 	.byte	0x04, 0x10
        /*c33a*/ 	.short	(.L_41 - .L_40)
.L_40:
        /*c33c*/ 	.word	0x00000080
        /*c340*/ 	.word	0x00000001
        /*c344*/ 	.word	0x00000001


	//----- nvinfo : EIATTR_CBANK_PARAM_SIZE
	.align		4
.L_41:
        /*c348*/ 	.byte	0x03, 0x19
        /*c34a*/ 	.short	0x0050


	//----- nvinfo : EIATTR_PARAM_CBANK
	.align		4
        /*c34c*/ 	.byte	0x04, 0x0a
        /*c34e*/ 	.short	(.L_43 - .L_42)
	.align		4
.L_42:
        /*c350*/ 	.word	index@(.nv.constant0.matmul_kernel)
        /*c354*/ 	.short	0x0210
        /*c356*/ 	.short	0x0050


	//----- nvinfo : EIATTR_SW_WAR
	.align		4
.L_43:
        /*c358*/ 	.byte	0x04, 0x36
        /*c35a*/ 	.short	(.L_45 - .L_44)
.L_44:
        /*c35c*/ 	.word	0x00000008
.L_45:


//--------------------- .nv.callgraph             --------------------------
	.section	.nv.callgraph,"",@"SHT_CUDA_CALLGRAPH"
	.align	4
	.sectionentsize	8
	.align		4
        /*0000*/ 	.word	0x00000000
	.align		4
        /*0004*/ 	.word	0xffffffff
	.align		4
        /*0008*/ 	.word	0x00000000
	.align		4
        /*000c*/ 	.word	0xfffffffe
	.align		4
        /*0010*/ 	.word	0x00000000
	.align		4
        /*0014*/ 	.word	0xfffffffd
	.align		4
        /*0018*/ 	.word	0x00000000
	.align		4
        /*001c*/ 	.word	0xfffffffc


//--------------------- .text.matmul_kernel       --------------------------
	.section	.text.matmul_kernel,"ax",@progbits
	.align	128
        .global         matmul_kernel
        .type           matmul_kernel,@function
        .size           matmul_kernel,(.L_x_3 - matmul_kernel)
        .other          matmul_kernel,@"STO_CUDA_ENTRY STV_DEFAULT"
matmul_kernel:
.text.matmul_kernel:
[----:B------:R-:W0:Y:S08]  /*0000*/  LDC R1, c[0x0][0x28] ;  /* 0x00000a00ff017b82 */ /* 0x000e300000000800 */
[----:B------:R-:W1:Y:S01]  /*0010*/  LDC.64 R20, c[0x0][0x228] ;  /* 0x00008a00ff147b82 */ /* 0x000e620000000a00 */
[----:B------:R-:W2:Y:S01]  /*0020*/  S2R R5, SR_CTAID.X ;  /* 0x0000000000057919 */ /* 0x000ea20000002500 */
[----:B0-----:R-:W-:Y:S01]  /*0030*/  VIADD R1, R1, 0xffffe0d8 ;  /* 0xffffe0d801017836 */ /* 0x001fe20000000000 */
[----:B------:R-:W-:Y:S01]  /*0040*/  ULDC.64 UR60, c[0x0][0x208] ;  /* 0x00008200003c7ab9 */ /* 0x000fe20000000a00 */
[----:B------:R-:W-:Y:S01]  /*0050*/  CS2R R24, SRZ ;  /* 0x0000000000187805 */ /* 0x000fe2000001ff00 */
[----:B------:R-:W0:Y:S01]  /*0060*/  S2R R22, SR_TID.X ;  /* 0x0000000000167919 */ /* 0x000e220000002100 */
[----:B------:R-:W-:-:S02]  /*0070*/  CS2R R26, SRZ ;  /* 0x00000000001a7805 */ /* 0x000fc4000001ff00 */
[----:B------:R-:W-:Y:S02]  /*0080*/  CS2R R100, SRZ ;  /* 0x0000000000647805 */ /* 0x000fe4000001ff00 */
[----:B------:R-:W-:Y:S02]  /*0090*/  CS2R R102, SRZ ;  /* 0x0000000000667805 */ /* 0x000fe4000001ff00 */
[----:B------:R-:W-:Y:S02]  /*00a0*/  CS2R R28, SRZ ;  /* 0x00000000001c7805 */ /* 0x000fe4000001ff00 */
[----:B------:R-:W-:Y:S02]  /*00b0*/  CS2R R30, SRZ ;  /* 0x00000000001e7805 */ /* 0x000fe4000001ff00 */
[----:B------:R-:W-:Y:S02]  /*00c0*/  CS2R R96, SRZ ;  /* 0x0000000000607805 */ /* 0x000fe4000001ff00 */
        /* <DEDUP_REMOVED lines=11> */
[----:B------:R-:W-:Y:S01]  /*0180*/  CS2R R52, SRZ ;  /* 0x0000000000347805 */ /* 0x000fe2000001ff00 */
[----:B-1----:R-:W-:Y:S01]  /*0190*/  VIADD R0, R21, 0xff ;  /* 0x000000ff15007836 */ /* 0x002fe20000000000 */
[----:B------:R-:W-:-:S02]  /*01a0*/  CS2R R54, SRZ ;  /* 0x0000000000367805 */ /* 0x000fc4000001ff00 */
[----:B------:R-:W-:Y:S02]  /*01b0*/  CS2R R44, SRZ ;  /* 0x00000000002c7805 */ /* 0x000fe4000001ff00 */
[----:B------:R-:W-:Y:S02]  /*01c0*/  CS2R R46, SRZ ;  /* 0x00000000002e7805 */ /* 0x000fe4000001ff00 */
[----:B------:R-:W-:Y:S02]  /*01d0*/  CS2R R140, SRZ ;  /* 0x00000000008c7805 */ /* 0x000fe4000001ff00 */
[----:B------:R-:W-:Y:S02]  /*01e0*/  SHF.R.S32.HI R3, RZ, 0x1f, R0 ;  /* 0x0000001fff037819 */ /* 0x000fe40000011400 */
[----:B------:R-:W-:Y:S02]  /*01f0*/  CS2R R142, SRZ ;  /* 0x00000000008e7805 */ /* 0x000fe4000001ff00 */
[----:B------:R-:W-:-:S02]  /*0200*/  CS2R R128, SRZ ;  /* 0x0000000000807805 */ /* 0x000fc4000001ff00 */
[----:B------:R-:W-:Y:S02]  /*0210*/  CS2R R130, SRZ ;  /* 0x0000000000827805 */ /* 0x000fe4000001ff00 */
[----:B------:R-:W-:Y:S02]  /*0220*/  LEA.HI R3, R3, R0, RZ, 0x8 ;  /* 0x0000000003037211 */ /* 0x000fe400078f40ff */
[----:B------:R-:W-:Y:S02]  /*0230*/  CS2R R120, SRZ ;  /* 0x0000000000787805 */ /* 0x000fe4000001ff00 */
[----:B--2---:R-:W-:Y:S02]  /*0240*/  IABS R8, R5 ;  /* 0x0000000500087213 */ /* 0x004fe40000000000 */
[----:B------:R-:W-:Y:S02]  /*0250*/  CS2R R122, SRZ ;  /* 0x00000000007a7805 */ /* 0x000fe4000001ff00 */
[----:B------:R-:W-:-:S02]  /*0260*/  SHF.R.S32.HI R3, RZ, 0x8, R3 ;  /* 0x00000008ff037819 */ /* 0x000fc40000011403 */
[----:B------:R-:W-:Y:S02]  /*0270*/  CS2R R116, SRZ ;  /* 0x0000000000747805 */ /* 0x000fe4000001ff00 */
[----:B------:R-:W-:Y:S02]  /*0280*/  CS2R R118, SRZ ;  /* 0x0000000000767805 */ /* 0x000fe4000001ff00 */
[----:B------:R-:W-:Y:S02]  /*0290*/  CS2R R108, SRZ ;  /* 0x00000000006c7805 */ /* 0x000fe4000001ff00 */
[----:B------:R-:W-:Y:S01]  /*02a0*/  CS2R R110, SRZ ;  /* 0x00000000006e7805 */ /* 0x000fe2000001ff00 */
[----:B------:R-:W-:Y:S01]  /*02b0*/  IMAD.SHL.U32 R4, R3, 0x8, RZ ;  /* 0x0000000803047824 */ /* 0x000fe200078e00ff */
[----:B------:R-:W-:Y:S02]  /*02c0*/  CS2R R56, SRZ ;  /* 0x0000000000387805 */ /* 0x000fe4000001ff00 */
[----:B------:R-:W-:-:S02]  /*02d0*/  CS2R R58, SRZ ;  /* 0x00000000003a7805 */ /* 0x000fc4000001ff00 */
[----:B------:R-:W-:Y:S02]  /*02e0*/  CS2R R88, SRZ ;  /* 0x0000000000587805 */ /* 0x000fe4000001ff00 */
[----:B------:R-:W-:Y:S02]  /*02f0*/  CS2R R90, SRZ ;  /* 0x00000000005a7805 */ /* 0x000fe4000001ff00 */
[-C--:B------:R-:W-:Y:S02]  /*0300*/  IABS R7, R4.reuse ;  /* 0x0000000400077213 */ /* 0x080fe40000000000 */
[----:B------:R-:W-:Y:S02]  /*0310*/  CS2R R60, SRZ ;  /* 0x00000000003c7805 */ /* 0x000fe4000001ff00 */
[----:B------:R-:W-:Y:S02]  /*0320*/  IABS R10, R4 ;  /* 0x00000004000a7213 */ /* 0x000fe40000000000 */
[----:B------:R-:W-:Y:S01]  /*0330*/  CS2R R62, SRZ ;  /* 0x00000000003e7805 */ /* 0x000fe2000001ff00 */
[----:B------:R-:W1:Y:S01]  /*0340*/  I2F.RP R0, R7 ;  /* 0x0000000700007306 */ /* 0x000e620000209400 */
        /* <DEDUP_REMOVED lines=13> */
[----:B------:R-:W-:Y:S01]  /*0420*/  CS2R R18, SRZ ;  /* 0x0000000000127805 */ /* 0x000fe2000001ff00 */
[----:B-1----:R-:W1:Y:S01]  /*0430*/  MUFU.RCP R0, R0 ;  /* 0x0000000000007308 */ /* 0x002e620000001000 */
        /* <DEDUP_REMOVED lines=17> */
[----:B------:R-:W-:Y:S01]  /*0550*/  CS2R R152, SRZ ;  /* 0x0000000000987805 */ /* 0x000fe2000001ff00 */
[----:B------:R-:W-:Y:S01]  /*0560*/  IMAD.MOV R0, RZ, RZ, -R10 ;  /* 0x000000ffff007224 */ /* 0x000fe200078e0a0a */
[----:B------:R-:W-:Y:S01]  /*0570*/  CS2R R154, SRZ ;  /* 0x00000000009a7805 */ /* 0x000fe2000001ff00 */
[----:B------:R1:W2:Y:S01]  /*0580*/  F2I.FTZ.U32.TRUNC.NTZ R3, R2 ;  /* 0x0000000200037305 */ /* 0x0002a2000021f000 */
        /* <DEDUP_REMOVED lines=8> */
[----:B-1----:R-:W-:Y:S01]  /*0610*/  IMAD.MOV.U32 R2, RZ, RZ, RZ ;  /* 0x000000ffff027224 */ /* 0x002fe200078e00ff */
[----:B------:R-:W-:Y:S02]  /*0620*/  CS2R R176, SRZ ;  /* 0x0000000000b07805 */ /* 0x000fe4000001ff00 */
[----:B------:R-:W-:Y:S02]  /*0630*/  CS2R R178, SRZ ;  /* 0x0000000000b27805 */ /* 0x000fe4000001ff00 */
[----:B------:R-:W-:Y:S02]  /*0640*/  CS2R R180, SRZ ;  /* 0x0000000000b47805 */ /* 0x000fe4000001ff00 */
[----:B------:R-:W-:Y:S02]  /*0650*/  CS2R R182, SRZ ;  /* 0x0000000000b67805 */ /* 0x000fe4000001ff00 */
[----:B------:R-:W-:Y:S01]  /*0660*/  CS2R R184, SRZ ;  /* 0x0000000000b87805 */ /* 0x000fe2000001ff00 */
[----:B--2---:R-:W-:Y:S01]  /*0670*/  IMAD.MOV R6, RZ, RZ, -R3 ;  /* 0x000000ffff067224 */ /* 0x004fe200078e0a03 */
[----:B------:R-:W-:-:S02]  /*0680*/  CS2R R186, SRZ ;  /* 0x0000000000ba7805 */ /* 0x000fc4000001ff00 */
[----:B------:R-:W-:Y:S02]  /*0690*/  CS2R R188, SRZ ;  /* 0x0000000000bc7805 */ /* 0x000fe4000001ff00 */
[----:B------:R-:W-:Y:S01]  /*06a0*/  CS2R R190, SRZ ;  /* 0x0000000000be7805 */ /* 0x000fe2000001ff00 */
[----:B------:R-:W-:Y:S01]  /*06b0*/  IMAD R9, R6, R7, RZ ;  /* 0x0000000706097224 */ /* 0x000fe200078e02ff */
[----:B------:R-:W-:Y:S01]  /*06c0*/  CS2R R192, SRZ ;  /* 0x0000000000c07805 */ /* 0x000fe2000001ff00 */
[----:B------:R-:W-:Y:S01]  /*06d0*/  IMAD.MOV.U32 R6, RZ, RZ, R8 ;  /* 0x000000ffff067224 */ /* 0x000fe200078e0008 */
[----:B------:R-:W-:Y:S01]  /*06e0*/  CS2R R194, SRZ ;  /* 0x0000000000c27805 */ /* 0x000fe2000001ff00 */
[----:B------:R-:W-:Y:S01]  /*06f0*/  IMAD.HI.U32 R3, R3, R9, R2 ;  /* 0x0000000903037227 */ /* 0x000fe200078e0002 */
[----:B------:R-:W-:Y:S02]  /*0700*/  CS2R R196, SRZ ;  /* 0x0000000000c47805 */ /* 0x000fe4000001ff00 */
[----:B------:R-:W-:-:S02]  /*0710*/  CS2R R198, SRZ ;  /* 0x0000000000c67805 */ /* 0x000fc4000001ff00 */
[----:B------:R-:W-:Y:S02]  /*0720*/  CS2R R200, SRZ ;  /* 0x0000000000c87805 */ /* 0x000fe4000001ff00 */
[----:B------:R-:W-:Y:S02]  /*0730*/  CS2R R202, SRZ ;  /* 0x0000000000ca7805 */ /* 0x000fe4000001ff00 */
[----:B------:R-:W-:Y:S01]  /*0740*/  CS2R R204, SRZ ;  /* 0x0000000000cc7805 */ /* 0x000fe2000001ff00 */
[----:B------:R-:W-:Y:S01]  /*0750*/  IMAD.HI.U32 R3, R3, R6, RZ ;  /* 0x0000000603037227 */ /* 0x000fe200078e00ff */
[----:B------:R-:W-:Y:S02]  /*0760*/  CS2R R206, SRZ ;  /* 0x0000000000ce7805 */ /* 0x000fe4000001ff00 */
[----:B------:R-:W-:Y:S02]  /*0770*/  CS2R R208, SRZ ;  /* 0x0000000000d07805 */ /* 0x000fe4000001ff00 */
[----:B------:R-:W-:Y:S01]  /*0780*/  CS2R R210, SRZ ;  /* 0x0000000000d27805 */ /* 0x000fe2000001ff00 */
[----:B------:R-:W-:Y:S01]  /*0790*/  IMAD R0, R3, R0, R6 ;  /* 0x0000000003007224 */ /* 0x000fe200078e0206 */
[----:B------:R-:W-:-:S02]  /*07a0*/  CS2R R212, SRZ ;  /* 0x0000000000d47805 */ /* 0x000fc4000001ff00 */
[----:B------:R-:W-:Y:S02]  /*07b0*/  CS2R R214, SRZ ;  /* 0x0000000000d67805 */ /* 0x000fe4000001ff00 */
[----:B------:R-:W-:Y:S02]  /*07c0*/  CS2R R216, SRZ ;  /* 0x0000000000d87805 */ /* 0x000fe4000001ff00 */
[----:B------:R-:W-:Y:S02]  /*07d0*/  CS2R R218, SRZ ;  /* 0x0000000000da7805 */ /* 0x000fe4000001ff00 */
[----:B------:R-:W-:Y:S02]  /*07e0*/  ISETP.GT.U32.AND P1, PT, R7, R0, PT ;  /* 0x000000000700720c */ /* 0x000fe40003f24070 */
        /* <DEDUP_REMOVED lines=11> */
[----:B------:R-:W-:Y:S01]  /*08a0*/  CS2R R242, SRZ ;  /* 0x0000000000f27805 */ /* 0x000fe2000001ff00 */
[----:B------:R-:W-:Y:S02]  /*08b0*/  @!P1 IMAD.IADD R0, R0, 0x1, -R7 ;  /* 0x0000000100009824 */ /* 0x000fe400078e0a07 */
[----:B------:R-:W-:Y:S01]  /*08c0*/  @!P1 VIADD R3, R3, 0x1 ;  /* 0x0000000103039836 */ /* 0x000fe20000000000 */
[----:B------:R-:W-:-:S02]  /*08d0*/  ISETP.NE.AND P1, PT, R4, RZ, PT ;  /* 0x000000ff0400720c */ /* 0x000fc40003f25270 */
[----:B------:R-:W-:Y:S02]  /*08e0*/  ISETP.GE.U32.AND P0, PT, R0, R7, PT ;  /* 0x000000070000720c */ /* 0x000fe40003f06070 */
[----:B------:R-:W-:-:S04]  /*08f0*/  LOP3.LUT R0, R5, R4, RZ, 0x3c, !PT ;  /* 0x0000000405007212 */ /* 0x000fc800078e3cff */
[----:B------:R-:W-:Y:S01]  /*0900*/  ISETP.GE.AND P2, PT, R0, RZ, PT ;  /* 0x000000ff0000720c */ /* 0x000fe20003f46270 */
[----:B------:R-:W-:-:S06]  /*0910*/  VIADD R0, R20, 0xff ;  /* 0x000000ff14007836 */ /* 0x000fcc0000000000 */
[----:B------:R-:W-:-:S04]  /*0920*/  @P0 VIADD R3, R3, 0x1 ;  /* 0x0000000103030836 */ /* 0x000fc80000000000 */
[----:B------:R-:W-:Y:S01]  /*0930*/  IMAD.MOV.U32 R2, RZ, RZ, R3 ;  /* 0x000000ffff027224 */ /* 0x000fe200078e0003 */
[----:B------:R-:W-:-:S03]  /*0940*/  SHF.R.S32.HI R3, RZ, 0x1f, R0 ;  /* 0x0000001fff037819 */ /* 0x000fc60000011400 */
[----:B------:R-:W-:Y:S01]  /*0950*/  @!P2 IMAD.MOV R2, RZ, RZ, -R2 ;  /* 0x000000ffff02a224 */ /* 0x000fe200078e0a02 */
[----:B------:R-:W-:Y:S02]  /*0960*/  @!P1 LOP3.LUT R2, RZ, R4, RZ, 0x33, !PT ;  /* 0x00000004ff029212 */ /* 0x000fe400078e33ff */
[----:B------:R-:W-:-:S03]  /*0970*/  LEA.HI R3, R3, R0, RZ, 0x8 ;  /* 0x0000000003037211 */ /* 0x000fc600078f40ff */
[----:B------:R-:W-:Y:S02]  /*0980*/  IMAD.SHL.U32 R6, R2, 0x8, RZ ;  /* 0x0000000802067824 */ /* 0x000fe400078e00ff */
[----:B------:R-:W-:-:S03]  /*0990*/  IMAD.MOV R2, RZ, RZ, -R2 ;  /* 0x000000ffff027224 */ /* 0x000fc600078e0a02 */
[----:B------:R-:W-:Y:S01]  /*09a0*/  LEA.HI.SX32 R3, R3, -R6, 0x18 ;  /* 0x8000000603037211 */ /* 0x000fe200078fc2ff */
[----:B------:R-:W-:-:S03]  /*09b0*/  IMAD R9, R4, R2, R5 ;  /* 0x0000000204097224 */ /* 0x000fc600078e0205 */
[----:B------:R-:W-:Y:S02]  /*09c0*/  VIMNMX R8, R3, 0x8, PT ;  /* 0x0000000803087848 */ /* 0x000fe40003fe0100 */
[----:B------:R-:W-:Y:S02]  /*09d0*/  IABS R4, R9 ;  /* 0x0000000900047213 */ /* 0x000fe40000000000 */
[----:B------:R-:W-:-:S04]  /*09e0*/  IABS R7, R8 ;  /* 0x0000000800077213 */ /* 0x000fc80000000000 */
[----:B------:R-:W1:Y:S08]  /*09f0*/  I2F.RP R0, R7 ;  /* 0x0000000700007306 */ /* 0x000e700000209400 */
[----:B-1----:R-:W1:Y:S02]  /*0a00*/  MUFU.RCP R0, R0 ;  /* 0x0000000000007308 */ /* 0x002e640000001000 */
[----:B-1----:R-:W-:-:S06]  /*0a10*/  VIADD R3, R0, 0xffffffe ;  /* 0x0ffffffe00037836 */ /* 0x002fcc0000000000 */
[----:B------:R-:W1:Y:S02]  /*0a20*/  F2I.FTZ.U32.TRUNC.NTZ R3, R3 ;  /* 0x0000000300037305 */ /* 0x000e64000021f000 */
[----:B-1----:R-:W-:-:S04]  /*0a30*/  IMAD.MOV R10, RZ, RZ, -R3 ;  /* 0x000000ffff0a7224 */ /* 0x002fc800078e0a03 */
[----:B------:R-:W-:Y:S01]  /*0a40*/  IMAD.MOV.U32 R2, RZ, RZ, R10 ;  /* 0x000000ffff027224 */ /* 0x000fe200078e000a */
[----:B------:R-:W-:-:S03]  /*0a50*/  IABS R10, R8 ;  /* 0x00000008000a7213 */ /* 0x000fc60000000000 */
[----:B------:R-:W-:Y:S02]  /*0a60*/  IMAD R5, R2, R7, RZ ;  /* 0x0000000702057224 */ /* 0x000fe400078e02ff */
[----:B------:R-:W-:Y:S02]  /*0a70*/  IMAD.MOV.U32 R2, RZ, RZ, RZ ;  /* 0x000000ffff027224 */ /* 0x000fe400078e00ff */
[----:B------:R-:W-:Y:S01]  /*0a80*/  IMAD.MOV R0, RZ, RZ, -R10 ;  /* 0x000000ffff007224 */ /* 0x000fe200078e0a0a */
[----:B------:R-:W-:Y:S01]  /*0a90*/  CS2R R10, SRZ ;  /* 0x00000000000a7805 */ /* 0x000fe2000001ff00 */
[----:B------:R-:W-:Y:S02]  /*0aa0*/  IMAD.HI.U32 R2, R3, R5, R2 ;  /* 0x0000000503027227 */ /* 0x000fe400078e0002 */
[----:B------:R-:W1:Y:S04]  /*0ab0*/  S2R R5, SR_CgaCtaId ;  /* 0x0000000000057919 */ /* 0x000e680000008800 */
[----:B------:R-:W-:-:S04]  /*0ac0*/  IMAD.HI.U32 R3, R2, R4, RZ ;  /* 0x0000000402037227 */ /* 0x000fc800078e00ff */
[----:B------:R-:W-:-:S05]  /*0ad0*/  IMAD R0, R3, R0, R4 ;  /* 0x0000000003007224 */ /* 0x000fca00078e0204 */
[----:B------:R-:W-:-:S13]  /*0ae0*/  ISETP.GT.U32.AND P1, PT, R7, R0, PT ;  /* 0x000000000700720c */ /* 0x000fda0003f24070 */
[----:B------:R-:W-:Y:S02]  /*0af0*/  @!P1 IMAD.IADD R0, R0, 0x1, -R7 ;  /* 0x0000000100009824 */ /* 0x000fe400078e0a07 */
[----:B------:R-:W-:Y:S01]  /*0b00*/  @!P1 VIADD R3, R3, 0x1 ;  /* 0x0000000103039836 */ /* 0x000fe20000000000 */
[----:B------:R-:W-:Y:S02]  /*0b10*/  ISETP.NE.AND P1, PT, R8, RZ, PT ;  /* 0x000000ff0800720c */ /* 0x000fe40003f25270 */
[----:B------:R-:W-:Y:S02]  /*0b20*/  ISETP.GE.U32.AND P0, PT, R0, R7, PT ;  /* 0x000000070000720c */ /* 0x000fe40003f06070 */
[----:B------:R-:W-:-:S04]  /*0b30*/  LOP3.LUT R0, R9, R8, RZ, 0x3c, !PT ;  /* 0x0000000809007212 */ /* 0x000fc800078e3cff */
[----:B------:R-:W-:Y:S02]  /*0b40*/  ISETP.GE.AND P2, PT, R0, RZ, PT ;  /* 0x000000ff0000720c */ /* 0x000fe40003f46270 */
[----:B------:R-:W-:-:S04]  /*0b50*/  MOV R0, 0x400 ;  /* 0x0000040000007802 */ /* 0x000fc80000000f00 */
[----:B-1----:R-:W-:Y:S01]  /*0b60*/  LEA R2, R5, R0, 0x18 ;  /* 0x0000000005027211 */ /* 0x002fe200078ec0ff */
[----:B------:R-:W-:Y:S01]  /*0b70*/  @P0 VIADD R3, R3, 0x1 ;  /* 0x0000000103030836 */ /* 0x000fe20000000000 */
[----:B------:R-:W1:Y:S01]  /*0b80*/  LDC R0, c[0x0][0x230] ;  /* 0x00008c00ff007b82 */ /* 0x000e620000000800 */
[----:B------:R-:W-:Y:S02]  /*0b90*/  CS2R R4, SRZ ;  /* 0x0000000000047805 */ /* 0x000fe4000001ff00 */
[----:B------:R1:W-:Y:S02]  /*0ba0*/  STL [R1+0x189c], R2 ;  /* 0x00189c0201007387 */ /* 0x0003e40000100800 */
[----:B------:R-:W-:Y:S01]  /*0bb0*/  @!P2 IMAD.MOV R3, RZ, RZ, -R3 ;  /* 0x000000ffff03a224 */ /* 0x000fe200078e0a03 */
[----:B------:R-:W-:Y:S01]  /*0bc0*/  @!P1 LOP3.LUT R3, RZ, R8, RZ, 0x33, !PT ;  /* 0x00000008ff039212 */ /* 0x000fe200078e33ff */
[----:B------:R2:W-:Y:S04]  /*0bd0*/  STL [R1+0x1e0], RZ ;  /* 0x0001e0ff01007387 */ /* 0x0005e80000100800 */
[----:B------:R-:W-:Y:S01]  /*0be0*/  IMAD.MOV R23, RZ, RZ, -R3 ;  /* 0x000000ffff177224 */ /* 0x000fe200078e0a03 */
[----:B------:R2:W-:Y:S01]  /*0bf0*/  STL [R1+0x1e4], RZ ;  /* 0x0001e4ff01007387 */ /* 0x0005e20000100800 */
[----:B------:R-:W-:-:S02]  /*0c00*/  IMAD.SHL.U32 R3, R3, 0x100, RZ ;  /* 0x0000010003037824 */ /* 0x000fc400078e00ff */
[----:B------:R-:W-:Y:S01]  /*0c10*/  IMAD R23, R8, R23, R9 ;  /* 0x0000001708177224 */ /* 0x000fe200078e0209 */
[----:B------:R2:W-:Y:S01]  /*0c20*/  STL [R1+0x1e8], RZ ;  /* 0x0001e8ff01007387 */ /* 0x0005e20000100800 */
[C---:B------:R-:W-:Y:S01]  /*0c30*/  VIADD R156, R3.reuse, 0x3 ;  /* 0x00000003039c7836 */ /* 0x040fe20000000000 */
[----:B------:R-:W-:Y:S01]  /*0c40*/  CS2R R8, SRZ ;  /* 0x0000000000087805 */ /* 0x000fe2000001ff00 */
[C---:B------:R-:W-:Y:S01]  /*0c50*/  VIADD R156, R3.reuse, 0x6 ;  /* 0x00000006039c7836 */ /* 0x040fe20000000000 */
[----:B------:R2:W-:Y:S01]  /*0c60*/  STL [R1+0x1ec], RZ ;  /* 0x0001ecff01007387 */ /* 0x0005e20000100800 */
[C---:B------:R-:W-:Y:S02]  /*0c70*/  VIADD R156, R3.reuse, 0x9 ;  /* 0x00000009039c7836 */ /* 0x040fe40000000000 */
[C---:B------:R-:W-:Y:S01]  /*0c80*/  VIADD R156, R3.reuse, 0xc ;  /* 0x0000000c039c7836 */ /* 0x040fe20000000000 */
[----:B------:R2:W-:Y:S01]  /*0c90*/  STL [R1+0x1f0], RZ ;  /* 0x0001f0ff01007387 */ /* 0x0005e20000100800 */
[----:B-1----:R-:W-:Y:S01]  /*0ca0*/  VIADD R2, R0, 0x7f ;  /* 0x0000007f00027836 */ /* 0x002fe20000000000 */
[----:B0-----:R-:W-:Y:S01]  /*0cb0*/  LOP3.LUT R0, R22, 0x7f, RZ, 0xc0, !PT ;  /* 0x0000007f16007812 */ /* 0x001fe200078ec0ff */
[C---:B------:R-:W-:Y:S01]  /*0cc0*/  VIADD R22, R3.reuse, 0x1 ;  /* 0x0000000103167836 */ /* 0x040fe20000000000 */
[----:B------:R2:W-:Y:S01]  /*0cd0*/  STL [R1+0x1f4], RZ ;  /* 0x0001f4ff01007387 */ /* 0x0005e20000100800 */
[C---:B------:R-:W-:Y:S01]  /*0ce0*/  VIADD R22, R3.reuse, 0x4 ;  /* 0x0000000403167836 */ /* 0x040fe20000000000 */
[----:B------:R-:W-:Y:S01]  /*0cf0*/  ISETP.GE.AND P0, PT, R2, 0x80, PT ;  /* 0x000000800200780c */ /* 0x000fe20003f06270 */
[C---:B------:R-:W-:Y:S01]  /*0d00*/  VIADD R2, R3.reuse, 0x2 ;  /* 0x0000000203027836 */ /* 0x040fe20000000000 */
[----:B------:R2:W-:Y:S01]  /*0d10*/  STL [R1+0x1f8], RZ ;  /* 0x0001f8ff01007387 */ /* 0x0005e20000100800 */
[----:B------:R-:W-:-:S02]  /*0d20*/  VIADD R2, R3, 0x5 ;  /* 0x0000000503027836 */ /* 0x000fc40000000000 */
[C---:B------:R-:W-:Y:S01]  /*0d30*/  VIADD R22, R3.reuse, 0x7 ;  /* 0x0000000703167836 */ /* 0x040fe20000000000 */
[----:B------:R2:W-:Y:S01]  /*0d40*/  STL [R1+0x1fc], RZ ;  /* 0x0001fcff01007387 */ /* 0x0005e20000100800 */
[C---:B------:R-:W-:Y:S02]  /*0d50*/  VIADD R2, R3.reuse, 0x8 ;  /* 0x0000000803027836 */ /* 0x040fe40000000000 */
[C---:B------:R-:W-:Y:S01]  /*0d60*/  VIADD R22, R3.reuse, 0xa ;  /* 0x0000000a03167836 */ /* 0x040fe20000000000 */
[----:B------:R2:W-:Y:S01]  /*0d70*/  STL [R1+0x3e0], RZ ;  /* 0x0003e0ff01007387 */ /* 0x0005e20000100800 */
[C---:B------:R-:W-:Y:S02]  /*0d80*/  VIADD R2, R3.reuse, 0xb ;  /* 0x0000000b03027836 */ /* 0x040fe40000000000 */
        /* <DEDUP_REMOVED lines=11> */
[C---:B------:R-:W-:Y:S01]  /*0e40*/  VIADD R2, R3.reuse, 0x17 ;  /* 0x0000001703027836 */ /* 0x040fe20000000000 */
[C---:B------:R-:W-:Y:S01]  /*0e50*/  IADD3 R2, R3.reuse, 0x1a, RZ ;  /* 0x0000001a03027810 */ /* 0x040fe20007ffe0ff */
        /* <DEDUP_REMOVED lines=33> */
[C---:B------:R-:W-:Y:S02]  /*1070*/  VIADD R156, R3.reuse, 0x21 ;  /* 0x00000021039c7836 */ /* 0x040fe40000000000 */
[C---:B------:R-:W-:Y:S02]  /*1080*/  VIADD R2, R3.reuse, 0x32 ;  /* 0x0000003203027836 */ /* 0x040fe40000000000 */
[C---:B------:R-:W-:Y:S02]  /*1090*/  VIADD R22, R3.reuse, 0x34 ;  /* 0x0000003403167836 */ /* 0x040fe40000000000 */
[----:B------:R-:W-:-:S02]  /*10a0*/  VIADD R156, R3, 0x24 ;  /* 0x00000024039c7836 */ /* 0x000fc40000000000 */
[C---:B------:R-:W-:Y:S02]  /*10b0*/  VIADD R2, R3.reuse, 0x35 ;  /* 0x0000003503027836 */ /* 0x040fe40000000000 */
        /* <DEDUP_REMOVED lines=23> */
[C---:B------:R-:W-:Y:S01]  /*1230*/  VIADD R2, R3.reuse, 0x4d ;  /* 0x0000004d03027836 */ /* 0x040fe20000000000 */
[C---:B------:R-:W-:Y:S01]  /*1240*/  IADD3 R2, R3.reuse, 0x50, RZ ;  /* 0x0000005003027810 */ /* 0x040fe20007ffe0ff */
        /* <DEDUP_REMOVED lines=52> */
[C---:B------:R-:W-:Y:S01]  /*1590*/  VIADD R2, R3.reuse, 0x83 ;  /* 0x0000008303027836 */ /* 0x040fe20000000000 */
[C---:B------:R-:W-:Y:S01]  /*15a0*/  IADD3 R2, R3.reuse, 0x86, RZ ;  /* 0x0000008603027810 */ /* 0x040fe20007ffe0ff */
        /* <DEDUP_REMOVED lines=52> */
[C---:B------:R-:W-:Y:S01]  /*18f0*/  VIADD R2, R3.reuse, 0xb9 ;  /* 0x000000b903027836 */ /* 0x040fe20000000000 */
[C---:B------:R-:W-:Y:S01]  /*1900*/  IADD3 R2, R3.reuse, 0xbc, RZ ;  /* 0x000000bc03027810 */ /* 0x040fe20007ffe0ff */
        /* <DEDUP_REMOVED lines=24> */
[----:B------:R-:W-:Y:S01]  /*1a90*/  IMAD.IADD R23, R6, 0x1, R23 ;  /* 0x0000000106177824 */ /* 0x000fe200078e0217 */
[----:B------:R-:W-:Y:S01]  /*1aa0*/  CS2R R6, SRZ ;  /* 0x0000000000067805 */ /* 0x000fe2000001ff00 */
        /* <DEDUP_REMOVED lines=13> */
[----:B------:R-:W-:Y:S02]  /*1b80*/  VIADD R2, R3, 0xe0 ;  /* 0x000000e003027836 */ /* 0x000fe40000000000 */
[----:B------:R-:W-:Y:S02]  /*1b90*/  IMAD R23, R23, 0x100, R0 ;  /* 0x0000010017177824 */ /* 0x000fe400078e0200 */
        /* <DEDUP_REMOVED lines=18> */
[C---:B------:R-:W-:Y:S01]  /*1cc0*/  VIADD R2, R3.reuse, 0xee ;  /* 0x000000ee03027836 */ /* 0x040fe20000000000 */
[C---:B------:R-:W-:Y:S01]  /*1cd0*/  IADD3 R2, R3.reuse, 0xf1, RZ ;  /* 0x000000f103027810 */ /* 0x040fe20007ffe0ff */
        /* <DEDUP_REMOVED lines=16> */
[----:B------:R-:W-:Y:S01]  /*1de0*/  VIADD R156, R23, 0x80 ;  /* 0x00000080179c7836 */ /* 0x000fe20000000000 */
[----:B--2---:R-:W-:Y:S06]  /*1df0*/  @!P0 BRA `(.L_x_0) ;  /* 0x000003b000508947 */ /* 0x004fec0003800000 */
[----:B------:R-:W-:Y:S01]  /*1e00*/  IABS R6, R20 ;  /* 0x0000001400067213 */ /* 0x000fe20000000000 */
[----:B------:R0:W-:Y:S01]  /*1e10*/  STL [R1+0x18f8], R21 ;  /* 0x0018f81501007387 */ /* 0x0001e20000100800 */
[----:B------:R-:W-:Y:S01]  /*1e20*/  IABS R2, R21 ;  /* 0x0000001500027213 */ /* 0x000fe20000000000 */
[C---:B------:R-:W-:Y:S01]  /*1e30*/  VIADD R241, R3.reuse, 0xf2 ;  /* 0x000000f203f17836 */ /* 0x040fe20000000000 */
[----:B------:R-:W1:Y:S01]  /*1e40*/  I2F.RP R4, R6 ;  /* 0x0000000600047306 */ /* 0x000e620000209400 */
[----:B------:R-:W-:Y:S01]  /*1e50*/  IABS R7, R23 ;  /* 0x0000001700077213 */ /* 0x000fe20000000000 */
[----:B------:R-:W-:Y:S01]  /*1e60*/  STL [R1+0x18a0], R23 ;  /* 0x0018a01701007387 */ /* 0x000fe20000100800 */
[----:B------:R-:W-:Y:S01]  /*1e70*/  ISETP.GE.AND P2, PT, R156, RZ, PT ;  /* 0x000000ff9c00720c */ /* 0x000fe20003f46270 */
[C---:B------:R-:W-:Y:S01]  /*1e80*/  VIADD R243, R3.reuse, 0xf0 ;  /* 0x000000f003f37836 */ /* 0x040fe20000000000 */
[----:B------:R-:W-:Y:S01]  /*1e90*/  IABS R13, R157 ;  /* 0x0000009d000d7213 */ /* 0x000fe20000000000 */
[----:B------:R-:W-:Y:S01]  /*1ea0*/  STL [R1+0x18a4], R156 ;  /* 0x0018a49c01007387 */ /* 0x000fe20000100800 */
[----:B------:R-:W-:Y:S01]  /*1eb0*/  ISETP.GE.AND P4, PT, R22, RZ, PT ;  /* 0x000000ff1600720c */ /* 0x000fe20003f86270 */
[----:B------:R-:W2:Y:S01]  /*1ec0*/  I2F.RP R0, R2 ;  /* 0x0000000200007306 */ /* 0x000ea20000209400 */
[----:B------:R-:W-:Y:S01]  /*1ed0*/  IABS R12, R244 ;  /* 0x000000f4000c7213 */ /* 0x000fe20000000000 */
[----:B------:R-:W-:Y:S01]  /*1ee0*/  VIADD R242, R3, 0xf1 ;  /* 0x000000f103f27836 */ /* 0x000fe20000000000 */
[----:B------:R-:W-:Y:S01]  /*1ef0*/  ISETP.GE.AND P3, PT, R157, RZ, PT ;  /* 0x000000ff9d00720c */ /* 0x000fe20003f66270 */
[----:B------:R-:W-:-:S02]  /*1f00*/  VIADD R237, R3, 0xec ;  /* 0x000000ec03ed7836 */ /* 0x000fc40000000000 */
[C---:B------:R-:W-:Y:S02]  /*1f10*/  VIADD R238, R3.reuse, 0xeb ;  /* 0x000000eb03ee7836 */ /* 0x040fe40000000000 */
[----:B-1----:R-:W1:Y:S01]  /*1f20*/  MUFU.RCP R4, R4 ;  /* 0x0000000400047308 */ /* 0x002e620000001000 */
[C---:B------:R-:W-:Y:S02]  /*1f30*/  VIADD R239, R3.reuse, 0xea ;  /* 0x000000ea03ef7836 */ /* 0x040fe40000000000 */
[C---:B------:R-:W-:Y:S02]  /*1f40*/  VIADD R240, R3.reuse, 0xe7 ;  /* 0x000000e703f07836 */ /* 0x040fe40000000000 */
[C---:B------:R-:W-:Y:S01]  /*1f50*/  VIADD R235, R3.reuse, 0x4f ;  /* 0x0000004f03eb7836 */ /* 0x040fe20000000000 */
[----:B------:R-:W-:Y:S01]  /*1f60*/  IABS R17, R239 ;  /* 0x000000ef00117213 */ /* 0x000fe20000000000 */
[----:B------:R-:W-:Y:S01]  /*1f70*/  VIADD R236, R3, 0x4e ;  /* 0x0000004e03ec7836 */ /* 0x000fe20000000000 */
[----:B--2---:R-:W2:Y:S02]  /*1f80*/  MUFU.RCP R0, R0 ;  /* 0x0000000000007308 */ /* 0x004ea40000001000 */
[----:B------:R-:W-:-:S02]  /*1f90*/  IABS R177, R235 ;  /* 0x000000eb00b17213 */ /* 0x000fc40000000000 */
[----:B------:R-:W-:Y:S01]  /*1fa0*/  IABS R178, R236 ;  /* 0x000000ec00b27213 */ /* 0x000fe20000000000 */
[----:B-1----:R-:W-:-:S04]  /*1fb0*/  VIADD R4, R4, 0xffffffe ;  /* 0x0ffffffe04047836 */ /* 0x002fc80000000000 */
[----:B------:R-:W1:Y:S01]  /*1fc0*/  F2I.FTZ.U32.TRUNC.NTZ R5, R4 ;  /* 0x0000000400057305 */ /* 0x000e62000021f000 */
[----:B--2---:R-:W-:Y:S02]  /*1fd0*/  VIADD R0, R0, 0xffffffe ;  /* 0x0ffffffe00007836 */ /* 0x004fe40000000000 */
[----:B-1----:R-:W-:-:S04]  /*1fe0*/  IMAD.MOV R4, RZ, RZ, -R5 ;  /* 0x000000ffff047224 */ /* 0x002fc800078e0a05 */
[----:B------:R-:W-:Y:S02]  /*1ff0*/  IMAD R8, R4, R6, RZ ;  /* 0x0000000604087224 */ /* 0x000fe400078e02ff */
[----:B------:R-:W-:-:S04]  /*2000*/  IMAD.MOV.U32 R4, RZ, RZ, RZ ;  /* 0x000000ffff047224 */ /* 0x000fc800078e00ff */
[----:B------:R-:W-:Y:S01]  /*2010*/  IMAD.HI.U32 R4, R5, R8, R4 ;  /* 0x0000000805047227 */ /* 0x000fe200078e0004 */
[----:B------:R-:W-:Y:S01]  /*2020*/  IABS R8, R156 ;  /* 0x0000009c00087213 */ /* 0x000fe20000000000 */
[----:B------:R-:W1:Y:S04]  /*2030*/  F2I.FTZ.U32.TRUNC.NTZ R5, R0 ;  /* 0x0000000000057305 */ /* 0x000e68000021f000 */
[----:B------:R-:W-:-:S04]  /*2040*/  IMAD.HI.U32 R9, R4, R7, RZ ;  /* 0x0000000704097227 */ /* 0x000fc800078e00ff */
[----:B------:R-:W-:-:S04]  /*2050*/  IMAD.HI.U32 R4, R4, R8, RZ ;  /* 0x0000000804047227 */ /* 0x000fc800078e00ff */
[----:B------:R-:W-:Y:S02]  /*2060*/  IMAD.MOV R9, RZ, RZ, -R9 ;  /* 0x000000ffff097224 */ /* 0x000fe400078e0a09 */
[----:B------:R-:W-:Y:S02]  /*2070*/  IMAD.MOV R4, RZ, RZ, -R4 ;  /* 0x000000ffff047224 */ /* 0x000fe400078e0a04 */
[----:B-1----:R-:W-:Y:S02]  /*2080*/  IMAD.MOV R0, RZ, RZ, -R5 ;  /* 0x000000ffff007224 */ /* 0x002fe400078e0a05 */
[C---:B------:R-:W-:Y:S01]  /*2090*/  IMAD R7, R6.reuse, R9, R7 ;  /* 0x0000000906077224 */ /* 0x040fe200078e0207 */
[----:B------:R-:W-:Y:S01]  /*20a0*/  IABS R9, R22 ;  /* 0x0000001600097213 */ /* 0x000fe20000000000 */
[----:B------:R-:W-:Y:S02]  /*20b0*/  IMAD R8, R6, R4, R8 ;  /* 0x0000000406087224 */ /* 0x000fe400078e0208 */
[----:B------:R-:W-:Y:S01]  /*20c0*/  IMAD R0, R0, R2, RZ ;  /* 0x0000000200007224 */ /* 0x000fe200078e02ff */
[C---:B------:R-:W-:Y:S01]  /*20d0*/  ISETP.GT.U32.AND P0, PT, R6.reuse, R7, PT ;  /* 0x000000070600720c */ /* 0x040fe20003f04070 */
[----:B------:R-:W-:Y:S01]  /*20e0*/  IMAD.MOV.U32 R4, RZ, RZ, RZ ;  /* 0x000000ffff047224 */ /* 0x000fe200078e00ff */
[----:B------:R-:W-:-:S03]  /*20f0*/  ISETP.GT.U32.AND P1, PT, R6, R8, PT ;  /* 0x000000080600720c */ /* 0x000fc60003f24070 */
[----:B------:R-:W-:Y:S01]  /*2100*/  IMAD.HI.U32 R0, R5, R0, R4 ;  /* 0x0000000005007227 */ /* 0x000fe200078e0004 */
[----:B------:R-:W-:-:S03]  /*2110*/  IABS R5, R158 ;  /* 0x0000009e00057213 */ /* 0x000fc60000000000 */
[----:B------:R-:W-:Y:S02]  /*2120*/  IMAD.MOV.U32 R4, RZ, RZ, R9 ;  /* 0x000000ffff047224 */ /* 0x000fe400078e0009 */
[----:B------:R-:W-:-:S04]  /*2130*/  IMAD.HI.U32 R10, R0, R13, RZ ;  /* 0x0000000d000a7227 */ /* 0x000fc800078e00ff */
[----:B------:R-:W-:-:S04]  /*2140*/  IMAD.HI.U32 R9, R0, R4, RZ ;  /* 0x0000000400097227 */ /* 0x000fc800078e00ff */
[----:B------:R-:W-:Y:S02]  /*2150*/  IMAD.MOV R9, RZ, RZ, -R9 ;  /* 0x000000ffff097224 */ /* 0x000fe400078e0a09 */
[----:B------:R-:W-:Y:S01]  /*2160*/  @!P0 IMAD.IADD R7, R7, 0x1, -R6 ;  /* 0x0000000107078824 */ /* 0x000fe200078e0a06 */
[----:B------:R-:W-:Y:S01]  /*2170*/  ISETP.GE.AND P0, PT, R23, RZ, PT ;  /* 0x000000ff1700720c */ /* 0x000fe20003f06270 */
[----:B------:R-:W-:Y:S01]  /*2180*/  IMAD R4, R2, R9, R4 ;  /* 0x0000000902047224 */ /* 0x000fe200078e0204 */
[----:B------:R-:W-:Y:S01]  /*2190*/  IABS R9, R246 ;  /* 0x000000f600097213 */ /* 0x000fe20000000000 */
[----:B------:R-:W-:Y:S01]  /*21a0*/  @!P1 IMAD.IADD R8, R8, 0x1, -R6 ;  /* 0x0000000108089824 */ /* 0x000fe200078e0a06 */
[----:B------:R-:W-:Y:S01]  /*21b0*/  ISETP.GT.U32.AND P5, PT, R6, R7, PT ;  /* 0x000000070600720c */ /* 0x000fe20003fa4070 */
[----:B------:R-:W-:Y:S01]  /*21c0*/  IMAD.HI.U32 R11, R0, R5, RZ ;  /* 0x00000005000b7227 */ /* 0x000fe200078e00ff */
[----:B------:R-:W-:Y:S02]  /*21d0*/  ISETP.GT.U32.AND P1, PT, R2, R4, PT ;  /* 0x000000040200720c */ /* 0x000fe40003f24070 */
[----:B------:R-:W-:Y:S01]  /*21e0*/  ISETP.GT.U32.AND P6, PT, R6, R8, PT ;  /* 0x000000080600720c */ /* 0x000fe20003fc4070 */
[----:B------:R-:W-:-:S02]  /*21f0*/  IMAD.MOV R10, RZ, RZ, -R10 ;  /* 0x000000ffff0a7224 */ /* 0x000fc400078e0a0a */
[----:B------:R-:W-:Y:S02]  /*2200*/  IMAD.MOV R11, RZ, RZ, -R11 ;  /* 0x000000ffff0b7224 */ /* 0x000fe400078e0a0b */
[----:B------:R-:W-:Y:S01]  /*2210*/  IMAD R13, R2, R10, R13 ;  /* 0x0000000a020d7224 */ /* 0x000fe200078e020d */
[----:B------:R-:W-:-:S03]  /*2220*/  IABS R10, R159 ;  /* 0x0000009f000a7213 */ /* 0x000fc60000000000 */
[----:B------:R-:W-:Y:S01]  /*2230*/  @!P5 IMAD.IADD R7, R7, 0x1, -R6 ;  /* 0x000000010707d824 */ /* 0x000fe200078e0a06 */
[----:B------:R-:W-:Y:S01]  /*2240*/  ISETP.GE.AND P5, PT, R158, RZ, PT ;  /* 0x000000ff9e00720c */ /* 0x000fe20003fa6270 */
[----:B------:R-:W-:Y:S02]  /*2250*/  @!P1 IMAD.IADD R4, R4, 0x1, -R2 ;  /* 0x0000000104049824 */ /* 0x000fe400078e0a02 */
[----:B------:R-:W-:Y:S01]  /*2260*/  @!P6 IMAD.IADD R8, R8, 0x1, -R6 ;  /* 0x000000010808e824 */ /* 0x000fe200078e0a06 */
[----:B------:R-:W-:Y:S01]  /*2270*/  ISETP.NE.AND P6, PT, R20, RZ, PT ;  /* 0x000000ff1400720c */ /* 0x000fe20003fc5270 */
[----:B------:R-:W-:Y:S01]  /*2280*/  IMAD.MOV.U32 R6, RZ, RZ, R7 ;  /* 0x000000ffff067224 */ /* 0x000fe200078e0007 */
[C---:B------:R-:W-:Y:S01]  /*2290*/  ISETP.GT.U32.AND P1, PT, R2.reuse, R4, PT ;  /* 0x000000040200720c */ /* 0x040fe20003f24070 */
[----:B------:R-:W-:Y:S01]  /*22a0*/  @!P2 IMAD.MOV R8, RZ, RZ, -R8 ;  /* 0x000000ffff08a224 */ /* 0x000fe200078e0a08 */
[----:B------:R-:W-:Y:S01]  /*22b0*/  LOP3.LUT R20, RZ, R20, RZ, 0x33, !PT ;  /* 0x00000014ff147212 */ /* 0x000fe200078e33ff */
[----:B------:R-:W-:Y:S01]  /*22c0*/  @!P0 IMAD.MOV R6, RZ, RZ, -R6 ;  /* 0x000000ffff068224 */ /* 0x000fe200078e0a06 */
[----:B------:R-:W-:Y:S01]  /*22d0*/  ISETP.GE.AND P0, PT, R159, RZ, PT ;  /* 0x000000ff9f00720c */ /* 0x000fe20003f06270 */
[----:B------:R-:W-:Y:S01]  /*22e0*/  IMAD R7, R2, R11, R5 ;  /* 0x0000000b02077224 */ /* 0x000fe200078e0205 */
[----:B0-----:R-:W-:Y:S01]  /*22f0*/  SEL R21, R20, R8, !P6 ;  /* 0x0000000814157207 */ /* 0x001fe20007000000 */
[----:B------:R-:W-:Y:S01]  /*2300*/  IMAD.HI.U32 R8, R0, R10, RZ ;  /* 0x0000000a00087227 */ /* 0x000fe200078e00ff */
[----:B------:R-:W-:-:S02]  /*2310*/  SEL R5, R20, R6, !P6 ;  /* 0x0000000614057207 */ /* 0x000fc40007000000 */
[----:B------:R-:W-:Y:S01]  /*2320*/  ISETP.GT.U32.AND P6, PT, R2, R13, PT ;  /* 0x0000000d0200720c */ /* 0x000fe20003fc4070 */
[----:B------:R-:W-:Y:S01]  /*2330*/  IMAD.MOV R8, RZ, RZ, -R8 ;  /* 0x000000ffff087224 */ /* 0x000fe200078e0a08 */
[----:B------:R-:W-:Y:S01]  /*2340*/  IABS R11, R245 ;  /* 0x000000f5000b7213 */ /* 0x000fe20000000000 */
[----:B------:R-:W-:Y:S01]  /*2350*/  @!P1 IMAD.IADD R4, R4, 0x1, -R2 ;  /* 0x0000000104049824 */ /* 0x000fe200078e0a02 */
[C---:B------:R-:W-:Y:S01]  /*2360*/  ISETP.GT.U32.AND P1, PT, R2.reuse, R7, PT ;  /* 0x000000070200720c */ /* 0x040fe20003f24070 */
[----:B------:R-:W-:Y:S01]  /*2370*/  IMAD R10, R2, R8, R10 ;  /* 0x00000008020a7224 */ /* 0x000fe200078e020a */
[----:B------:R-:W-:Y:S01]  /*2380*/  STL [R1+0x18fc], R21 ;  /* 0x0018fc1501007387 */ /* 0x000fe20000100800 */
[----:B------:R-:W-:Y:S01]  /*2390*/  IMAD.HI.U32 R6, R0, R12, RZ ;  /* 0x0000000c00067227 */ /* 0x000fe200078e00ff */
[----:B------:R-:W-:Y:S02]  /*23a0*/  ISETP.GE.AND P2, PT, R244, RZ, PT ;  /* 0x000000fff400720c */ /* 0x000fe40003f46270 */
[----:B------:R0:W-:Y:S01]  /*23b0*/  STL [R1+0x1e4], R5 ;  /* 0x0001e40501007387 */ /* 0x0001e20000100800 */
[----:B------:R-:W-:Y:S01]  /*23c0*/  IMAD.MOV.U32 R15, RZ, RZ, R4 ;  /* 0x000000ffff0f7224 */ /* 0x000fe200078e0004 */
[----:B------:R-:W-:Y:S01]  /*23d0*/  IABS R4, R250 ;  /* 0x000000fa00047213 */ /* 0x000fe20000000000 */
[----:B------:R-:W-:Y:S01]  /*23e0*/  @!P6 IMAD.IADD R13, R13, 0x1, -R2 ;  /* 0x000000010d0de824 */ /* 0x000fe200078e0a02 */
[C---:B------:R-:W-:Y:S01]  /*23f0*/  ISETP.GT.U32.AND P6, PT, R2.reuse, R10, PT ;  /* 0x0000000a0200720c */ /* 0x040fe20003fc4070 */
[----:B------:R-:W-:Y:S01]  /*2400*/  IMAD.MOV R6, RZ, RZ, -R6 ;  /* 0x000000ffff067224 */ /* 0x000fe200078e0a06 */
[----:B------:R-:W-:Y:S01]  /*2410*/  IABS R20, R240 ;  /* 0x000000f000147213 */ /* 0x000fe20000000000 */
[----:B------:R-:W-:Y:S01]  /*2420*/  @!P1 IMAD.IADD R7, R7, 0x1, -R2 ;  /* 0x0000000107079824 */ /* 0x000fe200078e0a02 */
[----:B------:R-:W-:Y:S01]  /*2430*/  ISETP.GT.U32.AND P1, PT, R2, R13, PT ;  /* 0x0000000d0200720c */ /* 0x000fe20003f24070 */
[----:B------:R-:W-:Y:S01]  /*2440*/  IMAD.HI.U32 R14, R0, R11, RZ ;  /* 0x0000000b000e7227 */ /* 0x000fe200078e00ff */
[----:B0-----:R-:W-:-:S03]  /*2450*/  IABS R5, R247 ;  /* 0x000000f700057213 */ /* 0x001fc60000000000 */
[----:B------:R-:W-:Y:S01]  /*2460*/  @!P4 IMAD.MOV R15, RZ, RZ, -R15 ;  /* 0x000000ffff0fc224 */ /* 0x000fe200078e0a0f */
[C---:B------:R-:W-:Y:S01]  /*2470*/  ISETP.GT.U32.AND P4, PT, R2.reuse, R7, PT ;  /* 0x000000070200720c */ /* 0x040fe20003f84070 */
[----:B------:R-:W-:Y:S02]  /*2480*/  IMAD R12, R2, R6, R12 ;  /* 0x00000006020c7224 */ /* 0x000fe400078e020c */
[----:B------:R-:W-:Y:S01]  /*2490*/  @!P6 IMAD.IADD R10, R10, 0x1, -R2 ;  /* 0x000000010a0ae824 */ /* 0x000fe200078e0a02 */
[----:B------:R0:W-:Y:S01]  /*24a0*/  STL [R1+0x2c], R15 ;  /* 0x00002c0f01007387 */ /* 0x0001e20000100800 */
[----:B------:R-:W-:-:S03]  /*24b0*/  IMAD.HI.U32 R8, R0, R9, RZ ;  /* 0x0000000900087227 */ /* 0x000fc600078e00ff */
[----:B------:R-:W-:Y:S01]  /*24c0*/  ISETP.GT.U32.AND P6, PT, R2, R10, PT ;  /* 0x0000000a0200720c */ /* 0x000fe20003fc4070 */
[----:B------:R-:W-:-:S04]  /*24d0*/  IMAD.HI.U32 R6, R0, R5, RZ ;  /* 0x0000000500067227 */ /* 0x000fc800078e00ff */
[----:B------:R-:W-:Y:S02]  /*24e0*/  IMAD.MOV R14, RZ, RZ, -R14 ;  /* 0x000000ffff0e7224 */ /* 0x000fe400078e0a0e */
[----:B------:R-:W-:Y:S01]  /*24f0*/  @!P1 IMAD.IADD R13, R13, 0x1, -R2 ;  /* 0x000000010d0d9824 */ /* 0x000fe200078e0a02 */
[C---:B------:R-:W-:Y:S01]  /*2500*/  ISETP.GT.U32.AND P1, PT, R2.reuse, R12, PT ;  /* 0x0000000c0200720c */ /* 0x040fe20003f24070 */
[----:B------:R-:W-:Y:S02]  /*2510*/  IMAD.MOV R8, RZ, RZ, -R8 ;  /* 0x000000ffff087224 */ /* 0x000fe400078e0a08 */
[----:B------:R-:W-:Y:S02]  /*2520*/  IMAD.MOV R6, RZ, RZ, -R6 ;  /* 0x000000ffff067224 */ /* 0x000fe400078e0a06 */
[----:B------:R-:W-:Y:S02]  /*2530*/  IMAD R11, R2, R14, R11 ;  /* 0x0000000e020b7224 */ /* 0x000fe400078e020b */
[----:B------:R-:W-:-:S02]  /*2540*/  IMAD.MOV.U32 R16, RZ, RZ, R13 ;  /* 0x000000ffff107224 */ /* 0x000fc400078e000d */
[C---:B------:R-:W-:Y:S01]  /*2550*/  IMAD R9, R2.reuse, R8, R9 ;  /* 0x0000000802097224 */ /* 0x040fe200078e0209 */
[----:B------:R-:W-:Y:S01]  /*2560*/  IABS R8, R248 ;  /* 0x000000f800087213 */ /* 0x000fe20000000000 */
[C---:B------:R-:W-:Y:S01]  /*2570*/  IMAD R5, R2.reuse, R6, R5 ;  /* 0x0000000602057224 */ /* 0x040fe200078e0205 */
[----:B------:R-:W-:Y:S01]  /*2580*/  IABS R6, R249 ;  /* 0x000000f900067213 */ /* 0x000fe20000000000 */
[----:B------:R-:W-:Y:S01]  /*2590*/  @!P3 IMAD.MOV R16, RZ, RZ, -R16 ;  /* 0x000000ffff10b224 */ /* 0x000fe200078e0a10 */
[----:B------:R-:W-:Y:S01]  /*25a0*/  ISETP.GT.U32.AND P3, PT, R2, R11, PT ;  /* 0x0000000b0200720c */ /* 0x000fe20003f64070 */
[----:B------:R-:W-:-:S03]  /*25b0*/  IMAD.HI.U32 R13, R0, R4, RZ ;  /* 0x00000004000d7227 */ /* 0x000fc600078e00ff */
[----:B------:R1:W-:Y:S01]  /*25c0*/  STL [R1+0x28], R16 ;  /* 0x0000281001007387 */ /* 0x0003e20000100800 */
[--C-:B------:R-:W-:Y:S01]  /*25d0*/  @!P4 IMAD.IADD R7, R7, 0x1, -R2.reuse ;  /* 0x000000010707c824 */ /* 0x100fe200078e0a02 */
[----:B------:R-:W-:Y:S01]  /*25e0*/  ISETP.GT.U32.AND P4, PT, R2, R9, PT ;  /* 0x000000090200720c */ /* 0x000fe20003f84070 */
[----:B------:R-:W-:Y:S01]  /*25f0*/  @!P6 IMAD.IADD R10, R10, 0x1, -R2 ;  /* 0x000000010a0ae824 */ /* 0x000fe200078e0a02 */
[----:B------:R-:W-:Y:S01]  /*2600*/  ISETP.GT.U32.AND P6, PT, R2, R5, PT ;  /* 0x000000050200720c */ /* 0x000fe20003fc4070 */
[----:B0-----:R-:W-:Y:S01]  /*2610*/  IMAD.HI.U32 R15, R0, R8, RZ ;  /* 0x00000008000f7227 */ /* 0x001fe200078e00ff */
[----:B------:R-:W-:-:S03]  /*2620*/  IADD3 R13, -R13, RZ, RZ ;  /* 0x000000ff0d0d7210 */ /* 0x000fc60007ffe1ff */
[----:B------:R-:W-:Y:S02]  /*2630*/  IMAD.MOV R15, RZ, RZ, -R15 ;  /* 0x000000ffff0f7224 */ /* 0x000fe400078e0a0f */
[----:B------:R-:W-:Y:S01]  /*2640*/  @!P1 IMAD.IADD R12, R12, 0x1, -R2 ;  /* 0x000000010c0c9824 */ /* 0x000fe200078e0a02 */
[----:B------:R-:W-:Y:S01]  /*2650*/  ISETP.GE.AND P1, PT, R245, RZ, PT ;  /* 0x000000fff500720c */ /* 0x000fe20003f26270 */
[C---:B------:R-:W-:Y:S02]  /*2660*/  IMAD R4, R2.reuse, R13, R4 ;  /* 0x0000000d02047224 */ /* 0x040fe400078e0204 */
[C---:B------:R-:W-:Y:S02]  /*2670*/  IMAD R8, R2.reuse, R15, R8 ;  /* 0x0000000f02087224 */ /* 0x040fe400078e0208 */
[----:B------:R-:W-:Y:S01]  /*2680*/  @!P3 IMAD.IADD R11, R11, 0x1, -R2 ;  /* 0x000000010b0bb824 */ /* 0x000fe200078e0a02 */
[----:B------:R-:W-:Y:S01]  /*2690*/  ISETP.GT.U32.AND P3, PT, R2, R12, PT ;  /* 0x0000000c0200720c */ /* 0x000fe20003f64070 */
[----:B------:R-:W-:Y:S01]  /*26a0*/  IMAD.MOV.U32 R13, RZ, RZ, R10 ;  /* 0x000000ffff0d7224 */ /* 0x000fe200078e000a */
[----:B------:R-:W-:Y:S01]  /*26b0*/  IABS R10, R252 ;  /* 0x000000fc000a7213 */ /* 0x000fe20000000000 */
[----:B------:R-:W-:-:S04]  /*26c0*/  IMAD.HI.U32 R14, R0, R6, RZ ;  /* 0x00000006000e7227 */ /* 0x000fc800078e00ff */
[----:B-1----:R-:W-:Y:S01]  /*26d0*/  IMAD.MOV.U32 R16, RZ, RZ, R7 ;  /* 0x000000ffff107224 */ /* 0x002fe200078e0007 */
[----:B------:R-:W-:Y:S01]  /*26e0*/  IABS R7, R251 ;  /* 0x000000fb00077213 */ /* 0x000fe20000000000 */
[--C-:B------:R-:W-:Y:S01]  /*26f0*/  @!P4 IMAD.IADD R9, R9, 0x1, -R2.reuse ;  /* 0x000000010909c824 */ /* 0x100fe200078e0a02 */
[C---:B------:R-:W-:Y:S01]  /*2700*/  ISETP.GT.U32.AND P4, PT, R2.reuse, R11, PT ;  /* 0x0000000b0200720c */ /* 0x040fe20003f84070 */
[----:B------:R-:W-:Y:S02]  /*2710*/  @!P6 IMAD.IADD R5, R5, 0x1, -R2 ;  /* 0x000000010505e824 */ /* 0x000fe400078e0a02 */
[----:B------:R-:W-:Y:S01]  /*2720*/  @!P0 IMAD.MOV R13, RZ, RZ, -R13 ;  /* 0x000000ffff0d8224 */ /* 0x000fe200078e0a0d */
[C---:B------:R-:W-:Y:S01]  /*2730*/  ISETP.GT.U32.AND P0, PT, R2.reuse, R8, PT ;  /* 0x000000080200720c */ /* 0x040fe20003f04070 */
[----:B------:R-:W-:Y:S01]  /*2740*/  IMAD.MOV R14, RZ, RZ, -R14 ;  /* 0x000000ffff0e7224 */ /* 0x000fe200078e0a0e */
[C---:B------:R-:W-:Y:S01]  /*2750*/  ISETP.GT.U32.AND P6, PT, R2.reuse, R9, PT ;  /* 0x000000090200720c */ /* 0x040fe20003fc4070 */
[----:B------:R-:W-:Y:S01]  /*2760*/  @!P5 IMAD.MOV R16, RZ, RZ, -R16 ;  /* 0x000000ffff10d224 */ /* 0x000fe200078e0a10 */
[C---:B------:R-:W-:Y:S01]  /*2770*/  ISETP.GT.U32.AND P5, PT, R2.reuse, R5, PT ;  /* 0x000000050200720c */ /* 0x040fe20003fa4070 */
[----:B------:R-:W-:-:S02]  /*2780*/  IMAD R6, R2, R14, R6 ;  /* 0x0000000e02067224 */ /* 0x000fc400078e0206 */
[--C-:B------:R-:W-:Y:S01]  /*2790*/  @!P3 IMAD.IADD R12, R12, 0x1, -R2.reuse ;  /* 0x000000010c0cb824 */ /* 0x100fe200078e0a02 */
[----:B------:R0:W-:Y:S01]  /*27a0*/  STL [R1+0x24], R16 ;  /* 0x0000241001007387 */ /* 0x0001e20000100800 */
[--C-:B------:R-:W-:Y:S01]  /*27b0*/  @!P4 IMAD.IADD R11, R11, 0x1, -R2.reuse ;  /* 0x000000010b0bc824 */ /* 0x100fe200078e0a02 */
[----:B------:R-:W-:Y:S01]  /*27c0*/  ISETP.GT.U32.AND P3, PT, R2, R6, PT ;  /* 0x000000060200720c */ /* 0x000fe20003f64070 */
[----:B------:R-:W-:Y:S01]  /*27d0*/  VIADD R245, R3, 0x11 ;  /* 0x0000001103f57836 */ /* 0x000fe20000000000 */
[----:B------:R1:W-:Y:S01]  /*27e0*/  STL [R1+0x20], R13 ;  /* 0x0000200d01007387 */ /* 0x0003e20000100800 */
[--C-:B------:R-:W-:Y:S01]  /*27f0*/  @!P0 IMAD.IADD R8, R8, 0x1, -R2.reuse ;  /* 0x0000000108088824 */ /* 0x100fe200078e0a02 */
[----:B------:R-:W-:Y:S01]  /*2800*/  ISETP.GE.AND P4, PT, R246, RZ, PT ;  /* 0x000000fff600720c */ /* 0x000fe20003f86270 */
[--C-:B------:R-:W-:Y:S01]  /*2810*/  @!P6 IMAD.IADD R9, R9, 0x1, -R2.reuse ;  /* 0x000000010909e824 */ /* 0x100fe200078e0a02 */
[----:B------:R-:W-:Y:S01]  /*2820*/  ISETP.GT.U32.AND P6, PT, R2, R4, PT ;  /* 0x000000040200720c */ /* 0x000fe20003fc4070 */
[----:B------:R-:W-:Y:S01]  /*2830*/  @!P5 IMAD.IADD R5, R5, 0x1, -R2 ;  /* 0x000000010505d824 */ /* 0x000fe200078e0a02 */
[----:B------:R-:W-:Y:S01]  /*2840*/  ISETP.GE.AND P5, PT, R247, RZ, PT ;  /* 0x000000fff700720c */ /* 0x000fe20003fa6270 */
[----:B0-----:R-:W-:Y:S01]  /*2850*/  IMAD.MOV.U32 R16, RZ, RZ, R12 ;  /* 0x000000ffff107224 */ /* 0x001fe200078e000c */
[----:B------:R-:W-:Y:S01]  /*2860*/  ISETP.GE.AND P0, PT, R248, RZ, PT ;  /* 0x000000fff800720c */ /* 0x000fe20003f06270 */
[----:B------:R-:W-:-:S02]  /*2870*/  IMAD.MOV.U32 R15, RZ, RZ, R11 ;  /* 0x000000ffff0f7224 */ /* 0x000fc400078e000b */
[----:B-1----:R-:W-:-:S04]  /*2880*/  IMAD.HI.U32 R13, R0, R7, RZ ;  /* 0x00000007000d7227 */ /* 0x002fc800078e00ff */
[----:B------:R-:W-:Y:S01]  /*2890*/  @!P2 IMAD.MOV R16, RZ, RZ, -R16 ;  /* 0x000000ffff10a224 */ /* 0x000fe200078e0a10 */
[----:B------:R-:W-:Y:S01]  /*28a0*/  ISETP.GT.U32.AND P2, PT, R2, R8, PT ;  /* 0x000000080200720c */ /* 0x000fe20003f44070 */
[----:B------:R-:W-:Y:S02]  /*28b0*/  IMAD.MOV R14, RZ, RZ, -R13 ;  /* 0x000000ffff0e7224 */ /* 0x000fe400078e0a0d */
[----:B------:R-:W-:Y:S01]  /*28c0*/  IMAD.HI.U32 R13, R0, R10, RZ ;  /* 0x0000000a000d7227 */ /* 0x000fe200078e00ff */
[----:B------:R0:W-:Y:S03]  /*28d0*/  STL [R1+0x1c], R16 ;  /* 0x00001c1001007387 */ /* 0x0001e60000100800 */
[----:B------:R-:W-:Y:S01]  /*28e0*/  @!P3 IMAD.IADD R6, R6, 0x1, -R2 ;  /* 0x000000010606b824 */ /* 0x000fe200078e0a02 */
[----:B------:R-:W-:Y:S01]  /*28f0*/  ISETP.GE.AND P3, PT, R249, RZ, PT ;  /* 0x000000fff900720c */ /* 0x000fe20003f66270 */
[----:B------:R-:W-:-:S02]  /*2900*/  IMAD R7, R2, R14, R7 ;  /* 0x0000000e02077224 */ /* 0x000fc400078e0207 */
[----:B------:R-:W-:Y:S02]  /*2910*/  IMAD.MOV R13, RZ, RZ, -R13 ;  /* 0x000000ffff0d7224 */ /* 0x000fe400078e0a0d */
[----:B------:R-:W-:Y:S01]  /*2920*/  IMAD.MOV.U32 R12, RZ, RZ, R9 ;  /* 0x000000ffff0c7224 */ /* 0x000fe200078e0009 */
[----:B------:R-:W-:Y:S01]  /*2930*/  IABS R9, R241 ;  /* 0x000000f100097213 */ /* 0x000fe20000000000 */
[----:B------:R-:W-:Y:S01]  /*2940*/  IMAD.MOV.U32 R11, RZ, RZ, R5 ;  /* 0x000000ffff0b7224 */ /* 0x000fe200078e0005 */
[----:B0-----:R-:W-:Y:S01]  /*2950*/  IABS R16, R238 ;  /* 0x000000ee00107213 */ /* 0x001fe20000000000 */
[----:B------:R-:W-:Y:S01]  /*2960*/  @!P1 IMAD.MOV R15, RZ, RZ, -R15 ;  /* 0x000000ffff0f9224 */ /* 0x000fe200078e0a0f */
[C---:B------:R-:W-:Y:S01]  /*2970*/  ISETP.GT.U32.AND P1, PT, R2.reuse, R6, PT ;  /* 0x000000060200720c */ /* 0x040fe20003f24070 */
[----:B------:R-:W-:Y:S01]  /*2980*/  @!P4 IMAD.MOV R12, RZ, RZ, -R12 ;  /* 0x000000ffff0cc224 */ /* 0x000fe200078e0a0c */
[C---:B------:R-:W-:Y:S01]  /*2990*/  ISETP.GT.U32.AND P4, PT, R2.reuse, R7, PT ;  /* 0x000000070200720c */ /* 0x040fe20003f84070 */
[----:B------:R-:W-:Y:S01]  /*29a0*/  IMAD R5, R2, R13, R10 ;  /* 0x0000000d02057224 */ /* 0x000fe200078e020a */
[----:B------:R-:W-:Y:S01]  /*29b0*/  STL [R1+0x18], R15 ;  /* 0x0000180f01007387 */ /* 0x000fe20000100800 */
[----:B------:R-:W-:Y:S01]  /*29c0*/  @!P5 IMAD.MOV R11, RZ, RZ, -R11 ;  /* 0x000000ffff0bd224 */ /* 0x000fe200078e0a0b */
[----:B------:R-:W-:Y:S01]  /*29d0*/  IABS R10, R242 ;  /* 0x000000f2000a7213 */ /* 0x000fe20000000000 */
[--C-:B------:R-:W-:Y:S01]  /*29e0*/  @!P2 IMAD.IADD R8, R8, 0x1, -R2.reuse ;  /* 0x000000010808a824 */ /* 0x100fe200078e0a02 */
[----:B------:R-:W-:Y:S01]  /*29f0*/  ISETP.GT.U32.AND P2, PT, R2, R5, PT ;  /* 0x000000050200720c */ /* 0x000fe20003f44070 */
[----:B------:R0:W-:Y:S01]  /*2a00*/  STL [R1+0x14], R12 ;  /* 0x0000140c01007387 */ /* 0x0001e20000100800 */
[----:B------:R-:W-:Y:S01]  /*2a10*/  @!P6 IMAD.IADD R4, R4, 0x1, -R2 ;  /* 0x000000010404e824 */ /* 0x000fe200078e0a02 */
[----:B------:R-:W-:Y:S01]  /*2a20*/  ISETP.GE.AND P5, PT, R250, RZ, PT ;  /* 0x000000fffa00720c */ /* 0x000fe20003fa6270 */
[----:B------:R-:W-:Y:S01]  /*2a30*/  IMAD.MOV.U32 R13, RZ, RZ, R8 ;  /* 0x000000ffff0d7224 */ /* 0x000fe200078e0008 */
[----:B------:R1:W-:Y:S01]  /*2a40*/  STL [R1+0x10], R11 ;  /* 0x0000100b01007387 */ /* 0x0003e20000100800 */
[--C-:B------:R-:W-:Y:S01]  /*2a50*/  @!P1 IMAD.IADD R6, R6, 0x1, -R2.reuse ;  /* 0x0000000106069824 */ /* 0x100fe200078e0a02 */
[C---:B------:R-:W-:Y:S01]  /*2a60*/  ISETP.GT.U32.AND P6, PT, R2.reuse, R4, PT ;  /* 0x000000040200720c */ /* 0x040fe20003fc4070 */
[--C-:B------:R-:W-:Y:S01]  /*2a70*/  @!P4 IMAD.IADD R7, R7, 0x1, -R2.reuse ;  /* 0x000000010707c824 */ /* 0x100fe200078e0a02 */
[----:B------:R-:W-:Y:S01]  /*2a80*/  ISETP.GE.AND P1, PT, R251, RZ, PT ;  /* 0x000000fffb00720c */ /* 0x000fe20003f26270 */
[----:B------:R-:W-:Y:S01]  /*2a90*/  @!P0 IMAD.MOV R13, RZ, RZ, -R13 ;  /* 0x000000ffff0d8224 */ /* 0x000fe200078e0a0d */
[----:B0-----:R-:W-:Y:S01]  /*2aa0*/  IABS R12, R243 ;  /* 0x000000f3000c7213 */ /* 0x001fe20000000000 */
[----:B------:R-:W-:Y:S01]  /*2ab0*/  VIADD R246, R3, 0x12 ;  /* 0x0000001203f67836 */ /* 0x000fe20000000000 */
[----:B------:R-:W-:Y:S01]  /*2ac0*/  ISETP.GE.AND P4, PT, R241, RZ, PT ;  /* 0x000000fff100720c */ /* 0x000fe20003f86270 */
[----:B------:R-:W-:Y:S01]  /*2ad0*/  @!P2 IMAD.IADD R5, R5, 0x1, -R2 ;  /* 0x000000010505a824 */ /* 0x000fe200078e0a02 */
[----:B------:R-:W-:Y:S01]  /*2ae0*/  ISETP.GT.U32.AND P2, PT, R2, R7, PT ;  /* 0x000000070200720c */ /* 0x000fe20003f44070 */
[----:B-1----:R-:W-:Y:S01]  /*2af0*/  IMAD.HI.U32 R11, R0, R9, RZ ;  /* 0x00000009000b7227 */ /* 0x002fe200078e00ff */
[----:B------:R-:W-:Y:S01]  /*2b00*/  STL [R1+0xc], R13 ;  /* 0x00000c0d01007387 */ /* 0x000fe20000100800 */
[----:B------:R-:W-:-:S02]  /*2b10*/  IABS R15, R237 ;  /* 0x000000ed000f7213 */ /* 0x000fc40000000000 */
[----:B------:R-:W-:Y:S01]  /*2b20*/  IMAD.MOV R8, RZ, RZ, -R11 ;  /* 0x000000ffff087224 */ /* 0x000fe200078e0a0b */
[C---:B------:R-:W-:Y:S01]  /*2b30*/  ISETP.GT.U32.AND P0, PT, R2.reuse, R5, PT ;  /* 0x000000050200720c */ /* 0x040fe20003f04070 */
[----:B------:R-:W-:Y:S02]  /*2b40*/  IMAD.MOV.U32 R11, RZ, RZ, R12 ;  /* 0x000000ffff0b7224 */ /* 0x000fe400078e000c */
[C---:B------:R-:W-:Y:S02]  /*2b50*/  IMAD R9, R2.reuse, R8, R9 ;  /* 0x0000000802097224 */ /* 0x040fe400078e0209 */
[----:B------:R-:W-:Y:S02]  /*2b60*/  IMAD.MOV.U32 R12, RZ, RZ, R6 ;  /* 0x000000ffff0c7224 */ /* 0x000fe400078e0006 */
[----:B------:R-:W-:Y:S01]  /*2b70*/  @!P2 IMAD.IADD R7, R7, 0x1, -R2 ;  /* 0x000000010707a824 */ /* 0x000fe200078e0a02 */
[----:B------:R-:W-:Y:S01]  /*2b80*/  ISETP.GE.AND P2, PT, R243, RZ, PT ;  /* 0x000000fff300720c */ /* 0x000fe20003f46270 */
[----:B------:R-:W-:Y:S01]  /*2b90*/  @!P3 IMAD.MOV R12, RZ, RZ, -R12 ;  /* 0x000000ffff0cb224 */ /* 0x000fe200078e0a0c */
[----:B------:R-:W-:Y:S01]  /*2ba0*/  ISETP.GT.U32.AND P3, PT, R2, R9, PT ;  /* 0x000000090200720c */ /* 0x000fe20003f64070 */
[----:B------:R-:W-:Y:S01]  /*2bb0*/  @!P6 IMAD.IADD R4, R4, 0x1, -R2 ;  /* 0x000000010404e824 */ /* 0x000fe200078e0a02 */
[----:B------:R-:W-:Y:S01]  /*2bc0*/  ISETP.GE.AND P6, PT, R252, RZ, PT ;  /* 0x000000fffc00720c */ /* 0x000fe20003fc6270 */
[----:B------:R-:W-:Y:S01]  /*2bd0*/  IMAD.MOV.U32 R23, RZ, RZ, R7 ;  /* 0x000000ffff177224 */ /* 0x000fe200078e0007 */
[----:B------:R0:W-:Y:S01]  /*2be0*/  STL [R1+0x8], R12 ;  /* 0x0000080c01007387 */ /* 0x0001e20000100800 */
[----:B------:R-:W-:-:S04]  /*2bf0*/  IMAD.HI.U32 R8, R0, R10, RZ ;  /* 0x0000000a00087227 */ /* 0x000fc800078e00ff */
[--C-:B------:R-:W-:Y:S02]  /*2c00*/  @!P0 IMAD.IADD R5, R5, 0x1, -R2.reuse ;  /* 0x0000000105058824 */ /* 0x100fe400078e0a02 */
[----:B------:R-:W-:Y:S02]  /*2c10*/  @!P1 IMAD.MOV R23, RZ, RZ, -R23 ;  /* 0x000000ffff179224 */ /* 0x000fe400078e0a17 */
[----:B------:R-:W-:Y:S01]  /*2c20*/  @!P3 IMAD.IADD R9, R9, 0x1, -R2 ;  /* 0x000000010909b824 */ /* 0x000fe200078e0a02 */
[----:B------:R-:W-:Y:S01]  /*2c30*/  MOV R252, R5 ;  /* 0x0000000500fc7202 */ /* 0x000fe20000000f00 */
[----:B------:R-:W-:-:S03]  /*2c40*/  IMAD.HI.U32 R6, R0, R11, RZ ;  /* 0x0000000b00067227 */ /* 0x000fc600078e00ff */
[C---:B------:R-:W-:Y:S01]  /*2c50*/  ISETP.GT.U32.AND P1, PT, R2.reuse, R9, PT ;  /* 0x000000090200720c */ /* 0x040fe20003f24070 */
[----:B------:R-:W-:Y:S02]  /*2c60*/  IMAD.MOV R8, RZ, RZ, -R8 ;  /* 0x000000ffff087224 */ /* 0x000fe400078e0a08 */
[----:B------:R-:W-:Y:S02]  /*2c70*/  IMAD.MOV R6, RZ, RZ, -R6 ;  /* 0x000000ffff067224 */ /* 0x000fe400078e0a06 */
[C---:B------:R-:W-:Y:S02]  /*2c80*/  IMAD R10, R2.reuse, R8, R10 ;  /* 0x00000008020a7224 */ /* 0x040fe400078e020a */
[----:B------:R-:W-:Y:S02]  /*2c90*/  VIADD R243, R3, 0xef ;  /* 0x000000ef03f37836 */ /* 0x000fe40000000000 */
[C---:B------:R-:W-:Y:S02]  /*2ca0*/  IMAD R11, R2.reuse, R6, R11 ;  /* 0x00000006020b7224 */ /* 0x040fe400078e020b */
[----:B------:R-:W-:Y:S01]  /*2cb0*/  @!P6 IMAD.MOV R252, RZ, RZ, -R252 ;  /* 0x000000fffffce224 */ /* 0x000fe200078e0afc */
[----:B0-----:R-:W-:Y:S01]  /*2cc0*/  IABS R12, R243 ;  /* 0x000000f3000c7213 */ /* 0x001fe20000000000 */
[----:B------:R-:W-:Y:S01]  /*2cd0*/  IMAD.MOV.U32 R156, RZ, RZ, R4 ;  /* 0x000000ffff9c7224 */ /* 0x000fe200078e0004 */
[C---:B------:R-:W-:Y:S01]  /*2ce0*/  ISETP.GT.U32.AND P6, PT, R2.reuse, R10, PT ;  /* 0x0000000a0200720c */ /* 0x040fe20003fc4070 */
[----:B------:R-:W-:Y:S01]  /*2cf0*/  @!P1 IMAD.IADD R9, R9, 0x1, -R2 ;  /* 0x0000000109099824 */ /* 0x000fe200078e0a02 */
[----:B------:R-:W-:Y:S01]  /*2d00*/  ISETP.GT.U32.AND P1, PT, R2, R11, PT ;  /* 0x0000000b0200720c */ /* 0x000fe20003f24070 */
[----:B------:R-:W-:Y:S01]  /*2d10*/  IMAD.HI.U32 R5, R0, R12, RZ ;  /* 0x0000000c00057227 */ /* 0x000fe200078e00ff */
[----:B------:R-:W-:-:S03]  /*2d20*/  ISETP.GE.AND P0, PT, R243, RZ, PT ;  /* 0x000000fff300720c */ /* 0x000fc60003f06270 */
[----:B------:R-:W-:Y:S01]  /*2d30*/  @!P5 IMAD.MOV R156, RZ, RZ, -R156 ;  /* 0x000000ffff9cd224 */ /* 0x000fe200078e0a9c */
[----:B------:R-:W-:Y:S01]  /*2d40*/  ISETP.GE.AND P5, PT, R242, RZ, PT ;  /* 0x000000fff200720c */ /* 0x000fe20003fa6270 */
[C---:B------:R-:W-:Y:S02]  /*2d50*/  VIADD R242, R3.reuse, 0xee ;  /* 0x000000ee03f27836 */ /* 0x040fe40000000000 */
[----:B------:R-:W-:Y:S01]  /*2d60*/  IMAD.MOV R5, RZ, RZ, -R5 ;  /* 0x000000ffff057224 */ /* 0x000fe200078e0a05 */
[----:B------:R-:W-:Y:S01]  /*2d70*/  STL [R1+0x18d8], R156 ;  /* 0x0018d89c01007387 */ /* 0x000fe20000100800 */
[----:B------:R-:W-:Y:S01]  /*2d80*/  VIADD R243, R3, 0xed ;  /* 0x000000ed03f37836 */ /* 0x000fe20000000000 */
[----:B------:R-:W-:Y:S01]  /*2d90*/  IABS R13, R242 ;  /* 0x000000f2000d7213 */ /* 0x000fe20000000000 */
[----:B------:R-:W-:Y:S01]  /*2da0*/  IMAD R12, R2, R5, R12 ;  /* 0x00000005020c7224 */ /* 0x000fe200078e020c */
[----:B------:R-:W-:Y:S01]  /*2db0*/  ISETP.GE.AND P3, PT, R242, RZ, PT ;  /* 0x000000fff200720c */ /* 0x000fe20003f66270 */
[--C-:B------:R-:W-:Y:S01]  /*2dc0*/  @!P6 IMAD.IADD R10, R10, 0x1, -R2.reuse ;  /* 0x000000010a0ae824 */ /* 0x100fe200078e0a02 */
[----:B------:R-:W-:Y:S01]  /*2dd0*/  IABS R14, R243 ;  /* 0x000000f3000e7213 */ /* 0x000fe20000000000 */
[----:B------:R-:W-:Y:S01]  /*2de0*/  @!P1 IMAD.IADD R11, R11, 0x1, -R2 ;  /* 0x000000010b0b9824 */ /* 0x000fe200078e0a02 */
[----:B------:R-:W-:Y:S01]  /*2df0*/  ISETP.GT.U32.AND P6, PT, R2, R12, PT ;  /* 0x0000000c0200720c */ /* 0x000fe20003fc4070 */
[----:B------:R-:W-:Y:S01]  /*2e00*/  IMAD.HI.U32 R4, R0, R13, RZ ;  /* 0x0000000d00047227 */ /* 0x000fe200078e00ff */
[----:B------:R-:W-:Y:S01]  /*2e10*/  ISETP.GT.U32.AND P1, PT, R2, R10, PT ;  /* 0x0000000a0200720c */ /* 0x000fe20003f24070 */
[----:B------:R-:W-:Y:S02]  /*2e20*/  STL [R1+0x18dc], R23 ;  /* 0x0018dc1701007387 */ /* 0x000fe40000100800 */
[----:B------:R-:W-:-:S02]  /*2e30*/  IMAD.MOV R4, RZ, RZ, -R4 ;  /* 0x000000ffff047224 */ /* 0x000fc400078e0a04 */
[----:B------:R-:W-:Y:S01]  /*2e40*/  IMAD.HI.U32 R6, R0, R14, RZ ;  /* 0x0000000e00067227 */ /* 0x000fe200078e00ff */
[----:B------:R-:W-:Y:S03]  /*2e50*/  STL [R1+0x18e0], R252 ;  /* 0x0018e0fc01007387 */ /* 0x000fe60000100800 */
[C---:B------:R-:W-:Y:S02]  /*2e60*/  IMAD R13, R2.reuse, R4, R13 ;  /* 0x00000004020d7224 */ /* 0x040fe400078e020d */
[----:B------:R-:W-:Y:S02]  /*2e70*/  IMAD.MOV R6, RZ, RZ, -R6 ;  /* 0x000000ffff067224 */ /* 0x000fe400078e0a06 */
[----:B------:R-:W-:Y:S01]  /*2e80*/  @!P4 IMAD.MOV R9, RZ, RZ, -R9 ;  /* 0x000000ffff09c224 */ /* 0x000fe200078e0a09 */
[----:B------:R-:W-:Y:S01]  /*2e90*/  ISETP.GT.U32.AND P4, PT, R2, R11, PT ;  /* 0x0000000b0200720c */ /* 0x000fe20003f84070 */
[----:B------:R-:W-:-:S03]  /*2ea0*/  IMAD.HI.U32 R5, R0, R15, RZ ;  /* 0x0000000f00057227 */ /* 0x000fc600078e00ff */
[----:B------:R-:W-:Y:S01]  /*2eb0*/  STL [R1+0x18e4], R9 ;  /* 0x0018e40901007387 */ /* 0x000fe20000100800 */
[----:B------:R-:W-:Y:S02]  /*2ec0*/  IMAD R14, R2, R6, R14 ;  /* 0x00000006020e7224 */ /* 0x000fe400078e020e */
[--C-:B------:R-:W-:Y:S02]  /*2ed0*/  @!P6 IMAD.IADD R12, R12, 0x1, -R2.reuse ;  /* 0x000000010c0ce824 */ /* 0x100fe400078e0a02 */
[----:B------:R-:W-:Y:S01]  /*2ee0*/  @!P1 IMAD.IADD R10, R10, 0x1, -R2 ;  /* 0x000000010a0a9824 */ /* 0x000fe200078e0a02 */
[C---:B------:R-:W-:Y:S01]  /*2ef0*/  ISETP.GT.U32.AND P1, PT, R2.reuse, R13, PT ;  /* 0x0000000d0200720c */ /* 0x040fe20003f24070 */
[----:B------:R-:W-:Y:S01]  /*2f00*/  IMAD.MOV R5, RZ, RZ, -R5 ;  /* 0x000000ffff057224 */ /* 0x000fe200078e0a05 */
[C---:B------:R-:W-:Y:S01]  /*2f10*/  ISETP.GT.U32.AND P6, PT, R2.reuse, R12, PT ;  /* 0x0000000c0200720c */ /* 0x040fe20003fc4070 */
[----:B------:R-:W-:Y:S01]  /*2f20*/  @!P5 IMAD.MOV R10, RZ, RZ, -R10 ;  /* 0x000000ffff0ad224 */ /* 0x000fe200078e0a0a */
[----:B------:R-:W-:Y:S01]  /*2f30*/  ISETP.GT.U32.AND P5, PT, R2, R14, PT ;  /* 0x0000000e0200720c */ /* 0x000fe20003fa4070 */
[----:B------:R-:W-:-:S03]  /*2f40*/  IMAD.HI.U32 R4, R0, R16, RZ ;  /* 0x0000001000047227 */ /* 0x000fc600078e00ff */
[----:B------:R-:W-:Y:S01]  /*2f50*/  STL [R1+0x18e8], R10 ;  /* 0x0018e80a01007387 */ /* 0x000fe20000100800 */
[C---:B------:R-:W-:Y:S02]  /*2f60*/  IMAD R15, R2.reuse, R5, R15 ;  /* 0x00000005020f7224 */ /* 0x040fe400078e020f */
[----:B------:R-:W-:Y:S02]  /*2f70*/  IMAD.MOV R4, RZ, RZ, -R4 ;  /* 0x000000ffff047224 */ /* 0x000fe400078e0a04 */
[----:B------:R-:W-:Y:S02]  /*2f80*/  VIADD R241, R3, 0xe9 ;  /* 0x000000e903f17836 */ /* 0x000fe40000000000 */
[----:B------:R-:W-:Y:S01]  /*2f90*/  @!P4 IMAD.IADD R11, R11, 0x1, -R2 ;  /* 0x000000010b0bc824 */ /* 0x000fe200078e0a02 */
[----:B------:R-:W-:Y:S01]  /*2fa0*/  ISETP.GT.U32.AND P4, PT, R2, R15, PT ;  /* 0x0000000f0200720c */ /* 0x000fe20003f84070 */
[----:B------:R-:W-:Y:S01]  /*2fb0*/  IMAD.HI.U32 R6, R0, R17, RZ ;  /* 0x0000001100067227 */ /* 0x000fe200078e00ff */
[----:B------:R-:W-:-:S03]  /*2fc0*/  IABS R18, R241 ;  /* 0x000000f100127213 */ /* 0x000fc60000000000 */
[----:B------:R-:W-:Y:S02]  /*2fd0*/  IMAD R16, R2, R4, R16 ;  /* 0x0000000402107224 */ /* 0x000fe400078e0210 */
[----:B------:R-:W-:Y:S01]  /*2fe0*/  @!P1 IMAD.IADD R13, R13, 0x1, -R2 ;  /* 0x000000010d0d9824 */ /* 0x000fe200078e0a02 */
[----:B------:R-:W-:Y:S01]  /*2ff0*/  ISETP.GE.AND P1, PT, R243, RZ, PT ;  /* 0x000000fff300720c */ /* 0x000fe20003f26270 */
[----:B------:R-:W-:Y:S02]  /*3000*/  IMAD.MOV R6, RZ, RZ, -R6 ;  /* 0x000000ffff067224 */ /* 0x000fe400078e0a06 */
[--C-:B------:R-:W-:Y:S01]  /*3010*/  @!P6 IMAD.IADD R12, R12, 0x1, -R2.reuse ;  /* 0x000000010c0ce824 */ /* 0x100fe200078e0a02 */
[----:B------:R-:W-:Y:S01]  /*3020*/  ISETP.GT.U32.AND P6, PT, R2, R16, PT ;  /* 0x000000100200720c */ /* 0x000fe20003fc4070 */
[----:B------:R-:W-:Y:S01]  /*3030*/  @!P5 IMAD.IADD R14, R14, 0x1, -R2 ;  /* 0x000000010e0ed824 */ /* 0x000fe200078e0a02 */
[----:B------:R-:W-:Y:S01]  /*3040*/  ISETP.GT.U32.AND P5, PT, R2, R13, PT ;  /* 0x0000000d0200720c */ /* 0x000fe20003fa4070 */
[----:B------:R-:W-:-:S02]  /*3050*/  VIADD R242, R3, 0xe8 ;  /* 0x000000e803f27836 */ /* 0x000fc40000000000 */
[----:B------:R-:W-:-:S03]  /*3060*/  IMAD.HI.U32 R5, R0, R18, RZ ;  /* 0x0000001200057227 */ /* 0x000fc600078e00ff */
[----:B------:R-:W-:Y:S01]  /*3070*/  IABS R19, R242 ;  /* 0x000000f200137213 */ /* 0x000fe20000000000 */
[C---:B------:R-:W-:Y:S02]  /*3080*/  IMAD R17, R2.reuse, R6, R17 ;  /* 0x0000000602117224 */ /* 0x040fe400078e0211 */
[----:B------:R-:W-:Y:S02]  /*3090*/  IMAD.MOV R5, RZ, RZ, -R5 ;  /* 0x000000ffff057224 */ /* 0x000fe400078e0a05 */
[----:B------:R-:W-:Y:S01]  /*30a0*/  @!P4 IMAD.IADD R15, R15, 0x1, -R2 ;  /* 0x000000010f0fc824 */ /* 0x000fe200078e0a02 */
[C---:B------:R-:W-:Y:S01]  /*30b0*/  ISETP.GT.U32.AND P4, PT, R2.reuse, R14, PT ;  /* 0x0000000e0200720c */ /* 0x040fe20003f84070 */
[----:B------:R-:W-:Y:S01]  /*30c0*/  @!P0 IMAD.MOV R12, RZ, RZ, -R12 ;  /* 0x000000ffff0c8224 */ /* 0x000fe200078e0a0c */
[C---:B------:R-:W-:Y:S01]  /*30d0*/  ISETP.GT.U32.AND P0, PT, R2.reuse, R17, PT ;  /* 0x000000110200720c */ /* 0x040fe20003f04070 */
[----:B------:R-:W-:Y:S02]  /*30e0*/  IMAD R18, R2, R5, R18 ;  /* 0x0000000502127224 */ /* 0x000fe400078e0212 */
[----:B------:R-:W-:-:S04]  /*30f0*/  IMAD.HI.U32 R4, R0, R19, RZ ;  /* 0x0000001300047227 */ /* 0x000fc800078e00ff */
[--C-:B------:R-:W-:Y:S01]  /*3100*/  @!P6 IMAD.IADD R16, R16, 0x1, -R2.reuse ;  /* 0x000000011010e824 */ /* 0x100fe200078e0a02 */
[C---:B------:R-:W-:Y:S01]  /*3110*/  ISETP.GT.U32.AND P6, PT, R2.reuse, R15, PT ;  /* 0x0000000f0200720c */ /* 0x040fe20003fc4070 */
[----:B------:R-:W-:Y:S01]  /*3120*/  @!P5 IMAD.IADD R13, R13, 0x1, -R2 ;  /* 0x000000010d0dd824 */ /* 0x000fe200078e0a02 */
[C---:B------:R-:W-:Y:S01]  /*3130*/  ISETP.GT.U32.AND P5, PT, R2.reuse, R18, PT ;  /* 0x000000120200720c */ /* 0x040fe20003fa4070 */
[----:B------:R-:W-:Y:S02]  /*3140*/  IMAD.MOV R4, RZ, RZ, -R4 ;  /* 0x000000ffff047224 */ /* 0x000fe400078e0a04 */
[----:B------:R-:W-:Y:S02]  /*3150*/  VIADD R243, R3, 0xe6 ;  /* 0x000000e603f37836 */ /* 0x000fe40000000000 */
[----:B------:R-:W-:Y:S02]  /*3160*/  IMAD R19, R2, R4, R19 ;  /* 0x0000000402137224 */ /* 0x000fe400078e0213 */
[--C-:B------:R-:W-:Y:S01]  /*3170*/  @!P4 IMAD.IADD R14, R14, 0x1, -R2.reuse ;  /* 0x000000010e0ec824 */ /* 0x100fe200078e0a02 */
[----:B------:R-:W-:Y:S01]  /*3180*/  IABS R22, R243 ;  /* 0x000000f300167213 */ /* 0x000fe20000000000 */
[----:B------:R-:W-:Y:S01]  /*3190*/  @!P0 IMAD.IADD R17, R17, 0x1, -R2 ;  /* 0x0000000111118824 */ /* 0x000fe200078e0a02 */
[----:B------:R-:W-:Y:S01]  /*31a0*/  ISETP.GE.AND P4, PT, R237, RZ, PT ;  /* 0x000000ffed00720c */ /* 0x000fe20003f86270 */
[----:B------:R-:W-:Y:S01]  /*31b0*/  IMAD.HI.U32 R4, R0, R20, RZ ;  /* 0x0000001400047227 */ /* 0x000fe200078e00ff */
[----:B------:R-:W-:-:S03]  /*31c0*/  ISETP.GE.AND P0, PT, R239, RZ, PT ;  /* 0x000000ffef00720c */ /* 0x000fc60003f06270 */
[----:B------:R-:W-:Y:S01]  /*31d0*/  @!P3 IMAD.MOV R13, RZ, RZ, -R13 ;  /* 0x000000ffff0db224 */ /* 0x000fe200078e0a0d */
[C---:B------:R-:W-:Y:S01]  /*31e0*/  ISETP.GT.U32.AND P3, PT, R2.reuse, R17, PT ;  /* 0x000000110200720c */ /* 0x040fe20003f64070 */
[----:B------:R-:W-:Y:S02]  /*31f0*/  IMAD.MOV R5, RZ, RZ, -R4 ;  /* 0x000000ffff057224 */ /* 0x000fe400078e0a04 */
[----:B------:R-:W-:Y:S01]  /*3200*/  @!P2 IMAD.MOV R11, RZ, RZ, -R11 ;  /* 0x000000ffff0ba224 */ /* 0x000fe200078e0a0b */
[----:B------:R-:W-:Y:S01]  /*3210*/  ISETP.GT.U32.AND P2, PT, R2, R16, PT ;  /* 0x000000100200720c */ /* 0x000fe20003f44070 */
[----:B------:R-:W-:-:S03]  /*3220*/  IMAD.HI.U32 R4, R0, R22, RZ ;  /* 0x0000001600047227 */ /* 0x000fc600078e00ff */
[----:B------:R-:W-:Y:S01]  /*3230*/  STL [R1+0x18ec], R11 ;  /* 0x0018ec0b01007387 */ /* 0x000fe20000100800 */
[--C-:B------:R-:W-:Y:S01]  /*3240*/  @!P6 IMAD.IADD R15, R15, 0x1, -R2.reuse ;  /* 0x000000010f0fe824 */ /* 0x100fe200078e0a02 */
[----:B------:R-:W-:Y:S01]  /*3250*/  ISETP.GT.U32.AND P6, PT, R2, R19, PT ;  /* 0x000000130200720c */ /* 0x000fe20003fc4070 */
[----:B------:R-:W-:Y:S01]  /*3260*/  @!P5 IMAD.IADD R18, R18, 0x1, -R2 ;  /* 0x000000011212d824 */ /* 0x000fe200078e0a02 */
[----:B------:R-:W-:Y:S01]  /*3270*/  ISETP.GE.AND P5, PT, R241, RZ, PT ;  /* 0x000000fff100720c */ /* 0x000fe20003fa6270 */
[C---:B------:R-:W-:Y:S01]  /*3280*/  IMAD R20, R2.reuse, R5, R20 ;  /* 0x0000000502147224 */ /* 0x040fe200078e0214 */
[----:B------:R-:W-:Y:S01]  /*3290*/  STL [R1+0x18f0], R12 ;  /* 0x0018f00c01007387 */ /* 0x000fe20000100800 */
[----:B------:R-:W-:Y:S02]  /*32a0*/  IMAD.MOV R4, RZ, RZ, -R4 ;  /* 0x000000ffff047224 */ /* 0x000fe400078e0a04 */
[----:B------:R-:W-:Y:S01]  /*32b0*/  VIADD R241, R3, 0xe5 ;  /* 0x000000e503f17836 */ /* 0x000fe20000000000 */
[----:B------:R-:W-:Y:S01]  /*32c0*/  STL [R1+0x18f4], R13 ;  /* 0x0018f40d01007387 */ /* 0x000fe20000100800 */
[----:B------:R-:W-:Y:S01]  /*32d0*/  @!P1 IMAD.MOV R14, RZ, RZ, -R14 ;  /* 0x000000ffff0e9224 */ /* 0x000fe200078e0a0e */
[C---:B------:R-:W-:Y:S01]  /*32e0*/  ISETP.GT.U32.AND P1, PT, R2.reuse, R18, PT ;  /* 0x000000120200720c */ /* 0x040fe20003f24070 */
[----:B------:R-:W-:Y:S01]  /*32f0*/  @!P4 IMAD.MOV R15, RZ, RZ, -R15 ;  /* 0x000000ffff0fc224 */ /* 0x000fe200078e0a0f */
[----:B------:R-:W-:Y:S01]  /*3300*/  IABS R5, R241 ;  /* 0x000000f100057213 */ /* 0x000fe20000000000 */
[C---:B------:R-:W-:Y:S01]  /*3310*/  IMAD R22, R2.reuse, R4, R22 ;  /* 0x0000000402167224 */ /* 0x040fe200078e0216 */
[----:B------:R-:W-:Y:S01]  /*3320*/  ISETP.GT.U32.AND P4, PT, R2, R20, PT ;  /* 0x000000140200720c */ /* 0x000fe20003f84070 */
[--C-:B------:R-:W-:Y:S01]  /*3330*/  @!P3 IMAD.IADD R17, R17, 0x1, -R2.reuse ;  /* 0x000000011111b824 */ /* 0x100fe200078e0a02 */
[----:B------:R-:W-:Y:S01]  /*3340*/  STL [R1+0x1900], R14 ;  /* 0x0019000e01007387 */ /* 0x000fe20000100800 */
[----:B------:R-:W-:Y:S01]  /*3350*/  @!P2 IMAD.IADD R16, R16, 0x1, -R2 ;  /* 0x000000011010a824 */ /* 0x000fe200078e0a02 */
[----:B------:R-:W-:Y:S01]  /*3360*/  ISETP.GT.U32.AND P3, PT, R2, R22, PT ;  /* 0x000000160200720c */ /* 0x000fe20003f64070 */
[----:B------:R-:W-:Y:S01]  /*3370*/  IMAD.HI.U32 R4, R0, R5, RZ ;  /* 0x0000000500047227 */ /* 0x000fe200078e00ff */
[----:B------:R-:W-:-:S03]  /*3380*/  ISETP.GE.AND P2, PT, R238, RZ, PT ;  /* 0x000000ffee00720c */ /* 0x000fc60003f46270 */
[----:B------:R-:W-:Y:S02]  /*3390*/  @!P6 IMAD.IADD R19, R19, 0x1, -R2 ;  /* 0x000000011313e824 */ /* 0x000fe400078e0a02 */
[----:B------:R-:W-:Y:S02]  /*33a0*/  IMAD.MOV R4, RZ, RZ, -R4 ;  /* 0x000000ffff047224 */ /* 0x000fe400078e0a04 */
[--C-:B------:R-:W-:Y:S01]  /*33b0*/  @!P1 IMAD.IADD R18, R18, 0x1, -R2.reuse ;  /* 0x0000000112129824 */ /* 0x100fe200078e0a02 */
[----:B------:R-:W-:Y:S01]  /*33c0*/  ISETP.GT.U32.AND P6, PT, R2, R19, PT ;  /* 0x000000130200720c */ /* 0x000fe20003fc4070 */
[--C-:B------:R-:W-:Y:S01]  /*33d0*/  @!P4 IMAD.IADD R20, R20, 0x1, -R2.reuse ;  /* 0x000000011414c824 */ /* 0x100fe200078e0a02 */
[----:B------:R-:W-:Y:S01]  /*33e0*/  ISETP.GE.AND P1, PT, R240, RZ, PT ;  /* 0x000000fff000720c */ /* 0x000fe20003f26270 */
[----:B------:R-:W-:Y:S01]  /*33f0*/  IMAD R24, R2, R4, R5 ;  /* 0x0000000402187224 */ /* 0x000fe200078e0205 */
[----:B------:R-:W-:Y:S01]  /*3400*/  ISETP.GE.AND P4, PT, R241, RZ, PT ;  /* 0x000000fff100720c */ /* 0x000fe20003f86270 */
[----:B------:R-:W-:Y:S01]  /*3410*/  @!P3 IMAD.IADD R22, R22, 0x1, -R2 ;  /* 0x000000011616b824 */ /* 0x000fe200078e0a02 */
[C---:B------:R-:W-:Y:S01]  /*3420*/  ISETP.GT.U32.AND P3, PT, R2.reuse, R20, PT ;  /* 0x000000140200720c */ /* 0x040fe20003f64070 */
[----:B------:R-:W-:Y:S01]  /*3430*/  @!P5 IMAD.MOV R18, RZ, RZ, -R18 ;  /* 0x000000ffff12d224 */ /* 0x000fe200078e0a12 */
[----:B------:R-:W-:Y:S01]  /*3440*/  ISETP.GT.U32.AND P5, PT, R2, R24, PT ;  /* 0x000000180200720c */ /* 0x000fe20003fa4070 */
[----:B------:R-:W-:Y:S01]  /*3450*/  @!P2 IMAD.MOV R16, RZ, RZ, -R16 ;  /* 0x000000ffff10a224 */ /* 0x000fe200078e0a10 */
[----:B------:R-:W-:Y:S01]  /*3460*/  ISETP.GE.AND P2, PT, R242, RZ, PT ;  /* 0x000000fff200720c */ /* 0x000fe20003f46270 */
[----:B------:R-:W-:-:S02]  /*3470*/  VIADD R242, R3, 0xe4 ;  /* 0x000000e403f27836 */ /* 0x000fc40000000000 */
[--C-:B------:R-:W-:Y:S01]  /*3480*/  @!P6 IMAD.IADD R19, R19, 0x1, -R2.reuse ;  /* 0x000000011313e824 */ /* 0x100fe200078e0a02 */
[----:B------:R-:W-:Y:S01]  /*3490*/  ISETP.GE.AND P6, PT, R243, RZ, PT ;  /* 0x000000fff300720c */ /* 0x000fe20003fc6270 */
[----:B------:R-:W-:Y:S01]  /*34a0*/  VIADD R243, R3, 0xe3 ;  /* 0x000000e303f37836 */ /* 0x000fe20000000000 */
[----:B------:R-:W-:Y:S01]  /*34b0*/  IABS R25, R242 ;  /* 0x000000f200197213 */ /* 0x000fe20000000000 */
[----:B------:R-:W-:Y:S01]  /*34c0*/  @!P0 IMAD.MOV R17, RZ, RZ, -R17 ;  /* 0x000000ffff118224 */ /* 0x000fe200078e0a11 */
[----:B------:R-:W-:Y:S01]  /*34d0*/  ISETP.GT.U32.AND P0, PT, R2, R22, PT ;  /* 0x000000160200720c */ /* 0x000fe20003f04070 */
[--C-:B------:R-:W-:Y:S01]  /*34e0*/  @!P3 IMAD.IADD R20, R20, 0x1, -R2.reuse ;  /* 0x000000011414b824 */ /* 0x100fe200078e0a02 */
[----:B------:R-:W-:Y:S01]  /*34f0*/  IABS R26, R243 ;  /* 0x000000f3001a7213 */ /* 0x000fe20000000000 */
[----:B------:R-:W-:Y:S01]  /*3500*/  IMAD.HI.U32 R4, R0, R25, RZ ;  /* 0x0000001900047227 */ /* 0x000fe200078e00ff */
[----:B------:R-:W-:Y:S01]  /*3510*/  ISETP.GE.AND P3, PT, R243, RZ, PT ;  /* 0x000000fff300720c */ /* 0x000fe20003f66270 */
[----:B------:R0:W-:Y:S02]  /*3520*/  STL.64 [R1+0x1908], R16 ;  /* 0x0019081001007387 */ /* 0x0001e40000100a00 */
[----:B------:R-:W-:Y:S01]  /*3530*/  @!P5 IMAD.IADD R24, R24, 0x1, -R2 ;  /* 0x000000011818d824 */ /* 0x000fe200078e0a02 */
[----:B------:R-:W-:Y:S01]  /*3540*/  IADD3 R4, -R4, RZ, RZ ;  /* 0x000000ff04047210 */ /* 0x000fe20007ffe1ff */
[----:B------:R-:W-:-:S02]  /*3550*/  @!P1 IMAD.MOV R20, RZ, RZ, -R20 ;  /* 0x000000ffff149224 */ /* 0x000fc400078e0a14 */
[----:B------:R-:W-:Y:S01]  /*3560*/  IMAD.HI.U32 R5, R0, R26, RZ ;  /* 0x0000001a00057227 */ /* 0x000fe200078e00ff */
[----:B------:R-:W-:-:S03]  /*3570*/  ISETP.GT.U32.AND P1, PT, R2, R24, PT ;  /* 0x000000180200720c */ /* 0x000fc60003f24070 */
[----:B------:R-:W-:Y:S02]  /*3580*/  IMAD.MOV R5, RZ, RZ, -R5 ;  /* 0x000000ffff057224 */ /* 0x000fe400078e0a05 */
[----:B------:R-:W-:Y:S01]  /*3590*/  IMAD R25, R2, R4, R25 ;  /* 0x0000000402197224 */ /* 0x000fe200078e0219 */
[----:B0-----:R-:W0:Y:S01]  /*35a0*/  LDC.64 R16, c[0x0][0x218] ;  /* 0x00008600ff107b82 */ /* 0x001e220000000a00 */
[----:B------:R-:W-:Y:S02]  /*35b0*/  VIADD R243, R3, 0xe2 ;  /* 0x000000e203f37836 */ /* 0x000fe40000000000 */
[----:B------:R-:W-:Y:S02]  /*35c0*/  @!P0 IMAD.IADD R22, R22, 0x1, -R2 ;  /* 0x0000000116168824 */ /* 0x000fe400078e0a02 */
[C---:B------:R-:W-:Y:S01]  /*35d0*/  IMAD R26, R2.reuse, R5, R26 ;  /* 0x00000005021a7224 */ /* 0x040fe200078e021a */
[----:B------:R-:W-:Y:S01]  /*35e0*/  IABS R27, R243 ;  /* 0x000000f3001b7213 */ /* 0x000fe20000000000 */
[----:B------:R-:W-:Y:S01]  /*35f0*/  @!P6 IMAD.MOV R22, RZ, RZ, -R22 ;  /* 0x000000ffff16e224 */ /* 0x000fe200078e0a16 */
[----:B------:R-:W-:Y:S01]  /*3600*/  ISETP.GT.U32.AND P6, PT, R2, R25, PT ;  /* 0x000000190200720c */ /* 0x000fe20003fc4070 */
[----:B------:R-:W-:Y:S01]  /*3610*/  @!P1 IMAD.IADD R24, R24, 0x1, -R2 ;  /* 0x0000000118189824 */ /* 0x000fe200078e0a02 */
[----:B------:R-:W-:Y:S01]  /*3620*/  ISETP.GT.U32.AND P1, PT, R2, R26, PT ;  /* 0x0000001a0200720c */ /* 0x000fe20003f24070 */
[----:B------:R-:W-:Y:S01]  /*3630*/  IMAD.HI.U32 R5, R0, R27, RZ ;  /* 0x0000001b00057227 */ /* 0x000fe200078e00ff */
[----:B------:R-:W-:-:S03]  /*3640*/  ISETP.GE.AND P0, PT, R243, RZ, PT ;  /* 0x000000fff300720c */ /* 0x000fc60003f06270 */
[----:B------:R-:W-:Y:S01]  /*3650*/  @!P2 IMAD.MOV R19, RZ, RZ, -R19 ;  /* 0x000000ffff13a224 */ /* 0x000fe200078e0a13 */
[----:B------:R-:W-:Y:S01]  /*3660*/  ISETP.GE.AND P2, PT, R242, RZ, PT ;  /* 0x000000fff200720c */ /* 0x000fe20003f46270 */
[C---:B------:R-:W-:Y:S02]  /*3670*/  VIADD R242, R3.reuse, 0xe1 ;  /* 0x000000e103f27836 */ /* 0x040fe40000000000 */
[----:B------:R-:W-:Y:S02]  /*3680*/  IMAD.MOV R5, RZ, RZ, -R5 ;  /* 0x000000ffff057224 */ /* 0x000fe400078e0a05 */
[----:B------:R-:W-:Y:S01]  /*3690*/  VIADD R243, R3, 0xe0 ;  /* 0x000000e003f37836 */ /* 0x000fe20000000000 */
[----:B------:R-:W-:Y:S01]  /*36a0*/  IABS R28, R242 ;  /* 0x000000f2001c7213 */ /* 0x000fe20000000000 */
[----:B------:R-:W-:Y:S01]  /*36b0*/  IMAD R27, R2, R5, R27 ;  /* 0x00000005021b7224 */ /* 0x000fe200078e021b */
[----:B------:R-:W-:Y:S01]  /*36c0*/  ISETP.GE.AND P5, PT, R242, RZ, PT ;  /* 0x000000fff200720c */ /* 0x000fe20003fa6270 */
[--C-:B------:R-:W-:Y:S01]  /*36d0*/  @!P6 IMAD.IADD R25, R25, 0x1, -R2.reuse ;  /* 0x000000011919e824 */ /* 0x100fe200078e0a02 */
[----:B------:R-:W-:Y:S01]  /*36e0*/  IABS R29, R243 ;  /* 0x000000f3001d7213 */ /* 0x000fe20000000000 */
[----:B------:R-:W-:Y:S01]  /*36f0*/  @!P1 IMAD.IADD R26, R26, 0x1, -R2 ;  /* 0x000000011a1a9824 */ /* 0x000fe200078e0a02 */
[C---:B------:R-:W-:Y:S01]  /*3700*/  ISETP.GT.U32.AND P6, PT, R2.reuse, R27, PT ;  /* 0x0000001b0200720c */ /* 0x040fe20003fc4070 */
[----:B------:R-:W-:Y:S01]  /*3710*/  VIADD R237, R3, 0xdf ;  /* 0x000000df03ed7836 */ /* 0x000fe20000000000 */
[----:B------:R-:W-:Y:S01]  /*3720*/  ISETP.GT.U32.AND P1, PT, R2, R25, PT ;  /* 0x000000190200720c */ /* 0x000fe20003f24070 */
[----:B------:R-:W-:-:S03]  /*3730*/  IMAD.HI.U32 R4, R0, R28, RZ ;  /* 0x0000001c00047227 */ /* 0x000fc600078e00ff */
[----:B------:R-:W-:Y:S01]  /*3740*/  IABS R30, R237 ;  /* 0x000000ed001e7213 */ /* 0x000fe20000000000 */
[----:B------:R-:W-:Y:S02]  /*3750*/  IMAD.MOV R4, RZ, RZ, -R4 ;  /* 0x000000ffff047224 */ /* 0x000fe400078e0a04 */
[----:B------:R-:W-:-:S04]  /*3760*/  IMAD.HI.U32 R6, R0, R29, RZ ;  /* 0x0000001d00067227 */ /* 0x000fc800078e00ff */
[----:B------:R-:W-:Y:S02]  /*3770*/  VIADD R238, R3, 0xde ;  /* 0x000000de03ee7836 */ /* 0x000fe40000000000 */
[C---:B------:R-:W-:Y:S02]  /*3780*/  IMAD R28, R2.reuse, R4, R28 ;  /* 0x00000004021c7224 */ /* 0x040fe400078e021c */
[----:B------:R-:W-:Y:S01]  /*3790*/  IMAD.MOV R6, RZ, RZ, -R6 ;  /* 0x000000ffff067224 */ /* 0x000fe200078e0a06 */
[----:B------:R-:W-:Y:S01]  /*37a0*/  IABS R31, R238 ;  /* 0x000000ee001f7213 */ /* 0x000fe20000000000 */
[----:B------:R-:W-:Y:S01]  /*37b0*/  @!P4 IMAD.MOV R24, RZ, RZ, -R24 ;  /* 0x000000ffff18c224 */ /* 0x000fe200078e0a18 */
[----:B------:R-:W-:Y:S01]  /*37c0*/  ISETP.GT.U32.AND P4, PT, R2, R26, PT ;  /* 0x0000001a0200720c */ /* 0x000fe20003f84070 */
[----:B------:R-:W-:-:S04]  /*37d0*/  IMAD.HI.U32 R5, R0, R30, RZ ;  /* 0x0000001e00057227 */ /* 0x000fc800078e00ff */
[C---:B------:R-:W-:Y:S02]  /*37e0*/  IMAD R29, R2.reuse, R6, R29 ;  /* 0x00000006021d7224 */ /* 0x040fe400078e021d */
[--C-:B------:R-:W-:Y:S02]  /*37f0*/  @!P6 IMAD.IADD R27, R27, 0x1, -R2.reuse ;  /* 0x000000011b1be824 */ /* 0x100fe400078e0a02 */
[----:B------:R-:W-:Y:S01]  /*3800*/  @!P1 IMAD.IADD R25, R25, 0x1, -R2 ;  /* 0x0000000119199824 */ /* 0x000fe200078e0a02 */
[C---:B------:R-:W-:Y:S01]  /*3810*/  ISETP.GT.U32.AND P1, PT, R2.reuse, R28, PT ;  /* 0x0000001c0200720c */ /* 0x040fe20003f24070 */
[----:B------:R-:W-:Y:S01]  /*3820*/  IMAD.MOV R5, RZ, RZ, -R5 ;  /* 0x000000ffff057224 */ /* 0x000fe200078e0a05 */
[C---:B------:R-:W-:Y:S01]  /*3830*/  ISETP.GT.U32.AND P6, PT, R2.reuse, R27, PT ;  /* 0x0000001b0200720c */ /* 0x040fe20003fc4070 */
[----:B------:R-:W-:Y:S02]  /*3840*/  VIADD R239, R3, 0xdd ;  /* 0x000000dd03ef7836 */ /* 0x000fe40000000000 */
[----:B------:R-:W-:Y:S01]  /*3850*/  @!P2 IMAD.MOV R25, RZ, RZ, -R25 ;  /* 0x000000ffff19a224 */ /* 0x000fe200078e0a19 */
[----:B------:R-:W-:Y:S01]  /*3860*/  ISETP.GT.U32.AND P2, PT, R2, R29, PT ;  /* 0x0000001d0200720c */ /* 0x000fe20003f44070 */
[----:B------:R-:W-:Y:S01]  /*3870*/  IMAD.HI.U32 R4, R0, R31, RZ ;  /* 0x0000001f00047227 */ /* 0x000fe200078e00ff */
[----:B------:R-:W-:-:S03]  /*3880*/  IABS R32, R239 ;  /* 0x000000ef00207213 */ /* 0x000fc60000000000 */
[----:B------:R-:W-:Y:S02]  /*3890*/  IMAD R30, R2, R5, R30 ;  /* 0x00000005021e7224 */ /* 0x000fe400078e021e */
        /* <DEDUP_REMOVED lines=11> */
[C---:B------:R-:W-:Y:S01]  /*3950*/  ISETP.GT.U32.AND P6, PT, R2.reuse, R31, PT ;  /* 0x0000001f0200720c */ /* 0x040fe20003fc4070 */
[----:B------:R-:W-:Y:S01]  /*3960*/  @!P2 IMAD.IADD R29, R29, 0x1, -R2 ;  /* 0x000000011d1da824 */ /* 0x000fe200078e0a02 */
[----:B------:R-:W-:Y:S01]  /*3970*/  ISETP.GT.U32.AND P2, PT, R2, R28, PT ;  /* 0x0000001c0200720c */ /* 0x000fe20003f44070 */
[----:B------:R-:W-:-:S02]  /*3980*/  VIADD R242, R3, 0xdb ;  /* 0x000000db03f27836 */ /* 0x000fc40000000000 */
[----:B------:R-:W-:-:S03]  /*3990*/  IMAD.HI.U32 R5, R0, R33, RZ ;  /* 0x0000002100057227 */ /* 0x000fc600078e00ff */
[----:B------:R-:W-:Y:S01]  /*39a0*/  IABS R34, R242 ;  /* 0x000000f200227213 */ /* 0x000fe20000000000 */
[----:B------:R-:W-:Y:S02]  /*39b0*/  IMAD R32, R2, R6, R32 ;  /* 0x0000000602207224 */ /* 0x000fe400078e0220 */
[----:B------:R-:W-:Y:S02]  /*39c0*/  IMAD.MOV R5, RZ, RZ, -R5 ;  /* 0x000000ffff057224 */ /* 0x000fe400078e0a05 */
[----:B------:R-:W-:Y:S01]  /*39d0*/  @!P4 IMAD.IADD R30, R30, 0x1, -R2 ;  /* 0x000000011e1ec824 */ /* 0x000fe200078e0a02 */
[C---:B------:R-:W-:Y:S01]  /*39e0*/  ISETP.GT.U32.AND P4, PT, R2.reuse, R29, PT ;  /* 0x0000001d0200720c */ /* 0x040fe20003f84070 */
[----:B------:R-:W-:Y:S01]  /*39f0*/  @!P0 IMAD.MOV R27, RZ, RZ, -R27 ;  /* 0x000000ffff1b8224 */ /* 0x000fe200078e0a1b */
[C---:B------:R-:W-:Y:S01]  /*3a00*/  ISETP.GT.U32.AND P0, PT, R2.reuse, R32, PT ;  /* 0x000000200200720c */ /* 0x040fe20003f04070 */
[----:B------:R-:W-:Y:S02]  /*3a10*/  IMAD R33, R2, R5, R33 ;  /* 0x0000000502217224 */ /* 0x000fe400078e0221 */
[----:B------:R-:W-:-:S02]  /*3a20*/  VIADD R240, R3, 0xda ;  /* 0x000000da03f07836 */ /* 0x000fc40000000000 */
[----:B------:R-:W-:-:S03]  /*3a30*/  IMAD.HI.U32 R4, R0, R34, RZ ;  /* 0x0000002200047227 */ /* 0x000fc600078e00ff */
[----:B------:R-:W-:Y:S01]  /*3a40*/  IABS R35, R240 ;  /* 0x000000f000237213 */ /* 0x000fe20000000000 */
[--C-:B------:R-:W-:Y:S01]  /*3a50*/  @!P6 IMAD.IADD R31, R31, 0x1, -R2.reuse ;  /* 0x000000011f1fe824 */ /* 0x100fe200078e0a02 */
[----:B------:R-:W-:Y:S01]  /*3a60*/  ISETP.GT.U32.AND P6, PT, R2, R30, PT ;  /* 0x0000001e0200720c */ /* 0x000fe20003fc4070 */
        /* <DEDUP_REMOVED lines=12> */
[----:B------:R-:W-:Y:S01]  /*3b30*/  ISETP.GT.U32.AND P5, PT, R2, R32, PT ;  /* 0x000000200200720c */ /* 0x000fe20003fa4070 */
[----:B------:R-:W-:Y:S02]  /*3b40*/  IMAD.MOV R5, RZ, RZ, -R4 ;  /* 0x000000ffff057224 */ /* 0x000fe400078e0a04 */
[----:B------:R-:W-:-:S04]  /*3b50*/  IMAD.HI.U32 R4, R0, R36, RZ ;  /* 0x0000002400047227 */ /* 0x000fc800078e00ff */
[----:B------:R-:W-:Y:S01]  /*3b60*/  @!P3 IMAD.MOV R26, RZ, RZ, -R26 ;  /* 0x000000ffff1ab224 */ /* 0x000fe200078e0a1a */
[----:B------:R-:W-:Y:S01]  /*3b70*/  ISETP.GT.U32.AND P3, PT, R2, R31, PT ;  /* 0x0000001f0200720c */ /* 0x000fe20003f64070 */
[--C-:B------:R-:W-:Y:S01]  /*3b80*/  @!P6 IMAD.IADD R30, R30, 0x1, -R2.reuse ;  /* 0x000000011e1ee824 */ /* 0x100fe200078e0a02 */
[C---:B------:R-:W-:Y:S01]  /*3b90*/  ISETP.GT.U32.AND P6, PT, R2.reuse, R34, PT ;  /* 0x000000220200720c */ /* 0x040fe20003fc4070 */
[----:B------:R-:W-:Y:S01]  /*3ba0*/  @!P2 IMAD.IADD R33, R33, 0x1, -R2 ;  /* 0x000000012121a824 */ /* 0x000fe200078e0a02 */
[----:B------:R-:W-:Y:S01]  /*3bb0*/  ISETP.GE.AND P2, PT, R241, RZ, PT ;  /* 0x000000fff100720c */ /* 0x000fe20003f46270 */
[----:B------:R-:W-:Y:S02]  /*3bc0*/  IMAD R35, R2, R5, R35 ;  /* 0x0000000502237224 */ /* 0x000fe400078e0223 */
[----:B------:R-:W-:Y:S02]  /*3bd0*/  IMAD.MOV R4, RZ, RZ, -R4 ;  /* 0x000000ffff047224 */ /* 0x000fe400078e0a04 */
[----:B------:R-:W-:-:S02]  /*3be0*/  VIADD R241, R3, 0xd8 ;  /* 0x000000d803f17836 */ /* 0x000fc40000000000 */
[----:B------:R-:W-:Y:S01]  /*3bf0*/  @!P1 IMAD.MOV R29, RZ, RZ, -R29 ;  /* 0x000000ffff1d9224 */ /* 0x000fe200078e0a1d */
[C---:B------:R-:W-:Y:S01]  /*3c00*/  ISETP.GT.U32.AND P1, PT, R2.reuse, R33, PT ;  /* 0x000000210200720c */ /* 0x040fe20003f24070 */
[----:B------:R-:W-:Y:S01]  /*3c10*/  @!P4 IMAD.MOV R30, RZ, RZ, -R30 ;  /* 0x000000ffff1ec224 */ /* 0x000fe200078e0a1e */
[----:B------:R-:W-:Y:S01]  /*3c20*/  IABS R5, R241 ;  /* 0x000000f100057213 */ /* 0x000fe20000000000 */
[C---:B------:R-:W-:Y:S01]  /*3c30*/  IMAD R36, R2.reuse, R4, R36 ;  /* 0x0000000402247224 */ /* 0x040fe200078e0224 */
[----:B------:R-:W-:Y:S01]  /*3c40*/  ISETP.GT.U32.AND P4, PT, R2, R35, PT ;  /* 0x000000230200720c */ /* 0x000fe20003f84070 */
[----:B------:R-:W-:Y:S02]  /*3c50*/  @!P5 IMAD.IADD R32, R32, 0x1, -R2 ;  /* 0x000000012020d824 */ /* 0x000fe400078e0a02 */
[----:B------:R-:W-:Y:S01]  /*3c60*/  IMAD.HI.U32 R4, R0, R5, RZ ;  /* 0x0000000500047227 */ /* 0x000fe200078e00ff */
[----:B------:R-:W-:-:S03]  /*3c70*/  ISETP.GT.U32.AND P5, PT, R2, R36, PT ;  /* 0x000000240200720c */ /* 0x000fc60003fa4070 */
[--C-:B------:R-:W-:Y:S01]  /*3c80*/  @!P3 IMAD.IADD R31, R31, 0x1, -R2.reuse ;  /* 0x000000011f1fb824 */ /* 0x100fe200078e0a02 */
[----:B------:R-:W-:Y:S01]  /*3c90*/  ISETP.GE.AND P3, PT, R238, RZ, PT ;  /* 0x000000ffee00720c */ /* 0x000fe20003f66270 */
        /* <DEDUP_REMOVED lines=13> */
[----:B------:R-:W-:Y:S01]  /*3d70*/  @!P3 IADD3 R31, -R31, RZ, RZ ;  /* 0x000000ff1f1fb210 */ /* 0x000fe20007ffe1ff */
[C---:B------:R-:W-:Y:S01]  /*3d80*/  VIADD R237, R3.reuse, 0xd2 ;  /* 0x000000d203ed7836 */ /* 0x040fe20000000000 */
[----:B------:R-:W-:Y:S01]  /*3d90*/  ISETP.GE.AND P3, PT, R242, RZ, PT ;  /* 0x000000fff200720c */ /* 0x000fe20003f66270 */
[----:B------:R-:W-:Y:S01]  /*3da0*/  VIADD R242, R3, 0xd7 ;  /* 0x000000d703f27836 */ /* 0x000fe20000000000 */
[----:B------:R-:W-:Y:S01]  /*3db0*/  ISETP.GT.U32.AND P0, PT, R2, R36, PT ;  /* 0x000000240200720c */ /* 0x000fe20003f04070 */
[--C-:B------:R-:W-:Y:S01]  /*3dc0*/  @!P6 IMAD.IADD R34, R34, 0x1, -R2.reuse ;  /* 0x000000012222e824 */ /* 0x100fe200078e0a02 */
[----:B------:R-:W-:Y:S01]  /*3dd0*/  ISETP.GE.AND P6, PT, R243, RZ, PT ;  /* 0x000000fff300720c */ /* 0x000fe20003fc6270 */
[----:B------:R-:W-:Y:S01]  /*3de0*/  VIADD R243, R3, 0xd6 ;  /* 0x000000d603f37836 */ /* 0x000fe20000000000 */
[----:B------:R-:W-:Y:S01]  /*3df0*/  IABS R38, R242 ;  /* 0x000000f200267213 */ /* 0x000fe20000000000 */
[--C-:B------:R-:W-:Y:S01]  /*3e00*/  @!P5 IMAD.IADD R35, R35, 0x1, -R2.reuse ;  /* 0x000000012323d824 */ /* 0x100fe200078e0a02 */
[----:B------:R-:W-:Y:S01]  /*3e10*/  IABS R43, R237 ;  /* 0x000000ed002b7213 */ /* 0x000fe20000000000 */
[----:B------:R-:W-:Y:S01]  /*3e20*/  @!P2 IMAD.IADD R37, R37, 0x1, -R2 ;  /* 0x000000012525a824 */ /* 0x000fe200078e0a02 */
[----:B------:R-:W-:Y:S01]  /*3e30*/  IABS R39, R243 ;  /* 0x000000f300277213 */ /* 0x000fe20000000000 */
[----:B------:R-:W-:Y:S01]  /*3e40*/  IMAD.HI.U32 R4, R0, R38, RZ ;  /* 0x0000002600047227 */ /* 0x000fe200078e00ff */
[----:B------:R-:W-:-:S03]  /*3e50*/  ISETP.GE.AND P5, PT, R243, RZ, PT ;  /* 0x000000fff300720c */ /* 0x000fc60003fa6270 */
[----:B------:R-:W-:Y:S01]  /*3e60*/  @!P1 IMAD.MOV R35, RZ, RZ, -R35 ;  /* 0x000000ffff239224 */ /* 0x000fe200078e0a23 */
[----:B------:R-:W-:Y:S01]  /*3e70*/  ISETP.GT.U32.AND P1, PT, R2, R37, PT ;  /* 0x000000250200720c */ /* 0x000fe20003f24070 */
[----:B------:R-:W-:-:S04]  /*3e80*/  IMAD.HI.U32 R5, R0, R39, RZ ;  /* 0x0000002700057227 */ /* 0x000fc800078e00ff */
[----:B------:R-:W-:Y:S02]  /*3e90*/  IMAD.MOV R4, RZ, RZ, -R4 ;  /* 0x000000ffff047224 */ /* 0x000fe400078e0a04 */
[----:B------:R-:W-:Y:S02]  /*3ea0*/  IMAD.MOV R5, RZ, RZ, -R5 ;  /* 0x000000ffff057224 */ /* 0x000fe400078e0a05 */
[----:B------:R-:W-:Y:S02]  /*3eb0*/  IMAD R38, R2, R4, R38 ;  /* 0x0000000402267224 */ /* 0x000fe400078e0226 */
[----:B------:R-:W-:Y:S02]  /*3ec0*/  VIADD R243, R3, 0xd5 ;  /* 0x000000d503f37836 */ /* 0x000fe40000000000 */
[----:B------:R-:W-:Y:S02]  /*3ed0*/  @!P0 IMAD.IADD R36, R36, 0x1, -R2 ;  /* 0x0000000124248824 */ /* 0x000fe400078e0a02 */
[C---:B------:R-:W-:Y:S01]  /*3ee0*/  IMAD R39, R2.reuse, R5, R39 ;  /* 0x0000000502277224 */ /* 0x040fe200078e0227 */
[----:B------:R-:W-:Y:S01]  /*3ef0*/  IABS R40, R243 ;  /* 0x000000f300287213 */ /* 0x000fe20000000000 */
[----:B------:R-:W-:Y:S01]  /*3f00*/  @!P6 IMAD.MOV R36, RZ, RZ, -R36 ;  /* 0x000000ffff24e224 */ /* 0x000fe200078e0a24 */
        /* <DEDUP_REMOVED lines=18> */
[----:B------:R-:W-:-:S03]  /*4030*/  ISETP.GT.U32.AND P1, PT, R2, R38, PT ;  /* 0x000000260200720c */ /* 0x000fc60003f24070 */
        /* <DEDUP_REMOVED lines=9> */
[----:B------:R-:W-:Y:S02]  /*40d0*/  IMAD R42, R2, R6, R42 ;  /* 0x00000006022a7224 */ /* 0x000fe400078e022a */
        /* <DEDUP_REMOVED lines=50> */
[----:B------:R-:W-:-:S02]  /*4400*/  @!P6 IADD3 R43, R43, -R2, RZ ;  /* 0x800000022b2be210 */ /* 0x000fc40007ffe0ff */
[C---:B------:R-:W-:Y:S01]  /*4410*/  ISETP.GT.U32.AND P6, PT, R2.reuse, R47, PT ;  /* 0x0000002f0200720c */ /* 0x040fe20003fc4070 */
[----:B------:R-:W-:Y:S01]  /*4420*/  @!P2 IMAD.MOV R41, RZ, RZ, -R41 ;  /* 0x000000ffff29a224 */ /* 0x000fe200078e0a29 */
[----:B------:R-:W-:Y:S01]  /*4430*/  ISETP.GT.U32.AND P2, PT, R2, R45, PT ;  /* 0x0000002d0200720c */ /* 0x000fe20003f44070 */
[----:B------:R-:W-:Y:S01]  /*4440*/  IMAD.MOV R5, RZ, RZ, -R4 ;  /* 0x000000ffff057224 */ /* 0x000fe200078e0a04 */
[----:B------:R-:W-:Y:S01]  /*4450*/  ISETP.GE.AND P0, PT, R239, RZ, PT ;  /* 0x000000ffef00720c */ /* 0x000fe20003f06270 */
[----:B------:R-:W-:-:S04]  /*4460*/  IMAD.HI.U32 R4, R0, R49, RZ ;  /* 0x0000003100047227 */ /* 0x000fc800078e00ff */
[----:B------:R-:W-:Y:S01]  /*4470*/  @!P5 IMAD.MOV R39, RZ, RZ, -R39 ;  /* 0x000000ffff27d224 */ /* 0x000fe200078e0a27 */
[----:B------:R-:W-:Y:S01]  /*4480*/  ISETP.GT.U32.AND P5, PT, R2, R44, PT ;  /* 0x0000002c0200720c */ /* 0x000fe20003fa4070 */
[----:B------:R-:W-:Y:S01]  /*4490*/  @!P3 IMAD.IADD R46, R46, 0x1, -R2 ;  /* 0x000000012e2eb824 */ /* 0x000fe200078e0a02 */
[----:B------:R-:W-:Y:S01]  /*44a0*/  ISETP.GE.AND P3, PT, R241, RZ, PT ;  /* 0x000000fff100720c */ /* 0x000fe20003f66270 */
[C---:B------:R-:W-:Y:S02]  /*44b0*/  IMAD R48, R2.reuse, R5, R48 ;  /* 0x0000000502307224 */ /* 0x040fe400078e0230 */
[----:B------:R-:W-:Y:S02]  /*44c0*/  IMAD.MOV R4, RZ, RZ, -R4 ;  /* 0x000000ffff047224 */ /* 0x000fe400078e0a04 */
[----:B------:R-:W-:Y:S02]  /*44d0*/  VIADD R241, R3, 0xcb ;  /* 0x000000cb03f17836 */ /* 0x000fe40000000000 */
[----:B------:R-:W-:Y:S01]  /*44e0*/  @!P1 IMAD.MOV R42, RZ, RZ, -R42 ;  /* 0x000000ffff2a9224 */ /* 0x000fe200078e0a2a */
[C---:B------:R-:W-:Y:S01]  /*44f0*/  ISETP.GT.U32.AND P1, PT, R2.reuse, R46, PT ;  /* 0x0000002e0200720c */ /* 0x040fe20003f24070 */
[----:B------:R-:W-:Y:S01]  /*4500*/  @!P4 IMAD.MOV R43, RZ, RZ, -R43 ;  /* 0x000000ffff2bc224 */ /* 0x000fe200078e0a2b */
[----:B------:R-:W-:Y:S01]  /*4510*/  IABS R5, R241 ;  /* 0x000000f100057213 */ /* 0x000fe20000000000 */
[C---:B------:R-:W-:Y:S01]  /*4520*/  IMAD R49, R2.reuse, R4, R49 ;  /* 0x0000000402317224 */ /* 0x040fe200078e0231 */
[----:B------:R-:W-:Y:S01]  /*4530*/  ISETP.GT.U32.AND P4, PT, R2, R48, PT ;  /* 0x000000300200720c */ /* 0x000fe20003f84070 */
[----:B------:R-:W-:-:S02]  /*4540*/  @!P2 IMAD.IADD R45, R45, 0x1, -R2 ;  /* 0x000000012d2da824 */ /* 0x000fc400078e0a02 */
        /* <DEDUP_REMOVED lines=10> */
[C---:B------:R-:W-:Y:S01]  /*45f0*/  IMAD R50, R2.reuse, R4, R5 ;  /* 0x0000000402327224 */ /* 0x040fe200078e0205 */
        /* <DEDUP_REMOVED lines=16> */
[----:B------:R-:W-:Y:S01]  /*4700*/  @!P3 IMAD.IADD R50, R50, 0x1, -R2 ;  /* 0x000000013232b824 */ /* 0x000fe200078e0a02 */
[----:B------:R-:W-:Y:S01]  /*4710*/  ISETP.GE.AND P2, PT, R243, RZ, PT ;  /* 0x000000fff300720c */ /* 0x000fe20003f46270 */
[----:B------:R-:W-:-:S04]  /*4720*/  IMAD.HI.U32 R4, R0, R51, RZ ;  /* 0x0000003300047227 */ /* 0x000fc800078e00ff */
[----:B------:R-:W-:Y:S01]  /*4730*/  @!P1 IMAD.MOV R48, RZ, RZ, -R48 ;  /* 0x000000ffff309224 */ /* 0x000fe200078e0a30 */
[----:B------:R-:W-:Y:S01]  /*4740*/  ISETP.GT.U32.AND P1, PT, R2, R50, PT ;  /* 0x000000320200720c */ /* 0x000fe20003f24070 */
[----:B------:R-:W-:-:S04]  /*4750*/  IMAD.HI.U32 R5, R0, R52, RZ ;  /* 0x0000003400057227 */ /* 0x000fc800078e00ff */
[----:B------:R-:W-:Y:S02]  /*4760*/  IMAD.MOV R4, RZ, RZ, -R4 ;  /* 0x000000ffff047224 */ /* 0x000fe400078e0a04 */
[----:B------:R-:W-:Y:S02]  /*4770*/  IMAD.MOV R5, RZ, RZ, -R5 ;  /* 0x000000ffff057224 */ /* 0x000fe400078e0a05 */
[C---:B------:R-:W-:Y:S02]  /*4780*/  IMAD R51, R2.reuse, R4, R51 ;  /* 0x0000000402337224 */ /* 0x040fe400078e0233 */
        /* <DEDUP_REMOVED lines=57> */
[----:B------:R-:W-:Y:S02]  /*4b20*/  VIADD R242, R3, 0xc1 ;  /* 0x000000c103f27836 */ /* 0x000fe40000000000 */
[--C-:B------:R-:W-:Y:S01]  /*4b30*/  @!P6 IMAD.IADD R53, R53, 0x1, -R2.reuse ;  /* 0x000000013535e824 */ /* 0x100fe200078e0a02 */
[C---:B------:R-:W-:Y:S01]  /*4b40*/  ISETP.GT.U32.AND P6, PT, R2.reuse, R57, PT ;  /* 0x000000390200720c */ /* 0x040fe20003fc4070 */
[----:B------:R-:W-:Y:S01]  /*4b50*/  @!P5 IMAD.IADD R55, R55, 0x1, -R2 ;  /* 0x000000013737d824 */ /* 0x000fe200078e0a02 */
[----:B------:R-:W-:Y:S01]  /*4b60*/  ISETP.GT.U32.AND P5, PT, R2, R54, PT ;  /* 0x000000360200720c */ /* 0x000fe20003fa4070 */
[----:B------:R-:W-:Y:S01]  /*4b70*/  IMAD.HI.U32 R5, R0, R59, RZ ;  /* 0x0000003b00057227 */ /* 0x000fe200078e00ff */
[----:B------:R-:W-:-:S03]  /*4b80*/  IABS R60, R242 ;  /* 0x000000f2003c7213 */ /* 0x000fc60000000000 */
[----:B------:R-:W-:Y:S02]  /*4b90*/  IMAD R58, R2, R6, R58 ;  /* 0x00000006023a7224 */ /* 0x000fe400078e023a */
[----:B------:R-:W-:Y:S02]  /*4ba0*/  IMAD.MOV R5, RZ, RZ, -R5 ;  /* 0x000000ffff057224 */ /* 0x000fe400078e0a05 */
[----:B------:R-:W-:Y:S01]  /*4bb0*/  @!P4 IMAD.IADD R56, R56, 0x1, -R2 ;  /* 0x000000013838c824 */ /* 0x000fe200078e0a02 */
[C---:B------:R-:W-:Y:S01]  /*4bc0*/  ISETP.GT.U32.AND P4, PT, R2.reuse, R55, PT ;  /* 0x000000370200720c */ /* 0x040fe20003f84070 */
[----:B------:R-:W-:Y:S01]  /*4bd0*/  @!P0 IMAD.MOV R53, RZ, RZ, -R53 ;  /* 0x000000ffff358224 */ /* 0x000fe200078e0a35 */
[----:B------:R-:W-:Y:S01]  /*4be0*/  ISETP.GT.U32.AND P0, PT, R2, R58, PT ;  /* 0x0000003a0200720c */ /* 0x000fe20003f04070 */
[----:B------:R-:W-:-:S04]  /*4bf0*/  IMAD.HI.U32 R4, R0, R60, RZ ;  /* 0x0000003c00047227 */ /* 0x000fc800078e00ff */
[----:B------:R-:W-:Y:S01]  /*4c00*/  IMAD R59, R2, R5, R59 ;  /* 0x00000005023b7224 */ /* 0x000fe200078e023b */
[----:B------:R-:W-:Y:S01]  /*4c10*/  IADD3 R4, -R4, RZ, RZ ;  /* 0x000000ff04047210 */ /* 0x000fe20007ffe1ff */
[----:B------:R-:W-:Y:S02]  /*4c20*/  VIADD R240, R3, 0xc0 ;  /* 0x000000c003f07836 */ /* 0x000fe40000000000 */
[--C-:B------:R-:W-:Y:S01]  /*4c30*/  @!P6 IMAD.IADD R57, R57, 0x1, -R2.reuse ;  /* 0x000000013939e824 */ /* 0x100fe200078e0a02 */
[----:B------:R-:W-:Y:S01]  /*4c40*/  ISETP.GT.U32.AND P6, PT, R2, R56, PT ;  /* 0x000000380200720c */ /* 0x000fe20003fc4070 */
[----:B------:R-:W-:Y:S01]  /*4c50*/  @!P5 IMAD.IADD R54, R54, 0x1, -R2 ;  /* 0x000000013636d824 */ /* 0x000fe200078e0a02 */
[C---:B------:R-:W-:Y:S01]  /*4c60*/  ISETP.GT.U32.AND P5, PT, R2.reuse, R59, PT ;  /* 0x0000003b0200720c */ /* 0x040fe20003fa4070 */
[----:B------:R-:W-:Y:S01]  /*4c70*/  VIADD R243, R3, 0xbf ;  /* 0x000000bf03f37836 */ /* 0x000fe20000000000 */
[----:B------:R-:W-:Y:S01]  /*4c80*/  IABS R61, R240 ;  /* 0x000000f0003d7213 */ /* 0x000fe20000000000 */
[----:B------:R-:W-:-:S02]  /*4c90*/  IMAD R60, R2, R4, R60 ;  /* 0x00000004023c7224 */ /* 0x000fc400078e023c */
[--C-:B------:R-:W-:Y:S01]  /*4ca0*/  @!P4 IMAD.IADD R55, R55, 0x1, -R2.reuse ;  /* 0x000000013737c824 */ /* 0x100fe200078e0a02 */
[----:B------:R-:W-:Y:S01]  /*4cb0*/  IABS R62, R243 ;  /* 0x000000f3003e7213 */ /* 0x000fe20000000000 */
[----:B------:R-:W-:Y:S01]  /*4cc0*/  @!P0 IMAD.IADD R58, R58, 0x1, -R2 ;  /* 0x000000013a3a8824 */ /* 0x000fe200078e0a02 */
[----:B------:R-:W-:Y:S01]  /*4cd0*/  ISETP.GE.AND P4, PT, R237, RZ, PT ;  /* 0x000000ffed00720c */ /* 0x000fe20003f86270 */
[----:B------:R-:W-:Y:S01]  /*4ce0*/  IMAD.HI.U32 R4, R0, R61, RZ ;  /* 0x0000003d00047227 */ /* 0x000fe200078e00ff */
[----:B------:R-:W-:Y:S02]  /*4cf0*/  ISETP.GE.AND P0, PT, R239, RZ, PT ;  /* 0x000000ffef00720c */ /* 0x000fe40003f06270 */
[----:B------:R-:W-:Y:S01]  /*4d00*/  IADD3 R239, R3, 0xb6, RZ ;  /* 0x000000b603ef7810 */ /* 0x000fe20007ffe0ff */
[----:B------:R-:W-:Y:S01]  /*4d10*/  @!P3 IMAD.MOV R54, RZ, RZ, -R54 ;  /* 0x000000ffff36b224 */ /* 0x000fe200078e0a36 */
[----:B------:R-:W-:Y:S01]  /*4d20*/  ISETP.GT.U32.AND P3, PT, R2, R58, PT ;  /* 0x0000003a0200720c */ /* 0x000fe20003f64070 */
[----:B------:R-:W-:Y:S01]  /*4d30*/  IMAD.MOV R5, RZ, RZ, -R4 ;  /* 0x000000ffff057224 */ /* 0x000fe200078e0a04 */
[----:B------:R-:W-:Y:S01]  /*4d40*/  IABS R71, R239 ;  /* 0x000000ef00477213 */ /* 0x000fe20000000000 */
        /* <DEDUP_REMOVED lines=36> */
[----:B------:R-:W-:Y:S01]  /*4f90*/  @!P6 IMAD.IADD R60, R60, 0x1, -R2 ;  /* 0x000000013c3ce824 */ /* 0x000fe200078e0a02 */
        /* <DEDUP_REMOVED lines=59> */
[----:B------:R-:W-:-:S04]  /*5350*/  IMAD.HI.U32 R4, R0, R70, RZ ;  /* 0x0000004600047227 */ /* 0x000fc800078e00ff */
        /* <DEDUP_REMOVED lines=40> */
[----:B------:R-:W-:-:S02]  /*55e0*/  ISETP.GE.AND P0, PT, R239, RZ, PT ;  /* 0x000000ffef00720c */ /* 0x000fc40003f06270 */
[----:B------:R-:W-:Y:S01]  /*55f0*/  IADD3 R237, R3, 0xab, RZ ;  /* 0x000000ab03ed7810 */ /* 0x000fe20007ffe0ff */
[----:B------:R-:W-:Y:S01]  /*5600*/  @!P5 IMAD.MOV R67, RZ, RZ, -R67 ;  /* 0x000000ffff43d224 */ /* 0x000fe200078e0a43 */
[----:B------:R-:W-:Y:S01]  /*5610*/  ISETP.GT.U32.AND P5, PT, R2, R71, PT ;  /* 0x000000470200720c */ /* 0x000fe20003fa4070 */
[----:B------:R-:W-:Y:S01]  /*5620*/  IMAD.MOV R5, RZ, RZ, -R4 ;  /* 0x000000ffff057224 */ /* 0x000fe200078e0a04 */
[----:B------:R-:W-:Y:S01]  /*5630*/  IABS R82, R237 ;  /* 0x000000ed00527213 */ /* 0x000fe20000000000 */
[----:B------:R-:W-:-:S04]  /*5640*/  IMAD.HI.U32 R4, R0, R75, RZ ;  /* 0x0000004b00047227 */ /* 0x000fc800078e00ff */
[----:B------:R-:W-:Y:S01]  /*5650*/  @!P3 IMAD.MOV R65, RZ, RZ, -R65 ;  /* 0x000000ffff41b224 */ /* 0x000fe200078e0a41 */
[C---:B------:R-:W-:Y:S01]  /*5660*/  ISETP.GT.U32.AND P3, PT, R2.reuse, R70, PT ;  /* 0x000000460200720c */ /* 0x040fe20003f64070 */
[--C-:B------:R-:W-:Y:S01]  /*5670*/  @!P6 IMAD.IADD R69, R69, 0x1, -R2.reuse ;  /* 0x000000014545e824 */ /* 0x100fe200078e0a02 */
[----:B------:R-:W-:Y:S01]  /*5680*/  ISETP.GT.U32.AND P6, PT, R2, R73, PT ;  /* 0x000000490200720c */ /* 0x000fe20003fc4070 */
        /* <DEDUP_REMOVED lines=46> */
[----:B------:R-:W-:Y:S02]  /*5970*/  VIADD R243, R3, 0xae ;  /* 0x000000ae03f37836 */ /* 0x000fe40000000000 */
[----:B------:R-:W-:Y:S02]  /*5980*/  IMAD.MOV R5, RZ, RZ, -R5 ;  /* 0x000000ffff057224 */ /* 0x000fe400078e0a05 */
[C---:B------:R-:W-:Y:S01]  /*5990*/  IMAD R77, R2.reuse, R4, R77 ;  /* 0x00000004024d7224 */ /* 0x040fe200078e024d */
[----:B------:R-:W-:Y:S01]  /*59a0*/  IABS R79, R243 ;  /* 0x000000f3004f7213 */ /* 0x000fe20000000000 */
[----:B------:R-:W-:Y:S01]  /*59b0*/  @!P0 IMAD.IADD R75, R75, 0x1, -R2 ;  /* 0x000000014b4b8824 */ /* 0x000fe200078e0a02 */
[----:B------:R-:W-:Y:S01]  /*59c0*/  ISETP.GE.AND P0, PT, R243, RZ, PT ;  /* 0x000000fff300720c */ /* 0x000fe20003f06270 */
[----:B------:R-:W-:-:S02]  /*59d0*/  IMAD R78, R2, R5, R78 ;  /* 0x00000005024e7224 */ /* 0x000fc400078e024e */
[----:B------:R-:W-:Y:S01]  /*59e0*/  @!P6 IMAD.MOV R75, RZ, RZ, -R75 ;  /* 0x000000ffff4be224 */ /* 0x000fe200078e0a4b */
[----:B------:R-:W-:Y:S01]  /*59f0*/  ISETP.GT.U32.AND P6, PT, R2, R77, PT ;  /* 0x0000004d0200720c */ /* 0x000fe20003fc4070 */
[----:B------:R-:W-:Y:S01]  /*5a00*/  @!P1 IMAD.IADD R76, R76, 0x1, -R2 ;  /* 0x000000014c4c9824 */ /* 0x000fe200078e0a02 */
[----:B------:R-:W-:Y:S01]  /*5a10*/  ISETP.GT.U32.AND P1, PT, R2, R78, PT ;  /* 0x0000004e0200720c */ /* 0x000fe20003f24070 */
[----:B------:R-:W-:-:S04]  /*5a20*/  IMAD.HI.U32 R5, R0, R79, RZ ;  /* 0x0000004f00057227 */ /* 0x000fc800078e00ff */
[----:B------:R-:W-:Y:S01]  /*5a30*/  @!P3 IMAD.MOV R73, RZ, RZ, -R73 ;  /* 0x000000ffff49b224 */ /* 0x000fe200078e0a49 */
[----:B------:R-:W-:Y:S01]  /*5a40*/  ISETP.GE.AND P3, PT, R242, RZ, PT ;  /* 0x000000fff200720c */ /* 0x000fe20003f66270 */
[----:B------:R-:W-:Y:S02]  /*5a50*/  IMAD.MOV R5, RZ, RZ, -R5 ;  /* 0x000000ffff057224 */ /* 0x000fe400078e0a05 */
[C---:B------:R-:W-:Y:S02]  /*5a60*/  VIADD R242, R3.reuse, 0xad ;  /* 0x000000ad03f27836 */ /* 0x040fe40000000000 */
[C---:B------:R-:W-:Y:S02]  /*5a70*/  IMAD R79, R2.reuse, R5, R79 ;  /* 0x00000005024f7224 */ /* 0x040fe400078e024f */
[----:B------:R-:W-:Y:S01]  /*5a80*/  VIADD R243, R3, 0xac ;  /* 0x000000ac03f37836 */ /* 0x000fe20000000000 */
[----:B------:R-:W-:Y:S01]  /*5a90*/  IABS R80, R242 ;  /* 0x000000f200507213 */ /* 0x000fe20000000000 */
[--C-:B------:R-:W-:Y:S01]  /*5aa0*/  @!P6 IMAD.IADD R77, R77, 0x1, -R2.reuse ;  /* 0x000000014d4de824 */ /* 0x100fe200078e0a02 */
[----:B------:R-:W-:Y:S01]  /*5ab0*/  ISETP.GT.U32.AND P6, PT, R2, R79, PT ;  /* 0x0000004f0200720c */ /* 0x000fe20003fc4070 */
[----:B------:R-:W-:Y:S01]  /*5ac0*/  @!P1 IMAD.IADD R78, R78, 0x1, -R2 ;  /* 0x000000014e4e9824 */ /* 0x000fe200078e0a02 */
[----:B------:R-:W-:Y:S01]  /*5ad0*/  IABS R81, R243 ;  /* 0x000000f300517213 */ /* 0x000fe20000000000 */
[----:B------:R-:W-:Y:S01]  /*5ae0*/  IMAD.HI.U32 R4, R0, R80, RZ ;  /* 0x0000005000047227 */ /* 0x000fe200078e00ff */
[----:B------:R-:W-:-:S02]  /*5af0*/  ISETP.GT.U32.AND P1, PT, R2, R77, PT ;  /* 0x0000004d0200720c */ /* 0x000fc40003f24070 */
[----:B------:R-:W-:Y:S01]  /*5b00*/  ISETP.GE.AND P2, PT, R242, RZ, PT ;  /* 0x000000fff200720c */ /* 0x000fe20003f46270 */
        /* <DEDUP_REMOVED lines=8> */
[----:B------:R-:W-:Y:S02]  /*5b90*/  @!P6 IMAD.IADD R79, R79, 0x1, -R2 ;  /* 0x000000014f4fe824 */ /* 0x000fe400078e0a02 */
[----:B------:R-:W-:-:S03]  /*5ba0*/  IMAD.HI.U32 R5, R0, R82, RZ ;  /* 0x0000005200057227 */ /* 0x000fc600078e00ff */
[C---:B------:R-:W-:Y:S01]  /*5bb0*/  ISETP.GT.U32.AND P6, PT, R2.reuse, R79, PT ;  /* 0x0000004f0200720c */ /* 0x040fe20003fc4070 */
[C---:B------:R-:W-:Y:S02]  /*5bc0*/  IMAD R81, R2.reuse, R6, R81 ;  /* 0x0000000602517224 */ /* 0x040fe400078e0251 */
[----:B------:R-:W-:Y:S01]  /*5bd0*/  @!P1 IMAD.IADD R77, R77, 0x1, -R2 ;  /* 0x000000014d4d9824 */ /* 0x000fe200078e0a02 */
[C---:B------:R-:W-:Y:S01]  /*5be0*/  ISETP.GT.U32.AND P1, PT, R2.reuse, R80, PT ;  /* 0x000000500200720c */ /* 0x040fe20003f24070 */
[----:B------:R-:W-:Y:S02]  /*5bf0*/  IMAD.MOV R5, RZ, RZ, -R5 ;  /* 0x000000ffff057224 */ /* 0x000fe400078e0a05 */
        /* <DEDUP_REMOVED lines=9> */
[C---:B------:R-:W-:Y:S01]  /*5c90*/  ISETP.GT.U32.AND P4, PT, R2.reuse, R82, PT ;  /* 0x000000520200720c */ /* 0x040fe20003f84070 */
[----:B------:R-:W-:Y:S01]  /*5ca0*/  IMAD R83, R2, R4, R83 ;  /* 0x0000000402537224 */ /* 0x000fe200078e0253 */
[----:B------:R-:W-:Y:S01]  /*5cb0*/  IABS R85, R241 ;  /* 0x000000f100557213 */ /* 0x000fe20000000000 */
[----:B------:R-:W-:-:S04]  /*5cc0*/  IMAD.HI.U32 R6, R0, R84, RZ ;  /* 0x0000005400067227 */ /* 0x000fc800078e00ff */
[--C-:B------:R-:W-:Y:S01]  /*5cd0*/  @!P1 IMAD.IADD R80, R80, 0x1, -R2.reuse ;  /* 0x0000000150509824 */ /* 0x100fe200078e0a02 */
[----:B------:R-:W-:Y:S01]  /*5ce0*/  ISETP.GE.AND P1, PT, R243, RZ, PT ;  /* 0x000000fff300720c */ /* 0x000fe20003f26270 */
[----:B------:R-:W-:Y:S01]  /*5cf0*/  @!P6 IMAD.IADD R79, R79, 0x1, -R2 ;  /* 0x000000014f4fe824 */ /* 0x000fe200078e0a02 */
[C---:B------:R-:W-:Y:S01]  /*5d00*/  ISETP.GT.U32.AND P6, PT, R2.reuse, R83, PT ;  /* 0x000000530200720c */ /* 0x040fe20003fc4070 */
[----:B------:R-:W-:Y:S02]  /*5d10*/  IMAD.MOV R6, RZ, RZ, -R6 ;  /* 0x000000ffff067224 */ /* 0x000fe400078e0a06 */
[----:B------:R-:W-:Y:S01]  /*5d20*/  @!P3 IMAD.IADD R81, R81, 0x1, -R2 ;  /* 0x000000015151b824 */ /* 0x000fe200078e0a02 */
[----:B------:R-:W-:Y:S01]  /*5d30*/  ISETP.GT.U32.AND P3, PT, R2, R80, PT ;  /* 0x000000500200720c */ /* 0x000fe20003f64070 */
[----:B------:R-:W-:-:S04]  /*5d40*/  IMAD.HI.U32 R5, R0, R85, RZ ;  /* 0x0000005500057227 */ /* 0x000fc800078e00ff */
[----:B------:R-:W-:Y:S02]  /*5d50*/  VIADD R242, R3, 0xa7 ;  /* 0x000000a703f27836 */ /* 0x000fe40000000000 */
[----:B------:R-:W-:Y:S02]  /*5d60*/  IMAD R84, R2, R6, R84 ;  /* 0x0000000602547224 */ /* 0x000fe400078e0254 */
[----:B------:R-:W-:Y:S01]  /*5d70*/  IMAD.MOV R5, RZ, RZ, -R5 ;  /* 0x000000ffff057224 */ /* 0x000fe200078e0a05 */
[----:B------:R-:W-:Y:S01]  /*5d80*/  IABS R86, R242 ;  /* 0x000000f200567213 */ /* 0x000fe20000000000 */
[----:B------:R-:W-:Y:S01]  /*5d90*/  @!P4 IMAD.IADD R82, R82, 0x1, -R2 ;  /* 0x000000015252c824 */ /* 0x000fe200078e0a02 */
[C---:B------:R-:W-:Y:S01]  /*5da0*/  ISETP.GT.U32.AND P4, PT, R2.reuse, R81, PT ;  /* 0x000000510200720c */ /* 0x040fe20003f84070 */
[----:B------:R-:W-:Y:S01]  /*5db0*/  @!P0 IMAD.MOV R79, RZ, RZ, -R79 ;  /* 0x000000ffff4f8224 */ /* 0x000fe200078e0a4f */
[C---:B------:R-:W-:Y:S01]  /*5dc0*/  ISETP.GT.U32.AND P0, PT, R2.reuse, R84, PT ;  /* 0x000000540200720c */ /* 0x040fe20003f04070 */
[----:B------:R-:W-:-:S02]  /*5dd0*/  IMAD R85, R2, R5, R85 ;  /* 0x0000000502557224 */ /* 0x000fc400078e0255 */
[----:B------:R-:W-:Y:S01]  /*5de0*/  @!P6 IMAD.IADD R83, R83, 0x1, -R2 ;  /* 0x000000015353e824 */ /* 0x000fe200078e0a02 */
[----:B------:R-:W-:Y:S01]  /*5df0*/  ISETP.GT.U32.AND P6, PT, R2, R82, PT ;  /* 0x000000520200720c */ /* 0x000fe20003fc4070 */
[----:B------:R-:W-:Y:S02]  /*5e00*/  VIADD R240, R3, 0xa6 ;  /* 0x000000a603f07836 */ /* 0x000fe40000000000 */
[----:B------:R-:W-:-:S03]  /*5e10*/  IMAD.HI.U32 R4, R0, R86, RZ ;  /* 0x0000005600047227 */ /* 0x000fc600078e00ff */
[----:B------:R-:W-:Y:S01]  /*5e20*/  IABS R87, R240 ;  /* 0x000000f000577213 */ /* 0x000fe20000000000 */
        /* <DEDUP_REMOVED lines=13> */
[----:B------:R-:W-:Y:S01]  /*5f00*/  @!P2 IMAD.MOV R80, RZ, RZ, -R80 ;  /* 0x000000ffff50a224 */ /* 0x000fe200078e0a50 */
[----:B------:R-:W-:Y:S01]  /*5f10*/  ISETP.GT.U32.AND P2, PT, R2, R84, PT ;  /* 0x000000540200720c */ /* 0x000fe20003f44070 */
[----:B------:R-:W-:Y:S01]  /*5f20*/  @!P6 IMAD.IADD R82, R82, 0x1, -R2 ;  /* 0x000000015252e824 */ /* 0x000fe200078e0a02 */
[----:B------:R-:W-:Y:S01]  /*5f30*/  ISETP.GT.U32.AND P6, PT, R2, R86, PT ;  /* 0x000000560200720c */ /* 0x000fe20003fc4070 */
[----:B------:R-:W-:Y:S02]  /*5f40*/  IMAD.MOV R5, RZ, RZ, -R4 ;  /* 0x000000ffff057224 */ /* 0x000fe400078e0a04 */
[----:B------:R-:W-:-:S04]  /*5f50*/  IMAD.HI.U32 R4, R0, R88, RZ ;  /* 0x0000005800047227 */ /* 0x000fc800078e00ff */
[----:B------:R-:W-:Y:S01]  /*5f60*/  @!P3 IMAD.IADD R85, R85, 0x1, -R2 ;  /* 0x000000015555b824 */ /* 0x000fe200078e0a02 */
[----:B------:R-:W-:Y:S01]  /*5f70*/  ISETP.GE.AND P3, PT, R241, RZ, PT ;  /* 0x000000fff100720c */ /* 0x000fe20003f66270 */
[----:B------:R-:W-:Y:S02]  /*5f80*/  VIADD R241, R3, 0xa4 ;  /* 0x000000a403f17836 */ /* 0x000fe40000000000 */
[C---:B------:R-:W-:Y:S02]  /*5f90*/  IMAD R87, R2.reuse, R5, R87 ;  /* 0x0000000502577224 */ /* 0x040fe400078e0257 */
[----:B------:R-:W-:Y:S01]  /*5fa0*/  IMAD.MOV R4, RZ, RZ, -R4 ;  /* 0x000000ffff047224 */ /* 0x000fe200078e0a04 */
[----:B------:R-:W-:Y:S01]  /*5fb0*/  IABS R5, R241 ;  /* 0x000000f100057213 */ /* 0x000fe20000000000 */
[----:B------:R-:W-:Y:S01]  /*5fc0*/  @!P1 IMAD.MOV R81, RZ, RZ, -R81 ;  /* 0x000000ffff519224 */ /* 0x000fe200078e0a51 */
[C---:B------:R-:W-:Y:S01]  /*5fd0*/  ISETP.GT.U32.AND P1, PT, R2.reuse, R85, PT ;  /* 0x000000550200720c */ /* 0x040fe20003f24070 */
[----:B------:R-:W-:Y:S01]  /*5fe0*/  @!P4 IMAD.MOV R82, RZ, RZ, -R82 ;  /* 0x000000ffff52c224 */ /* 0x000fe200078e0a52 */
[C---:B------:R-:W-:Y:S01]  /*5ff0*/  ISETP.GT.U32.AND P4, PT, R2.reuse, R87, PT ;  /* 0x000000570200720c */ /* 0x040fe20003f84070 */
[----:B------:R-:W-:-:S02]  /*6000*/  IMAD R88, R2, R4, R88 ;  /* 0x0000000402587224 */ /* 0x000fc400078e0258 */
[--C-:B------:R-:W-:Y:S01]  /*6010*/  @!P5 IMAD.IADD R83, R83, 0x1, -R2.reuse ;  /* 0x000000015353d824 */ /* 0x100fe200078e0a02 */
[----:B------:R-:W-:Y:S01]  /*6020*/  ISETP.GE.AND P5, PT, R238, RZ, PT ;  /* 0x000000ffee00720c */ /* 0x000fe20003fa6270 */
[----:B------:R-:W-:Y:S01]  /*6030*/  @!P2 IMAD.IADD R84, R84, 0x1, -R2 ;  /* 0x000000015454a824 */ /* 0x000fe200078e0a02 */
[----:B------:R-:W-:Y:S01]  /*6040*/  ISETP.GT.U32.AND P2, PT, R2, R88, PT ;  /* 0x000000580200720c */ /* 0x000fe20003f44070 */
[----:B------:R-:W-:-:S04]  /*6050*/  IMAD.HI.U32 R4, R0, R5, RZ ;  /* 0x0000000500047227 */ /* 0x000fc800078e00ff */
[----:B------:R-:W-:Y:S02]  /*6060*/  @!P6 IMAD.IADD R86, R86, 0x1, -R2 ;  /* 0x000000015656e824 */ /* 0x000fe400078e0a02 */
[----:B------:R-:W-:Y:S02]  /*6070*/  IMAD.MOV R4, RZ, RZ, -R4 ;  /* 0x000000ffff047224 */ /* 0x000fe400078e0a04 */
[--C-:B------:R-:W-:Y:S01]  /*6080*/  @!P1 IMAD.IADD R85, R85, 0x1, -R2.reuse ;  /* 0x0000000155559824 */ /* 0x100fe200078e0a02 */
[C---:B------:R-:W-:Y:S01]  /*6090*/  ISETP.GT.U32.AND P6, PT, R2.reuse, R86, PT ;  /* 0x000000560200720c */ /* 0x040fe20003fc4070 */
[----:B------:R-:W-:Y:S01]  /*60a0*/  IMAD R89, R2, R4, R5 ;  /* 0x0000000402597224 */ /* 0x000fe200078e0205 */
[----:B------:R-:W-:Y:S01]  /*60b0*/  ISETP.GE.AND P1, PT, R240, RZ, PT ;  /* 0x000000fff000720c */ /* 0x000fe20003f26270 */
[--C-:B------:R-:W-:Y:S01]  /*60c0*/  @!P4 IMAD.IADD R87, R87, 0x1, -R2.reuse ;  /* 0x000000015757c824 */ /* 0x100fe200078e0a02 */
[----:B------:R-:W-:Y:S01]  /*60d0*/  @!P3 IADD3 R85, -R85, RZ, RZ ;  /* 0x000000ff5555b210 */ /* 0x000fe20007ffe1ff */
[----:B------:R-:W-:Y:S01]  /*60e0*/  @!P5 IMAD.MOV R83, RZ, RZ, -R83 ;  /* 0x000000ffff53d224 */ /* 0x000fe200078e0a53 */
[----:B------:R-:W-:Y:S01]  /*60f0*/  ISETP.GT.U32.AND P3, PT, R2, R89, PT ;  /* 0x000000590200720c */ /* 0x000fe20003f64070 */
[----:B------:R-:W-:Y:S01]  /*6100*/  @!P2 IMAD.IADD R88, R88, 0x1, -R2 ;  /* 0x000000015858a824 */ /* 0x000fe200078e0a02 */
[----:B------:R-:W-:Y:S01]  /*6110*/  ISETP.GE.AND P5, PT, R242, RZ, PT ;  /* 0x000000fff200720c */ /* 0x000fe20003fa6270 */
[----:B------:R-:W-:Y:S01]  /*6120*/  VIADD R242, R3, 0xa3 ;  /* 0x000000a303f27836 */ /* 0x000fe20000000000 */
[C---:B------:R-:W-:Y:S01]  /*6130*/  ISETP.GT.U32.AND P2, PT, R2.reuse, R87, PT ;  /* 0x000000570200720c */ /* 0x040fe20003f44070 */
[----:B------:R-:W-:Y:S01]  /*6140*/  @!P0 IMAD.MOV R84, RZ, RZ, -R84 ;  /* 0x000000ffff548224 */ /* 0x000fe200078e0a54 */
[----:B------:R-:W-:Y:S01]  /*6150*/  ISETP.GT.U32.AND P0, PT, R2, R88, PT ;  /* 0x000000580200720c */ /* 0x000fe20003f04070 */
[--C-:B------:R-:W-:Y:S01]  /*6160*/  @!P6 IMAD.IADD R86, R86, 0x1, -R2.reuse ;  /* 0x000000015656e824 */ /* 0x100fe200078e0a02 */
[----:B------:R-:W-:Y:S01]  /*6170*/  ISETP.GE.AND P6, PT, R243, RZ, PT ;  /* 0x000000fff300720c */ /* 0x000fe20003fc6270 */
[C---:B------:R-:W-:Y:S01]  /*6180*/  VIADD R243, R3.reuse, 0xa2 ;  /* 0x000000a203f37836 */ /* 0x040fe20000000000 */
[----:B------:R-:W-:Y:S01]  /*6190*/  IABS R90, R242 ;  /* 0x000000f2005a7213 */ /* 0x000fe20000000000 */
[----:B------:R-:W-:Y:S01]  /*61a0*/  VIADD R237, R3, 0x9e ;  /* 0x0000009e03ed7836 */ /* 0x000fe20000000000 */
[----:B------:R-:W-:Y:S01]  /*61b0*/  ISETP.GE.AND P4, PT, R241, RZ, PT ;  /* 0x000000fff100720c */ /* 0x000fe20003f86270 */
[----:B------:R-:W-:Y:S01]  /*61c0*/  @!P3 IMAD.IADD R89, R89, 0x1, -R2 ;  /* 0x000000015959b824 */ /* 0x000fe200078e0a02 */
[----:B------:R-:W-:Y:S01]  /*61d0*/  IABS R91, R243 ;  /* 0x000000f3005b7213 */ /* 0x000fe20000000000 */
[----:B------:R-:W-:Y:S01]  /*61e0*/  IMAD.HI.U32 R4, R0, R90, RZ ;  /* 0x0000005a00047227 */ /* 0x000fe200078e00ff */
[----:B------:R-:W-:-:S02]  /*61f0*/  IABS R95, R237 ;  /* 0x000000ed005f7213 */ /* 0x000fc40000000000 */
[----:B------:R-:W-:Y:S01]  /*6200*/  ISETP.GT.U32.AND P3, PT, R2, R89, PT ;  /* 0x000000590200720c */ /* 0x000fe20003f64070 */
[----:B------:R-:W-:Y:S01]  /*6210*/  @!P2 IMAD.IADD R87, R87, 0x1, -R2 ;  /* 0x000000015757a824 */ /* 0x000fe200078e0a02 */
[----:B------:R-:W-:Y:S01]  /*6220*/  ISETP.GE.AND P2, PT, R243, RZ, PT ;  /* 0x000000fff300720c */ /* 0x000fe20003f46270 */
[----:B------:R-:W-:Y:S02]  /*6230*/  IMAD.MOV R4, RZ, RZ, -R4 ;  /* 0x000000ffff047224 */ /* 0x000fe400078e0a04 */
[----:B------:R-:W-:Y:S02]  /*6240*/  VIADD R243, R3, 0xa1 ;  /* 0x000000a103f37836 */ /* 0x000fe40000000000 */
[----:B------:R-:W-:-:S03]  /*6250*/  IMAD.HI.U32 R5, R0, R91, RZ ;  /* 0x0000005b00057227 */ /* 0x000fc600078e00ff */
[----:B------:R-:W-:Y:S01]  /*6260*/  IABS R92, R243 ;  /* 0x000000f3005c7213 */ /* 0x000fe20000000000 */
[----:B------:R-:W-:Y:S02]  /*6270*/  IMAD R90, R2, R4, R90 ;  /* 0x00000004025a7224 */ /* 0x000fe400078e025a */
[----:B------:R-:W-:Y:S01]  /*6280*/  @!P0 IMAD.IADD R88, R88, 0x1, -R2 ;  /* 0x0000000158588824 */ /* 0x000fe200078e0a02 */
[----:B------:R-:W-:Y:S01]  /*6290*/  ISETP.GE.AND P0, PT, R243, RZ, PT ;  /* 0x000000fff300720c */ /* 0x000fe20003f06270 */
[----:B------:R-:W-:Y:S02]  /*62a0*/  IMAD.MOV R5, RZ, RZ, -R5 ;  /* 0x000000ffff057224 */ /* 0x000fe400078e0a05 */
[----:B------:R-:W-:Y:S01]  /*62b0*/  @!P6 IMAD.MOV R88, RZ, RZ, -R88 ;  /* 0x000000ffff58e224 */ /* 0x000fe200078e0a58 */
[C---:B------:R-:W-:Y:S01]  /*62c0*/  ISETP.GT.U32.AND P6, PT, R2.reuse, R90, PT ;  /* 0x0000005a0200720c */ /* 0x040fe20003fc4070 */
[----:B------:R-:W-:Y:S02]  /*62d0*/  IMAD R91, R2, R5, R91 ;  /* 0x00000005025b7224 */ /* 0x000fe400078e025b */
[----:B------:R-:W-:-:S04]  /*62e0*/  IMAD.HI.U32 R5, R0, R92, RZ ;  /* 0x0000005c00057227 */ /* 0x000fc800078e00ff */
[----:B------:R-:W-:Y:S02]  /*62f0*/  IMAD.MOV R5, RZ, RZ, -R5 ;  /* 0x000000ffff057224 */ /* 0x000fe400078e0a05 */
[----:B------:R-:W-:Y:S01]  /*6300*/  @!P3 IMAD.IADD R89, R89, 0x1, -R2 ;  /* 0x000000015959b824 */ /* 0x000fe200078e0a02 */
[C---:B------:R-:W-:Y:S01]  /*6310*/  ISETP.GT.U32.AND P3, PT, R2.reuse, R91, PT ;  /* 0x0000005b0200720c */ /* 0x040fe20003f64070 */
[----:B------:R-:W-:Y:S02]  /*6320*/  IMAD R92, R2, R5, R92 ;  /* 0x00000005025c7224 */ /* 0x000fe400078e025c */
[----:B------:R-:W-:Y:S02]  /*6330*/  @!P6 IMAD.IADD R90, R90, 0x1, -R2 ;  /* 0x000000015a5ae824 */ /* 0x000fe400078e0a02 */
[C---:B------:R-:W-:Y:S01]  /*6340*/  VIADD R243, R3.reuse, 0xa0 ;  /* 0x000000a003f37836 */ /* 0x040fe20000000000 */
[----:B------:R-:W-:Y:S01]  /*6350*/  ISETP.GT.U32.AND P6, PT, R2, R92, PT ;  /* 0x0000005c0200720c */ /* 0x000fe20003fc4070 */
[----:B------:R-:W-:-:S02]  /*6360*/  VIADD R241, R3, 0x9f ;  /* 0x0000009f03f17836 */ /* 0x000fc40000000000 */
[----:B------:R-:W-:Y:S01]  /*6370*/  @!P5 IMAD.MOV R86, RZ, RZ, -R86 ;  /* 0x000000ffff56d224 */ /* 0x000fe200078e0a56 */
[----:B------:R-:W-:Y:S01]  /*6380*/  IABS R93, R243 ;  /* 0x000000f3005d7213 */ /* 0x000fe20000000000 */
[----:B------:R-:W-:Y:S01]  /*6390*/  VIADD R238, R3, 0x9d ;  /* 0x0000009d03ee7836 */ /* 0x000fe20000000000 */
[----:B------:R-:W-:Y:S01]  /*63a0*/  IABS R94, R241 ;  /* 0x000000f1005e7213 */ /* 0x000fe20000000000 */
[----:B------:R-:W-:Y:S01]  /*63b0*/  @!P3 IMAD.IADD R91, R91, 0x1, -R2 ;  /* 0x000000015b5bb824 */ /* 0x000fe200078e0a02 */
[----:B------:R-:W-:Y:S01]  /*63c0*/  ISETP.GT.U32.AND P3, PT, R2, R90, PT ;  /* 0x0000005a0200720c */ /* 0x000fe20003f64070 */
[----:B------:R-:W-:Y:S01]  /*63d0*/  IMAD.HI.U32 R4, R0, R93, RZ ;  /* 0x0000005d00047227 */ /* 0x000fe200078e00ff */
[----:B------:R-:W-:Y:S02]  /*63e0*/  ISETP.GE.AND P5, PT, R242, RZ, PT ;  /* 0x000000fff200720c */ /* 0x000fe40003fa6270 */
[----:B------:R-:W-:Y:S01]  /*63f0*/  IABS R96, R238 ;  /* 0x000000ee00607213 */ /* 0x000fe20000000000 */
[----:B------:R-:W-:-:S04]  /*6400*/  IMAD.HI.U32 R6, R0, R94, RZ ;  /* 0x0000005e00067227 */ /* 0x000fc800078e00ff */
[----:B------:R-:W-:Y:S02]  /*6410*/  @!P6 IMAD.IADD R92, R92, 0x1, -R2 ;  /* 0x000000015c5ce824 */ /* 0x000fe400078e0a02 */
[----:B------:R-:W-:Y:S01]  /*6420*/  @!P4 IMAD.MOV R89, RZ, RZ, -R89 ;  /* 0x000000ffff59c224 */ /* 0x000fe200078e0a59 */
[C---:B------:R-:W-:Y:S01]  /*6430*/  ISETP.GT.U32.AND P4, PT, R2.reuse, R91, PT ;  /* 0x0000005b0200720c */ /* 0x040fe20003f84070 */
[----:B------:R-:W-:Y:S01]  /*6440*/  IMAD.MOV R4, RZ, RZ, -R4 ;  /* 0x000000ffff047224 */ /* 0x000fe200078e0a04 */
[----:B------:R-:W-:Y:S01]  /*6450*/  ISETP.GT.U32.AND P6, PT, R2, R92, PT ;  /* 0x0000005c0200720c */ /* 0x000fe20003fc4070 */
[----:B------:R-:W-:-:S04]  /*6460*/  IMAD.HI.U32 R5, R0, R95, RZ ;  /* 0x0000005f00057227 */ /* 0x000fc800078e00ff */
[----:B------:R-:W-:Y:S02]  /*6470*/  IMAD.MOV R6, RZ, RZ, -R6 ;  /* 0x000000ffff067224 */ /* 0x000fe400078e0a06 */
[----:B------:R-:W-:Y:S02]  /*6480*/  IMAD R93, R2, R4, R93 ;  /* 0x00000004025d7224 */ /* 0x000fe400078e025d */
[----:B------:R-:W-:-:S04]  /*6490*/  IMAD.HI.U32 R4, R0, R96, RZ ;  /* 0x0000006000047227 */ /* 0x000fc800078e00ff */
[----:B------:R-:W-:Y:S02]  /*64a0*/  IMAD.MOV R5, RZ, RZ, -R5 ;  /* 0x000000ffff057224 */ /* 0x000fe400078e0a05 */
[----:B------:R-:W-:Y:S02]  /*64b0*/  IMAD R94, R2, R6, R94 ;  /* 0x00000006025e7224 */ /* 0x000fe400078e025e */
[----:B------:R-:W-:Y:S01]  /*64c0*/  @!P3 IMAD.IADD R90, R90, 0x1, -R2 ;  /* 0x000000015a5ab824 */ /* 0x000fe200078e0a02 */
[C---:B------:R-:W-:Y:S01]  /*64d0*/  ISETP.GT.U32.AND P3, PT, R2.reuse, R93, PT ;  /* 0x0000005d0200720c */ /* 0x040fe20003f64070 */
[----:B------:R-:W-:Y:S02]  /*64e0*/  VIADD R239, R3, 0x9c ;  /* 0x0000009c03ef7836 */ /* 0x000fe40000000000 */
[----:B------:R-:W-:Y:S02]  /*64f0*/  IMAD.MOV R4, RZ, RZ, -R4 ;  /* 0x000000ffff047224 */ /* 0x000fe400078e0a04 */
[C---:B------:R-:W-:Y:S01]  /*6500*/  IMAD R95, R2.reuse, R5, R95 ;  /* 0x00000005025f7224 */ /* 0x040fe200078e025f */
[----:B------:R-:W-:Y:S01]  /*6510*/  IABS R97, R239 ;  /* 0x000000ef00617213 */ /* 0x000fe20000000000 */
[----:B------:R-:W-:Y:S01]  /*6520*/  @!P5 IMAD.MOV R90, RZ, RZ, -R90 ;  /* 0x000000ffff5ad224 */ /* 0x000fe200078e0a5a */
[C---:B------:R-:W-:Y:S01]  /*6530*/  ISETP.GT.U32.AND P5, PT, R2.reuse, R94, PT ;  /* 0x0000005e0200720c */ /* 0x040fe20003fa4070 */
[----:B------:R-:W-:-:S02]  /*6540*/  IMAD R96, R2, R4, R96 ;  /* 0x0000000402607224 */ /* 0x000fc400078e0260 */
[----:B------:R-:W-:Y:S01]  /*6550*/  @!P4 IMAD.IADD R91, R91, 0x1, -R2 ;  /* 0x000000015b5bc824 */ /* 0x000fe200078e0a02 */
[----:B------:R-:W-:Y:S01]  /*6560*/  ISETP.GT.U32.AND P4, PT, R2, R95, PT ;  /* 0x0000005f0200720c */ /* 0x000fe20003f84070 */
[----:B------:R-:W-:-:S04]  /*6570*/  IMAD.HI.U32 R6, R0, R97, RZ ;  /* 0x0000006100067227 */ /* 0x000fc800078e00ff */
[----:B------:R-:W-:Y:S01]  /*6580*/  @!P6 IMAD.IADD R92, R92, 0x1, -R2 ;  /* 0x000000015c5ce824 */ /* 0x000fe200078e0a02 */
[----:B------:R-:W-:Y:S01]  /*6590*/  ISETP.GT.U32.AND P6, PT, R2, R96, PT ;  /* 0x000000600200720c */ /* 0x000fe20003fc4070 */
[----:B------:R-:W-:Y:S02]  /*65a0*/  IMAD.MOV R6, RZ, RZ, -R6 ;  /* 0x000000ffff067224 */ /* 0x000fe400078e0a06 */
[----:B------:R-:W-:Y:S01]  /*65b0*/  @!P1 IMAD.MOV R87, RZ, RZ, -R87 ;  /* 0x000000ffff579224 */ /* 0x000fe200078e0a57 */
[----:B------:R-:W-:Y:S01]  /*65c0*/  ISETP.GE.AND P1, PT, R243, RZ, PT ;  /* 0x000000fff300720c */ /* 0x000fe20003f26270 */
[C---:B------:R-:W-:Y:S02]  /*65d0*/  VIADD R242, R3.reuse, 0x9b ;  /* 0x0000009b03f27836 */ /* 0x040fe40000000000 */
[--C-:B------:R-:W-:Y:S02]  /*65e0*/  @!P5 IMAD.IADD R94, R94, 0x1, -R2.reuse ;  /* 0x000000015e5ed824 */ /* 0x100fe400078e0a02 */
[----:B------:R-:W-:Y:S01]  /*65f0*/  VIADD R243, R3, 0x9a ;  /* 0x0000009a03f37836 */ /* 0x000fe20000000000 */
[----:B------:R-:W-:Y:S01]  /*6600*/  IABS R98, R242 ;  /* 0x000000f200627213 */ /* 0x000fe20000000000 */
[--C-:B------:R-:W-:Y:S01]  /*6610*/  @!P3 IMAD.IADD R93, R93, 0x1, -R2.reuse ;  /* 0x000000015d5db824 */ /* 0x100fe200078e0a02 */
[----:B------:R-:W-:Y:S01]  /*6620*/  ISETP.GE.AND P3, PT, R241, RZ, PT ;  /* 0x000000fff100720c */ /* 0x000fe20003f66270 */
[C---:B------:R-:W-:Y:S01]  /*6630*/  IMAD R97, R2.reuse, R6, R97 ;  /* 0x0000000602617224 */ /* 0x040fe200078e0261 */
[----:B------:R-:W-:Y:S01]  /*6640*/  IABS R99, R243 ;  /* 0x000000f300637213 */ /* 0x000fe20000000000 */
[----:B------:R-:W-:Y:S01]  /*6650*/  @!P4 IMAD.IADD R95, R95, 0x1, -R2 ;  /* 0x000000015f5fc824 */ /* 0x000fe200078e0a02 */
[C---:B------:R-:W-:Y:S01]  /*6660*/  ISETP.GT.U32.AND P4, PT, R2.reuse, R94, PT ;  /* 0x0000005e0200720c */ /* 0x040fe20003f84070 */
[----:B------:R-:W-:Y:S01]  /*6670*/  @!P0 IMAD.MOV R92, RZ, RZ, -R92 ;  /* 0x000000ffff5c8224 */ /* 0x000fe200078e0a5c */
[----:B------:R-:W-:Y:S01]  /*6680*/  ISETP.GT.U32.AND P5, PT, R2, R93, PT ;  /* 0x0000005d0200720c */ /* 0x000fe20003fa4070 */
[----:B------:R-:W-:Y:S01]  /*6690*/  @!P6 IMAD.IADD R96, R96, 0x1, -R2 ;  /* 0x000000016060e824 */ /* 0x000fe200078e0a02 */
[----:B------:R-:W-:Y:S01]  /*66a0*/  ISETP.GT.U32.AND P0, PT, R2, R97, PT ;  /* 0x000000610200720c */ /* 0x000fe20003f04070 */
[----:B------:R-:W-:Y:S01]  /*66b0*/  IMAD.HI.U32 R5, R0, R98, RZ ;  /* 0x0000006200057227 */ /* 0x000fe200078e00ff */
[----:B------:R-:W-:-:S03]  /*66c0*/  ISETP.GT.U32.AND P6, PT, R2, R95, PT ;  /* 0x0000005f0200720c */ /* 0x000fc60003fc4070 */
[----:B------:R-:W-:Y:S02]  /*66d0*/  VIADD R240, R3, 0x99 ;  /* 0x0000009903f07836 */ /* 0x000fe40000000000 */
[----:B------:R-:W-:-:S03]  /*66e0*/  IMAD.HI.U32 R4, R0, R99, RZ ;  /* 0x0000006300047227 */ /* 0x000fc600078e00ff */
[----:B------:R-:W-:Y:S01]  /*66f0*/  IABS R100, R240 ;  /* 0x000000f000647213 */ /* 0x000fe20000000000 */
[----:B------:R-:W-:Y:S01]  /*6700*/  @!P2 IMAD.MOV R91, RZ, RZ, -R91 ;  /* 0x000000ffff5ba224 */ /* 0x000fe200078e0a5b */
[C---:B------:R-:W-:Y:S01]  /*6710*/  ISETP.GT.U32.AND P2, PT, R2.reuse, R96, PT ;  /* 0x000000600200720c */ /* 0x040fe20003f44070 */
[----:B------:R-:W-:Y:S02]  /*6720*/  IMAD.MOV R5, RZ, RZ, -R5 ;  /* 0x000000ffff057224 */ /* 0x000fe400078e0a05 */
[----:B------:R-:W-:Y:S02]  /*6730*/  IMAD.MOV R4, RZ, RZ, -R4 ;  /* 0x000000ffff047224 */ /* 0x000fe400078e0a04 */
[----:B------:R-:W-:Y:S02]  /*6740*/  VIADD R241, R3, 0x98 ;  /* 0x0000009803f17836 */ /* 0x000fe40000000000 */
[----:B------:R-:W-:Y:S02]  /*6750*/  IMAD R98, R2, R5, R98 ;  /* 0x0000000502627224 */ /* 0x000fe400078e0262 */
[--C-:B------:R-:W-:Y:S01]  /*6760*/  @!P4 IMAD.IADD R94, R94, 0x1, -R2.reuse ;  /* 0x000000015e5ec824 */ /* 0x100fe200078e0a02 */
[----:B------:R-:W-:Y:S01]  /*6770*/  ISETP.GE.AND P4, PT, R237, RZ, PT ;  /* 0x000000ffed00720c */ /* 0x000fe20003f86270 */
[C---:B------:R-:W-:Y:S01]  /*6780*/  IMAD R99, R2.reuse, R4, R99 ;  /* 0x0000000402637224 */ /* 0x040fe200078e0263 */
[----:B------:R-:W-:Y:S01]  /*6790*/  IABS R101, R241 ;  /* 0x000000f100657213 */ /* 0x000fe20000000000 */
[----:B------:R-:W-:Y:S01]  /*67a0*/  @!P5 IMAD.IADD R93, R93, 0x1, -R2 ;  /* 0x000000015d5dd824 */ /* 0x000fe200078e0a02 */
[----:B------:R-:W-:Y:S01]  /*67b0*/  ISETP.GT.U32.AND P5, PT, R2, R98, PT ;  /* 0x000000620200720c */ /* 0x000fe20003fa4070 */
[----:B------:R-:W-:-:S04]  /*67c0*/  IMAD.HI.U32 R4, R0, R100, RZ ;  /* 0x0000006400047227 */ /* 0x000fc800078e00ff */
[----:B------:R-:W-:Y:S01]  /*67d0*/  @!P0 IMAD.IADD R97, R97, 0x1, -R2 ;  /* 0x0000000161618824 */ /* 0x000fe200078e0a02 */
[----:B------:R-:W-:Y:S01]  /*67e0*/  ISETP.GE.AND P0, PT, R239, RZ, PT ;  /* 0x000000ffef00720c */ /* 0x000fe20003f06270 */
[----:B------:R-:W-:Y:S02]  /*67f0*/  IMAD.MOV R5, RZ, RZ, -R4 ;  /* 0x000000ffff057224 */ /* 0x000fe400078e0a04 */
[----:B------:R-:W-:Y:S01]  /*6800*/  @!P1 IMAD.MOV R93, RZ, RZ, -R93 ;  /* 0x000000ffff5d9224 */ /* 0x000fe200078e0a5d */
[----:B------:R-:W-:Y:S01]  /*6810*/  ISETP.GT.U32.AND P1, PT, R2, R97, PT ;  /* 0x000000610200720c */ /* 0x000fe20003f24070 */
[----:B------:R-:W-:Y:S01]  /*6820*/  @!P2 IMAD.IADD R96, R96, 0x1, -R2 ;  /* 0x000000016060a824 */ /* 0x000fe200078e0a02 */
[----:B------:R-:W-:Y:S01]  /*6830*/  ISETP.GE.AND P2, PT, R238, RZ, PT ;  /* 0x000000ffee00720c */ /* 0x000fe20003f46270 */
[----:B------:R-:W-:-:S04]  /*6840*/  IMAD.HI.U32 R4, R0, R101, RZ ;  /* 0x0000006500047227 */ /* 0x000fc800078e00ff */
[----:B------:R-:W-:Y:S01]  /*6850*/  @!P6 IMAD.IADD R95, R95, 0x1, -R2 ;  /* 0x000000015f5fe824 */ /* 0x000fe200078e0a02 */
[C---:B------:R-:W-:Y:S01]  /*6860*/  ISETP.GT.U32.AND P6, PT, R2.reuse, R99, PT ;  /* 0x000000630200720c */ /* 0x040fe20003fc4070 */
[----:B------:R-:W-:Y:S02]  /*6870*/  IMAD R100, R2, R5, R100 ;  /* 0x0000000502647224 */ /* 0x000fe400078e0264 */
[----:B------:R-:W-:Y:S01]  /*6880*/  IMAD.MOV R4, RZ, RZ, -R4 ;  /* 0x000000ffff047224 */ /* 0x000fe200078e0a04 */
[----:B------:R-:W-:Y:S01]  /*6890*/  @!P4 IADD3 R95, -R95, RZ, RZ ;  /* 0x000000ff5f5fc210 */ /* 0x000fe20007ffe1ff */
[----:B------:R-:W-:Y:S01]  /*68a0*/  @!P5 IMAD.IADD R98, R98, 0x1, -R2 ;  /* 0x000000016262d824 */ /* 0x000fe200078e0a02 */
[C---:B------:R-:W-:Y:S01]  /*68b0*/  ISETP.GT.U32.AND P4, PT, R2.reuse, R100, PT ;  /* 0x000000640200720c */ /* 0x040fe20003f84070 */
[----:B------:R-:W-:Y:S01]  /*68c0*/  IMAD R101, R2, R4, R101 ;  /* 0x0000000402657224 */ /* 0x000fe200078e0265 */
[----:B------:R-:W-:Y:S01]  /*68d0*/  ISETP.GE.AND P5, PT, R242, RZ, PT ;  /* 0x000000fff200720c */ /* 0x000fe20003fa6270 */
[----:B------:R-:W-:-:S02]  /*68e0*/  VIADD R242, R3, 0x97 ;  /* 0x0000009703f27836 */ /* 0x000fc40000000000 */
[----:B------:R-:W-:Y:S01]  /*68f0*/  @!P1 IMAD.IADD R97, R97, 0x1, -R2 ;  /* 0x0000000161619824 */ /* 0x000fe200078e0a02 */
[C---:B------:R-:W-:Y:S01]  /*6900*/  ISETP.GT.U32.AND P1, PT, R2.reuse, R101, PT ;  /* 0x000000650200720c */ /* 0x040fe20003f24070 */
[----:B------:R-:W-:Y:S01]  /*6910*/  @!P2 IMAD.MOV R96, RZ, RZ, -R96 ;  /* 0x000000ffff60a224 */ /* 0x000fe200078e0a60 */
[----:B------:R-:W-:Y:S01]  /*6920*/  ISETP.GE.AND P2, PT, R243, RZ, PT ;  /* 0x000000fff300720c */ /* 0x000fe20003f46270 */
[----:B------:R-:W-:Y:S01]  /*6930*/  @!P6 IMAD.IADD R99, R99, 0x1, -R2 ;  /* 0x000000016363e824 */ /* 0x000fe200078e0a02 */
[----:B------:R-:W-:Y:S01]  /*6940*/  IABS R102, R242 ;  /* 0x000000f200667213 */ /* 0x000fe20000000000 */
[----:B------:R-:W-:Y:S02]  /*6950*/  VIADD R243, R3, 0x96 ;  /* 0x0000009603f37836 */ /* 0x000fe40000000000 */
[----:B------:R-:W-:Y:S01]  /*6960*/  @!P3 IMAD.MOV R94, RZ, RZ, -R94 ;  /* 0x000000ffff5eb224 */ /* 0x000fe200078e0a5e */
[----:B------:R-:W-:Y:S01]  /*6970*/  ISETP.GT.U32.AND P3, PT, R2, R98, PT ;  /* 0x000000620200720c */ /* 0x000fe20003f64070 */
[----:B------:R-:W-:Y:S01]  /*6980*/  @!P4 IMAD.IADD R100, R100, 0x1, -R2 ;  /* 0x000000016464c824 */ /* 0x000fe200078e0a02 */
[----:B------:R-:W-:Y:S01]  /*6990*/  ISETP.GT.U32.AND P6, PT, R2, R99, PT ;  /* 0x000000630200720c */ /* 0x000fe20003fc4070 */
[----:B------:R-:W-:Y:S01]  /*69a0*/  IMAD.HI.U32 R4, R0, R102, RZ ;  /* 0x0000006600047227 */ /* 0x000fe200078e00ff */
[----:B------:R-:W-:-:S02]  /*69b0*/  IABS R103, R243 ;  /* 0x000000f300677213 */ /* 0x000fc40000000000 */
[----:B------:R-:W-:Y:S01]  /*69c0*/  ISETP.GE.AND P4, PT, R242, RZ, PT ;  /* 0x000000fff200720c */ /* 0x000fe20003f86270 */
[----:B------:R-:W-:Y:S01]  /*69d0*/  @!P0 IMAD.MOV R97, RZ, RZ, -R97 ;  /* 0x000000ffff618224 */ /* 0x000fe200078e0a61 */
[----:B------:R-:W-:Y:S01]  /*69e0*/  ISETP.GT.U32.AND P0, PT, R2, R100, PT ;  /* 0x000000640200720c */ /* 0x000fe20003f04070 */
[----:B------:R-:W-:Y:S02]  /*69f0*/  IMAD.MOV R5, RZ, RZ, -R4 ;  /* 0x000000ffff057224 */ /* 0x000fe400078e0a04 */
[----:B------:R-:W-:-:S04]  /*6a00*/  IMAD.HI.U32 R4, R0, R103, RZ ;  /* 0x0000006700047227 */ /* 0x000fc800078e00ff */
[----:B------:R-:W-:Y:S02]  /*6a10*/  @!P1 IMAD.IADD R101, R101, 0x1, -R2 ;  /* 0x0000000165659824 */ /* 0x000fe400078e0a02 */
[----:B------:R-:W-:Y:S02]  /*6a20*/  VIADD R242, R3, 0x95 ;  /* 0x0000009503f27836 */ /* 0x000fe40000000000 */
[C---:B------:R-:W-:Y:S01]  /*6a30*/  IMAD R102, R2.reuse, R5, R102 ;  /* 0x0000000502667224 */ /* 0x040fe200078e0266 */
[----:B------:R-:W-:Y:S01]  /*6a40*/  ISETP.GT.U32.AND P1, PT, R2, R101, PT ;  /* 0x000000650200720c */ /* 0x000fe20003f24070 */
[----:B------:R-:W-:Y:S01]  /*6a50*/  IMAD.MOV R5, RZ, RZ, -R4 ;  /* 0x000000ffff057224 */ /* 0x000fe200078e0a04 */
[----:B------:R-:W-:Y:S01]  /*6a60*/  IABS R4, R242 ;  /* 0x000000f200047213 */ /* 0x000fe20000000000 */
[--C-:B------:R-:W-:Y:S01]  /*6a70*/  @!P3 IMAD.IADD R98, R98, 0x1, -R2.reuse ;  /* 0x000000016262b824 */ /* 0x100fe200078e0a02 */
[----:B------:R-:W-:Y:S01]  /*6a80*/  ISETP.GE.AND P3, PT, R240, RZ, PT ;  /* 0x000000fff000720c */ /* 0x000fe20003f66270 */
[----:B------:R-:W-:Y:S01]  /*6a90*/  @!P6 IMAD.IADD R99, R99, 0x1, -R2 ;  /* 0x000000016363e824 */ /* 0x000fe200078e0a02 */
[----:B------:R-:W-:Y:S01]  /*6aa0*/  ISETP.GE.AND P6, PT, R241, RZ, PT ;  /* 0x000000fff100720c */ /* 0x000fe20003fc6270 */
[----:B------:R-:W-:-:S02]  /*6ab0*/  IMAD R103, R2, R5, R103 ;  /* 0x0000000502677224 */ /* 0x000fc400078e0267 */
[----:B------:R-:W-:-:S04]  /*6ac0*/  IMAD.HI.U32 R5, R0, R4, RZ ;  /* 0x0000000400057227 */ /* 0x000fc800078e00ff */
[----:B------:R-:W-:Y:S01]  /*6ad0*/  @!P5 IMAD.MOV R98, RZ, RZ, -R98 ;  /* 0x000000ffff62d224 */ /* 0x000fe200078e0a62 */
[----:B------:R-:W-:Y:S01]  /*6ae0*/  ISETP.GT.U32.AND P5, PT, R2, R102, PT ;  /* 0x000000660200720c */ /* 0x000fe20003fa4070 */
[--C-:B------:R-:W-:Y:S01]  /*6af0*/  @!P0 IMAD.IADD R100, R100, 0x1, -R2.reuse ;  /* 0x0000000164648824 */ /* 0x100fe200078e0a02 */
[----:B------:R-:W-:Y:S01]  /*6b00*/  ISETP.GT.U32.AND P0, PT, R2, R103, PT ;  /* 0x000000670200720c */ /* 0x000fe20003f04070 */
[----:B------:R-:W-:Y:S02]  /*6b10*/  IMAD.MOV R5, RZ, RZ, -R5 ;  /* 0x000000ffff057224 */ /* 0x000fe400078e0a05 */
[----:B------:R-:W-:Y:S01]  /*6b20*/  @!P1 IMAD.IADD R101, R101, 0x1, -R2 ;  /* 0x0000000165659824 */ /* 0x000fe200078e0a02 */
[----:B------:R-:W-:Y:S01]  /*6b30*/  ISETP.GE.AND P1, PT, R242, RZ, PT ;  /* 0x000000fff200720c */ /* 0x000fe20003f26270 */
[----:B------:R-:W-:Y:S02]  /*6b40*/  IMAD R104, R2, R5, R4 ;  /* 0x0000000502687224 */ /* 0x000fe400078e0204 */
[----:B------:R-:W-:Y:S01]  /*6b50*/  @!P2 IMAD.MOV R99, RZ, RZ, -R99 ;  /* 0x000000ffff63a224 */ /* 0x000fe200078e0a63 */
[----:B------:R-:W-:Y:S01]  /*6b60*/  ISETP.GE.AND P2, PT, R243, RZ, PT ;  /* 0x000000fff300720c */ /* 0x000fe20003f46270 */
[----:B------:R-:W-:-:S02]  /*6b70*/  VIADD R243, R3, 0x94 ;  /* 0x0000009403f37836 */ /* 0x000fc40000000000 */
[----:B------:R-:W-:Y:S01]  /*6b80*/  @!P6 IMAD.MOV R101, RZ, RZ, -R101 ;  /* 0x000000ffff65e224 */ /* 0x000fe200078e0a65 */
[----:B------:R-:W-:Y:S01]  /*6b90*/  ISETP.GT.U32.AND P6, PT, R2, R104, PT ;  /* 0x000000680200720c */ /* 0x000fe20003fc4070 */
[--C-:B------:R-:W-:Y:S01]  /*6ba0*/  @!P5 IMAD.IADD R102, R102, 0x1, -R2.reuse ;  /* 0x000000016666d824 */ /* 0x100fe200078e0a02 */
[----:B------:R-:W-:Y:S01]  /*6bb0*/  IABS R105, R243 ;  /* 0x000000f300697213 */ /* 0x000fe20000000000 */
[----:B------:R-:W-:Y:S01]  /*6bc0*/  @!P0 IMAD.IADD R103, R103, 0x1, -R2 ;  /* 0x0000000167678824 */ /* 0x000fe200078e0a02 */
[----:B------:R-:W-:Y:S01]  /*6bd0*/  ISETP.GE.AND P5, PT, R243, RZ, PT ;  /* 0x000000fff300720c */ /* 0x000fe20003fa6270 */
[----:B------:R-:W-:Y:S01]  /*6be0*/  @!P3 IMAD.MOV R100, RZ, RZ, -R100 ;  /* 0x000000ffff64b224 */ /* 0x000fe200078e0a64 */
[C---:B------:R-:W-:Y:S01]  /*6bf0*/  ISETP.GT.U32.AND P3, PT, R2.reuse, R102, PT ;  /* 0x000000660200720c */ /* 0x040fe20003f64070 */
[----:B------:R-:W-:Y:S01]  /*6c00*/  VIADD R242, R3, 0x93 ;  /* 0x0000009303f27836 */ /* 0x000fe20000000000 */
[----:B------:R-:W-:Y:S01]  /*6c10*/  ISETP.GT.U32.AND P0, PT, R2, R103, PT ;  /* 0x000000670200720c */ /* 0x000fe20003f04070 */
[----:B------:R-:W-:-:S03]  /*6c20*/  IMAD.HI.U32 R5, R0, R105, RZ ;  /* 0x0000006900057227 */ /* 0x000fc600078e00ff */
[----:B------:R-:W-:Y:S01]  /*6c30*/  IABS R106, R242 ;  /* 0x000000f2006a7213 */ /* 0x000fe20000000000 */
[----:B------:R-:W-:Y:S02]  /*6c40*/  IMAD.MOV R5, RZ, RZ, -R5 ;  /* 0x000000ffff057224 */ /* 0x000fe400078e0a05 */
[----:B------:R-:W-:Y:S02]  /*6c50*/  @!P6 IMAD.IADD R104, R104, 0x1, -R2 ;  /* 0x000000016868e824 */ /* 0x000fe400078e0a02 */
[C---:B------:R-:W-:Y:S02]  /*6c60*/  IMAD R105, R2.reuse, R5, R105 ;  /* 0x0000000502697224 */ /* 0x040fe400078e0269 */
[----:B------:R-:W-:Y:S01]  /*6c70*/  VIADD R243, R3, 0x92 ;  /* 0x0000009203f37836 */ /* 0x000fe20000000000 */
[----:B------:R-:W-:Y:S01]  /*6c80*/  ISETP.GT.U32.AND P6, PT, R2, R104, PT ;  /* 0x000000680200720c */ /* 0x000fe20003fc4070 */
[----:B------:R-:W-:-:S03]  /*6c90*/  IMAD.HI.U32 R4, R0, R106, RZ ;  /* 0x0000006a00047227 */ /* 0x000fc600078e00ff */
[----:B------:R-:W-:Y:S01]  /*6ca0*/  IABS R107, R243 ;  /* 0x000000f3006b7213 */ /* 0x000fe20000000000 */
[--C-:B------:R-:W-:Y:S01]  /*6cb0*/  @!P3 IMAD.IADD R102, R102, 0x1, -R2.reuse ;  /* 0x000000016666b824 */ /* 0x100fe200078e0a02 */
[----:B------:R-:W-:Y:S01]  /*6cc0*/  ISETP.GE.AND P3, PT, R242, RZ, PT ;  /* 0x000000fff200720c */ /* 0x000fe20003f66270 */
[----:B------:R-:W-:Y:S01]  /*6cd0*/  @!P0 IMAD.IADD R103, R103, 0x1, -R2 ;  /* 0x0000000167678824 */ /* 0x000fe200078e0a02 */
[C---:B------:R-:W-:Y:S01]  /*6ce0*/  ISETP.GT.U32.AND P0, PT, R2.reuse, R105, PT ;  /* 0x000000690200720c */ /* 0x040fe20003f04070 */
[----:B------:R-:W-:Y:S02]  /*6cf0*/  IMAD.MOV R4, RZ, RZ, -R4 ;  /* 0x000000ffff047224 */ /* 0x000fe400078e0a04 */
[----:B------:R-:W-:Y:S02]  /*6d00*/  VIADD R242, R3, 0x91 ;  /* 0x0000009103f27836 */ /* 0x000fe40000000000 */
[----:B------:R-:W-:Y:S02]  /*6d10*/  IMAD R106, R2, R4, R106 ;  /* 0x00000004026a7224 */ /* 0x000fe400078e026a */
[----:B------:R-:W-:Y:S01]  /*6d20*/  IMAD.HI.U32 R5, R0, R107, RZ ;  /* 0x0000006b00057227 */ /* 0x000fe200078e00ff */
[----:B------:R-:W-:-:S03]  /*6d30*/  IABS R108, R242 ;  /* 0x000000f2006c7213 */ /* 0x000fc60000000000 */
[----:B------:R-:W-:Y:S01]  /*6d40*/  @!P6 IMAD.IADD R104, R104, 0x1, -R2 ;  /* 0x000000016868e824 */ /* 0x000fe200078e0a02 */
[----:B------:R-:W-:Y:S01]  /*6d50*/  ISETP.GT.U32.AND P6, PT, R2, R106, PT ;  /* 0x0000006a0200720c */ /* 0x000fe20003fc4070 */
[----:B------:R-:W-:Y:S02]  /*6d60*/  IMAD.MOV R5, RZ, RZ, -R5 ;  /* 0x000000ffff057224 */ /* 0x000fe400078e0a05 */
[----:B------:R-:W-:-:S04]  /*6d70*/  IMAD.HI.U32 R4, R0, R108, RZ ;  /* 0x0000006c00047227 */ /* 0x000fc800078e00ff */
[----:B------:R-:W-:Y:S02]  /*6d80*/  @!P0 IMAD.IADD R105, R105, 0x1, -R2 ;  /* 0x0000000169698824 */ /* 0x000fe400078e0a02 */
[C---:B------:R-:W-:Y:S02]  /*6d90*/  IMAD R107, R2.reuse, R5, R107 ;  /* 0x00000005026b7224 */ /* 0x040fe400078e026b */
[----:B------:R-:W-:Y:S01]  /*6da0*/  IMAD.MOV R4, RZ, RZ, -R4 ;  /* 0x000000ffff047224 */ /* 0x000fe200078e0a04 */
[C---:B------:R-:W-:Y:S01]  /*6db0*/  ISETP.GT.U32.AND P0, PT, R2.reuse, R105, PT ;  /* 0x000000690200720c */ /* 0x040fe20003f04070 */
[----:B------:R-:W-:Y:S01]  /*6dc0*/  @!P4 IMAD.MOV R102, RZ, RZ, -R102 ;  /* 0x000000ffff66c224 */ /* 0x000fe200078e0a66 */
[----:B------:R-:W-:Y:S01]  /*6dd0*/  ISETP.GE.AND P4, PT, R243, RZ, PT ;  /* 0x000000fff300720c */ /* 0x000fe20003f86270 */
[----:B------:R-:W-:Y:S01]  /*6de0*/  @!P1 IMAD.MOV R104, RZ, RZ, -R104 ;  /* 0x000000ffff689224 */ /* 0x000fe200078e0a68 */
[C---:B------:R-:W-:Y:S01]  /*6df0*/  ISETP.GT.U32.AND P1, PT, R2.reuse, R107, PT ;  /* 0x0000006b0200720c */ /* 0x040fe20003f24070 */
[----:B------:R-:W-:-:S02]  /*6e00*/  IMAD R108, R2, R4, R108 ;  /* 0x00000004026c7224 */ /* 0x000fc400078e026c */
[C---:B------:R-:W-:Y:S02]  /*6e10*/  VIADD R243, R3.reuse, 0x90 ;  /* 0x0000009003f37836 */ /* 0x040fe40000000000 */
[----:B------:R-:W-:Y:S01]  /*6e20*/  @!P2 IMAD.MOV R103, RZ, RZ, -R103 ;  /* 0x000000ffff67a224 */ /* 0x000fe200078e0a67 */
[----:B------:R-:W-:Y:S01]  /*6e30*/  ISETP.GE.AND P2, PT, R242, RZ, PT ;  /* 0x000000fff200720c */ /* 0x000fe20003f46270 */
[--C-:B------:R-:W-:Y:S01]  /*6e40*/  @!P6 IMAD.IADD R106, R106, 0x1, -R2.reuse ;  /* 0x000000016a6ae824 */ /* 0x100fe200078e0a02 */
[----:B------:R-:W-:Y:S01]  /*6e50*/  ISETP.GT.U32.AND P6, PT, R2, R108, PT ;  /* 0x0000006c0200720c */ /* 0x000fe20003fc4070 */
[C---:B------:R-:W-:Y:S01]  /*6e60*/  VIADD R242, R3.reuse, 0x8e ;  /* 0x0000008e03f27836 */ /* 0x040fe20000000000 */
[----:B------:R-:W-:Y:S01]  /*6e70*/  IABS R109, R243 ;  /* 0x000000f3006d7213 */ /* 0x000fe20000000000 */
[----:B------:R-:W-:Y:S02]  /*6e80*/  VIADD R240, R3, 0x8f ;  /* 0x0000008f03f07836 */ /* 0x000fe40000000000 */
[----:B------:R-:W-:Y:S01]  /*6e90*/  @!P0 IMAD.IADD R105, R105, 0x1, -R2 ;  /* 0x0000000169698824 */ /* 0x000fe200078e0a02 */
[----:B------:R-:W-:Y:S01]  /*6ea0*/  IABS R111, R242 ;  /* 0x000000f2006f7213 */ /* 0x000fe20000000000 */
[----:B------:R-:W-:Y:S01]  /*6eb0*/  IMAD.HI.U32 R5, R0, R109, RZ ;  /* 0x0000006d00057227 */ /* 0x000fe200078e00ff */
[----:B------:R-:W-:-:S02]  /*6ec0*/  ISETP.GE.AND P0, PT, R243, RZ, PT ;  /* 0x000000fff300720c */ /* 0x000fc40003f06270 */
[----:B------:R-:W-:Y:S01]  /*6ed0*/  IABS R110, R240 ;  /* 0x000000f0006e7213 */ /* 0x000fe20000000000 */
[----:B------:R-:W-:Y:S01]  /*6ee0*/  @!P1 IMAD.IADD R107, R107, 0x1, -R2 ;  /* 0x000000016b6b9824 */ /* 0x000fe200078e0a02 */
[----:B------:R-:W-:Y:S01]  /*6ef0*/  ISETP.GT.U32.AND P1, PT, R2, R106, PT ;  /* 0x0000006a0200720c */ /* 0x000fe20003f24070 */
[----:B------:R-:W-:Y:S02]  /*6f00*/  VIADD R243, R3, 0x8d ;  /* 0x0000008d03f37836 */ /* 0x000fe40000000000 */
[----:B------:R-:W-:Y:S02]  /*6f10*/  IMAD.MOV R5, RZ, RZ, -R5 ;  /* 0x000000ffff057224 */ /* 0x000fe400078e0a05 */
[----:B------:R-:W-:Y:S01]  /*6f20*/  IMAD.HI.U32 R4, R0, R111, RZ ;  /* 0x0000006f00047227 */ /* 0x000fe200078e00ff */
[----:B------:R-:W-:-:S03]  /*6f30*/  IABS R112, R243 ;  /* 0x000000f300707213 */ /* 0x000fc60000000000 */
[----:B------:R-:W-:Y:S02]  /*6f40*/  @!P6 IMAD.IADD R108, R108, 0x1, -R2 ;  /* 0x000000016c6ce824 */ /* 0x000fe400078e0a02 */
[C---:B------:R-:W-:Y:S02]  /*6f50*/  IMAD R109, R2.reuse, R5, R109 ;  /* 0x00000005026d7224 */ /* 0x040fe400078e026d */
[----:B------:R-:W-:Y:S01]  /*6f60*/  IMAD.MOV R4, RZ, RZ, -R4 ;  /* 0x000000ffff047224 */ /* 0x000fe200078e0a04 */
[----:B------:R-:W-:Y:S01]  /*6f70*/  ISETP.GT.U32.AND P6, PT, R2, R108, PT ;  /* 0x0000006c0200720c */ /* 0x000fe20003fc4070 */
[----:B------:R-:W-:-:S04]  /*6f80*/  IMAD.HI.U32 R5, R0, R110, RZ ;  /* 0x0000006e00057227 */ /* 0x000fc800078e00ff */
[----:B------:R-:W-:Y:S01]  /*6f90*/  @!P5 IMAD.MOV R105, RZ, RZ, -R105 ;  /* 0x000000ffff69d224 */ /* 0x000fe200078e0a69 */
[C---:B------:R-:W-:Y:S01]  /*6fa0*/  ISETP.GT.U32.AND P5, PT, R2.reuse, R107, PT ;  /* 0x0000006b0200720c */ /* 0x040fe20003fa4070 */
[----:B------:R-:W-:Y:S02]  /*6fb0*/  IMAD R111, R2, R4, R111 ;  /* 0x00000004026f7224 */ /* 0x000fe400078e026f */
[----:B------:R-:W-:Y:S02]  /*6fc0*/  IMAD.MOV R5, RZ, RZ, -R5 ;  /* 0x000000ffff057224 */ /* 0x000fe400078e0a05 */
        /* <DEDUP_REMOVED lines=8> */
[C---:B------:R-:W-:Y:S01]  /*7050*/  IMAD R112, R2.reuse, R4, R112 ;  /* 0x0000000402707224 */ /* 0x040fe200078e0270 */
[----:B------:R-:W-:Y:S01]  /*7060*/  ISETP.GT.U32.AND P5, PT, R2, R111, PT ;  /* 0x0000006f0200720c */ /* 0x000fe20003fa4070 */
[----:B------:R-:W-:-:S02]  /*7070*/  @!P6 IMAD.IADD R108, R108, 0x1, -R2 ;  /* 0x000000016c6ce824 */ /* 0x000fc400078e0a02 */
[C---:B------:R-:W-:Y:S01]  /*7080*/  VIADD R239, R3.reuse, 0x8b ;  /* 0x0000008b03ef7836 */ /* 0x040fe20000000000 */
[----:B------:R-:W-:Y:S01]  /*7090*/  ISETP.GT.U32.AND P6, PT, R2, R112, PT ;  /* 0x000000700200720c */ /* 0x000fe20003fc4070 */
[C---:B------:R-:W-:Y:S02]  /*70a0*/  VIADD R238, R3.reuse, 0x8c ;  /* 0x0000008c03ee7836 */ /* 0x040fe40000000000 */
[----:B------:R-:W-:Y:S01]  /*70b0*/  VIADD R241, R3, 0x8a ;  /* 0x0000008a03f17836 */ /* 0x000fe20000000000 */
[----:B------:R-:W-:Y:S01]  /*70c0*/  IABS R114, R239 ;  /* 0x000000ef00727213 */ /* 0x000fe20000000000 */
[--C-:B------:R-:W-:Y:S01]  /*70d0*/  @!P1 IMAD.IADD R109, R109, 0x1, -R2.reuse ;  /* 0x000000016d6d9824 */ /* 0x100fe200078e0a02 */
[----:B------:R-:W-:Y:S01]  /*70e0*/  IABS R113, R238 ;  /* 0x000000ee00717213 */ /* 0x000fe20000000000 */
[----:B------:R-:W-:Y:S01]  /*70f0*/  @!P3 IMAD.IADD R110, R110, 0x1, -R2 ;  /* 0x000000016e6eb824 */ /* 0x000fe200078e0a02 */
[----:B------:R-:W-:Y:S01]  /*7100*/  IABS R115, R241 ;  /* 0x000000f100737213 */ /* 0x000fe20000000000 */
[----:B------:R-:W-:Y:S01]  /*7110*/  IMAD.HI.U32 R4, R0, R114, RZ ;  /* 0x0000007200047227 */ /* 0x000fe200078e00ff */
[----:B------:R-:W-:-:S02]  /*7120*/  ISETP.GT.U32.AND P3, PT, R2, R109, PT ;  /* 0x0000006d0200720c */ /* 0x000fc40003f64070 */
[----:B------:R-:W-:Y:S01]  /*7130*/  ISETP.GE.AND P1, PT, R240, RZ, PT ;  /* 0x000000fff000720c */ /* 0x000fe20003f26270 */
[--C-:B------:R-:W-:Y:S01]  /*7140*/  @!P5 IMAD.IADD R111, R111, 0x1, -R2.reuse ;  /* 0x000000016f6fd824 */ /* 0x100fe200078e0a02 */
[----:B------:R-:W-:Y:S01]  /*7150*/  ISETP.GT.U32.AND P5, PT, R2, R110, PT ;  /* 0x0000006e0200720c */ /* 0x000fe20003fa4070 */
[----:B------:R-:W-:Y:S02]  /*7160*/  @!P6 IMAD.IADD R112, R112, 0x1, -R2 ;  /* 0x000000017070e824 */ /* 0x000fe400078e0a02 */
[----:B------:R-:W-:Y:S01]  /*7170*/  IMAD.MOV R4, RZ, RZ, -R4 ;  /* 0x000000ffff047224 */ /* 0x000fe200078e0a04 */
[----:B------:R-:W-:Y:S01]  /*7180*/  ISETP.GT.U32.AND P6, PT, R2, R111, PT ;  /* 0x0000006f0200720c */ /* 0x000fe20003fc4070 */
[----:B------:R-:W-:-:S04]  /*7190*/  IMAD.HI.U32 R5, R0, R113, RZ ;  /* 0x0000007100057227 */ /* 0x000fc800078e00ff */
[----:B------:R-:W-:Y:S01]  /*71a0*/  @!P4 IMAD.MOV R107, RZ, RZ, -R107 ;  /* 0x000000ffff6bc224 */ /* 0x000fe200078e0a6b */
[C---:B------:R-:W-:Y:S01]  /*71b0*/  ISETP.GT.U32.AND P4, PT, R2.reuse, R112, PT ;  /* 0x000000700200720c */ /* 0x040fe20003f84070 */
[----:B------:R-:W-:Y:S02]  /*71c0*/  IMAD R114, R2, R4, R114 ;  /* 0x0000000402727224 */ /* 0x000fe400078e0272 */
[----:B------:R-:W-:-:S04]  /*71d0*/  IMAD.HI.U32 R4, R0, R115, RZ ;  /* 0x0000007300047227 */ /* 0x000fc800078e00ff */
[----:B------:R-:W-:Y:S02]  /*71e0*/  IMAD.MOV R5, RZ, RZ, -R5 ;  /* 0x000000ffff057224 */ /* 0x000fe400078e0a05 */
[----:B------:R-:W-:Y:S02]  /*71f0*/  IMAD.MOV R4, RZ, RZ, -R4 ;  /* 0x000000ffff047224 */ /* 0x000fe400078e0a04 */
[----:B------:R-:W-:Y:S02]  /*7200*/  IMAD R113, R2, R5, R113 ;  /* 0x0000000502717224 */ /* 0x000fe400078e0271 */
[----:B------:R-:W-:Y:S02]  /*7210*/  VIADD R240, R3, 0x89 ;  /* 0x0000008903f07836 */ /* 0x000fe40000000000 */
[----:B------:R-:W-:Y:S01]  /*7220*/  @!P5 IMAD.IADD R110, R110, 0x1, -R2 ;  /* 0x000000016e6ed824 */ /* 0x000fe200078e0a02 */
[C---:B------:R-:W-:Y:S01]  /*7230*/  ISETP.GT.U32.AND P5, PT, R2.reuse, R114, PT ;  /* 0x000000720200720c */ /* 0x040fe20003fa4070 */
[C---:B------:R-:W-:Y:S01]  /*7240*/  IMAD R115, R2.reuse, R4, R115 ;  /* 0x0000000402737224 */ /* 0x040fe200078e0273 */
[----:B------:R-:W-:Y:S01]  /*7250*/  IABS R5, R240 ;  /* 0x000000f000057213 */ /* 0x000fe20000000000 */
[----:B------:R-:W-:Y:S01]  /*7260*/  @!P2 IMAD.MOV R108, RZ, RZ, -R108 ;  /* 0x000000ffff6ca224 */ /* 0x000fe200078e0a6c */
[----:B------:R-:W-:Y:S01]  /*7270*/  ISETP.GT.U32.AND P2, PT, R2, R113, PT ;  /* 0x000000710200720c */ /* 0x000fe20003f44070 */
[--C-:B------:R-:W-:Y:S01]  /*7280*/  @!P3 IMAD.IADD R109, R109, 0x1, -R2.reuse ;  /* 0x000000016d6db824 */ /* 0x100fe200078e0a02 */
[----:B------:R-:W-:Y:S01]  /*7290*/  ISETP.GE.AND P3, PT, R242, RZ, PT ;  /* 0x000000fff200720c */ /* 0x000fe20003f66270 */
[----:B------:R-:W-:Y:S01]  /*72a0*/  @!P4 IMAD.IADD R112, R112, 0x1, -R2 ;  /* 0x000000017070c824 */ /* 0x000fe200078e0a02 */
[----:B------:R-:W-:Y:S01]  /*72b0*/  ISETP.GT.U32.AND P4, PT, R2, R115, PT ;  /* 0x000000730200720c */ /* 0x000fe20003f84070 */
[----:B------:R-:W-:-:S02]  /*72c0*/  VIADD R242, R3, 0x88 ;  /* 0x0000008803f27836 */ /* 0x000fc40000000000 */
[----:B------:R-:W-:-:S03]  /*72d0*/  IMAD.HI.U32 R116, R0, R5, RZ ;  /* 0x0000000500747227 */ /* 0x000fc600078e00ff */
[----:B------:R-:W-:Y:S01]  /*72e0*/  IABS R117, R242 ;  /* 0x000000f200757213 */ /* 0x000fe20000000000 */
[----:B------:R-:W-:Y:S02]  /*72f0*/  IMAD.MOV R116, RZ, RZ, -R116 ;  /* 0x000000ffff747224 */ /* 0x000fe400078e0a74 */
[--C-:B------:R-:W-:Y:S01]  /*7300*/  @!P6 IMAD.IADD R111, R111, 0x1, -R2.reuse ;  /* 0x000000016f6fe824 */ /* 0x100fe200078e0a02 */
[----:B------:R-:W-:Y:S01]  /*7310*/  ISETP.GE.AND P6, PT, R243, RZ, PT ;  /* 0x000000fff300720c */ /* 0x000fe20003fc6270 */
[--C-:B------:R-:W-:Y:S01]  /*7320*/  @!P5 IMAD.IADD R114, R114, 0x1, -R2.reuse ;  /* 0x000000017272d824 */ /* 0x100fe200078e0a02 */
[----:B------:R-:W-:Y:S01]  /*7330*/  ISETP.GE.AND P5, PT, R239, RZ, PT ;  /* 0x000000ffef00720c */ /* 0x000fe20003fa6270 */
[----:B------:R-:W-:Y:S02]  /*7340*/  VIADD R243, R3, 0x87 ;  /* 0x0000008703f37836 */ /* 0x000fe40000000000 */
[----:B------:R-:W-:Y:S01]  /*7350*/  @!P2 IMAD.IADD R113, R113, 0x1, -R2 ;  /* 0x000000017171a824 */ /* 0x000fe200078e0a02 */
[----:B------:R-:W-:Y:S01]  /*7360*/  ISETP.GE.AND P2, PT, R238, RZ, PT ;  /* 0x000000ffee00720c */ /* 0x000fe20003f46270 */
[----:B------:R-:W-:Y:S01]  /*7370*/  IMAD R116, R2, R116, R5 ;  /* 0x0000007402747224 */ /* 0x000fe200078e0205 */
[----:B------:R-:W-:Y:S01]  /*7380*/  IABS R118, R243 ;  /* 0x000000f300767213 */ /* 0x000fe20000000000 */
[----:B------:R-:W-:-:S04]  /*7390*/  IMAD.HI.U32 R4, R0, R117, RZ ;  /* 0x0000007500047227 */ /* 0x000fc800078e00ff */
[----:B------:R-:W-:Y:S01]  /*73a0*/  @!P4 IMAD.IADD R115, R115, 0x1, -R2 ;  /* 0x000000017373c824 */ /* 0x000fe200078e0a02 */
[C---:B------:R-:W-:Y:S01]  /*73b0*/  ISETP.GT.U32.AND P4, PT, R2.reuse, R114, PT ;  /* 0x000000720200720c */ /* 0x040fe20003f84070 */
[----:B------:R-:W-:Y:S01]  /*73c0*/  @!P0 IMAD.MOV R109, RZ, RZ, -R109 ;  /* 0x000000ffff6d8224 */ /* 0x000fe200078e0a6d */
[C---:B------:R-:W-:Y:S01]  /*73d0*/  ISETP.GT.U32.AND P0, PT, R2.reuse, R113, PT ;  /* 0x000000710200720c */ /* 0x040fe20003f04070 */
[----:B------:R-:W-:Y:S01]  /*73e0*/  @!P3 IMAD.MOV R111, RZ, RZ, -R111 ;  /* 0x000000ffff6fb224 */ /* 0x000fe200078e0a6f */
[C---:B------:R-:W-:Y:S01]  /*73f0*/  ISETP.GT.U32.AND P3, PT, R2.reuse, R116, PT ;  /* 0x000000740200720c */ /* 0x040fe20003f64070 */
[----:B------:R-:W-:Y:S02]  /*7400*/  IMAD.MOV R4, RZ, RZ, -R4 ;  /* 0x000000ffff047224 */ /* 0x000fe400078e0a04 */
[----:B------:R-:W-:Y:S01]  /*7410*/  @!P1 IMAD.MOV R110, RZ, RZ, -R110 ;  /* 0x000000ffff6e9224 */ /* 0x000fe200078e0a6e */
[C---:B------:R-:W-:Y:S01]  /*7420*/  ISETP.GT.U32.AND P1, PT, R2.reuse, R115, PT ;  /* 0x000000730200720c */ /* 0x040fe20003f24070 */
[----:B------:R-:W-:-:S02]  /*7430*/  IMAD R117, R2, R4, R117 ;  /* 0x0000000402757224 */ /* 0x000fc400078e0275 */
[----:B------:R-:W-:-:S04]  /*7440*/  IMAD.HI.U32 R4, R0, R118, RZ ;  /* 0x0000007600047227 */ /* 0x000fc800078e00ff */
[----:B------:R-:W-:Y:S02]  /*7450*/  IMAD.MOV R4, RZ, RZ, -R4 ;  /* 0x000000ffff047224 */ /* 0x000fe400078e0a04 */
[--C-:B------:R-:W-:Y:S01]  /*7460*/  @!P4 IMAD.IADD R114, R114, 0x1, -R2.reuse ;  /* 0x000000017272c824 */ /* 0x100fe200078e0a02 */
[----:B------:R-:W-:Y:S01]  /*7470*/  ISETP.GT.U32.AND P4, PT, R2, R117, PT ;  /* 0x000000750200720c */ /* 0x000fe20003f84070 */
[--C-:B------:R-:W-:Y:S01]  /*7480*/  @!P0 IMAD.IADD R113, R113, 0x1, -R2.reuse ;  /* 0x0000000171718824 */ /* 0x100fe200078e0a02 */
[----:B------:R-:W-:Y:S01]  /*7490*/  ISETP.GE.AND P0, PT, R240, RZ, PT ;  /* 0x000000fff000720c */ /* 0x000fe20003f06270 */
[----:B------:R-:W-:Y:S01]  /*74a0*/  @!P3 IMAD.IADD R116, R116, 0x1, -R2 ;  /* 0x000000017474b824 */ /* 0x000fe200078e0a02 */
[----:B------:R-:W-:Y:S01]  /*74b0*/  ISETP.GE.AND P3, PT, R243, RZ, PT ;  /* 0x000000fff300720c */ /* 0x000fe20003f66270 */
[C---:B------:R-:W-:Y:S02]  /*74c0*/  IMAD R118, R2.reuse, R4, R118 ;  /* 0x0000000402767224 */ /* 0x040fe400078e0276 */
[----:B------:R-:W-:Y:S01]  /*74d0*/  @!P2 IMAD.MOV R113, RZ, RZ, -R113 ;  /* 0x000000ffff71a224 */ /* 0x000fe200078e0a71 */
[C---:B------:R-:W-:Y:S01]  /*74e0*/  ISETP.GT.U32.AND P2, PT, R2.reuse, R116, PT ;  /* 0x000000740200720c */ /* 0x040fe20003f44070 */
[----:B------:R-:W-:Y:S01]  /*74f0*/  @!P5 IMAD.MOV R114, RZ, RZ, -R114 ;  /* 0x000000ffff72d224 */ /* 0x000fe200078e0a72 */
[----:B------:R-:W-:Y:S01]  /*7500*/  ISETP.GT.U32.AND P5, PT, R2, R118, PT ;  /* 0x000000760200720c */ /* 0x000fe20003fa4070 */
[----:B------:R-:W-:Y:S01]  /*7510*/  @!P6 IMAD.MOV R112, RZ, RZ, -R112 ;  /* 0x000000ffff70e224 */ /* 0x000fe200078e0a70 */
[----:B------:R-:W-:Y:S01]  /*7520*/  ISETP.GE.AND P6, PT, R241, RZ, PT ;  /* 0x000000fff100720c */ /* 0x000fe20003fc6270 */
[----:B------:R-:W-:-:S02]  /*7530*/  VIADD R241, R3, 0x86 ;  /* 0x0000008603f17836 */ /* 0x000fc40000000000 */
[--C-:B------:R-:W-:Y:S02]  /*7540*/  @!P4 IMAD.IADD R117, R117, 0x1, -R2.reuse ;  /* 0x000000017575c824 */ /* 0x100fe400078e0a02 */
[----:B------:R-:W-:Y:S01]  /*7550*/  VIADD R243, R3, 0x84 ;  /* 0x0000008403f37836 */ /* 0x000fe20000000000 */
[----:B------:R-:W-:Y:S01]  /*7560*/  IABS R119, R241 ;  /* 0x000000f100777213 */ /* 0x000fe20000000000 */
[--C-:B------:R-:W-:Y:S01]  /*7570*/  @!P1 IMAD.IADD R115, R115, 0x1, -R2.reuse ;  /* 0x0000000173739824 */ /* 0x100fe200078e0a02 */
[----:B------:R-:W-:Y:S01]  /*7580*/  ISETP.GT.U32.AND P4, PT, R2, R117, PT ;  /* 0x000000750200720c */ /* 0x000fe20003f84070 */
[--C-:B------:R-:W-:Y:S01]  /*7590*/  @!P2 IMAD.IADD R116, R116, 0x1, -R2.reuse ;  /* 0x000000017474a824 */ /* 0x100fe200078e0a02 */
[----:B------:R-:W-:Y:S01]  /*75a0*/  IABS R4, R243 ;  /* 0x000000f300047213 */ /* 0x000fe20000000000 */
[----:B------:R-:W-:Y:S01]  /*75b0*/  @!P5 IMAD.IADD R118, R118, 0x1, -R2 ;  /* 0x000000017676d824 */ /* 0x000fe200078e0a02 */
[----:B------:R-:W-:Y:S01]  /*75c0*/  ISETP.GE.AND P1, PT, R242, RZ, PT ;  /* 0x000000fff200720c */ /* 0x000fe20003f26270 */
[----:B------:R-:W-:Y:S01]  /*75d0*/  IMAD.HI.U32 R5, R0, R119, RZ ;  /* 0x0000007700057227 */ /* 0x000fe200078e00ff */
[----:B------:R-:W-:-:S03]  /*75e0*/  ISETP.GE.AND P5, PT, R243, RZ, PT ;  /* 0x000000fff300720c */ /* 0x000fc60003fa6270 */
[----:B------:R-:W-:Y:S02]  /*75f0*/  VIADD R242, R3, 0x85 ;  /* 0x0000008503f27836 */ /* 0x000fe40000000000 */
[----:B------:R-:W-:Y:S01]  /*7600*/  @!P0 IMAD.MOV R116, RZ, RZ, -R116 ;  /* 0x000000ffff748224 */ /* 0x000fe200078e0a74 */
[----:B------:R-:W-:Y:S01]  /*7610*/  ISETP.GT.U32.AND P0, PT, R2, R118, PT ;  /* 0x000000760200720c */ /* 0x000fe20003f04070 */
[----:B------:R-:W-:Y:S01]  /*7620*/  IMAD.MOV R5, RZ, RZ, -R5 ;  /* 0x000000ffff057224 */ /* 0x000fe200078e0a05 */
[----:B------:R-:W-:Y:S01]  /*7630*/  IABS R120, R242 ;  /* 0x000000f200787213 */ /* 0x000fe20000000000 */
[----:B------:R-:W-:Y:S01]  /*7640*/  IMAD.HI.U32 R121, R0, R4, RZ ;  /* 0x0000000400797227 */ /* 0x000fe200078e00ff */
[----:B------:R-:W-:-:S03]  /*7650*/  ISETP.GE.AND P2, PT, R242, RZ, PT ;  /* 0x000000fff200720c */ /* 0x000fc60003f46270 */
[C---:B------:R-:W-:Y:S02]  /*7660*/  IMAD R119, R2.reuse, R5, R119 ;  /* 0x0000000502777224 */ /* 0x040fe400078e0277 */
[----:B------:R-:W-:Y:S02]  /*7670*/  IMAD.MOV R121, RZ, RZ, -R121 ;  /* 0x000000ffff797224 */ /* 0x000fe400078e0a79 */
[----:B------:R-:W-:Y:S01]  /*7680*/  @!P4 IMAD.IADD R117, R117, 0x1, -R2 ;  /* 0x000000017575c824 */ /* 0x000fe200078e0a02 */
[----:B------:R-:W-:Y:S01]  /*7690*/  ISETP.GT.U32.AND P4, PT, R2, R119, PT ;  /* 0x000000770200720c */ /* 0x000fe20003f84070 */
[----:B------:R-:W-:Y:S01]  /*76a0*/  IMAD.HI.U32 R5, R0, R120, RZ ;  /* 0x0000007800057227 */ /* 0x000fe200078e00ff */
[----:B------:R-:W-:-:S03]  /*76b0*/  @!P0 IADD3 R118, R118, -R2, RZ ;  /* 0x8000000276768210 */ /* 0x000fc60007ffe0ff */
[C---:B------:R-:W-:Y:S02]  /*76c0*/  IMAD R121, R2.reuse, R121, R4 ;  /* 0x0000007902797224 */ /* 0x040fe400078e0204 */
[----:B------:R-:W-:Y:S02]  /*76d0*/  IMAD.MOV R5, RZ, RZ, -R5 ;  /* 0x000000ffff057224 */ /* 0x000fe400078e0a05 */
[----:B------:R-:W-:Y:S01]  /*76e0*/  VIADD R242, R3, 0x83 ;  /* 0x0000008303f27836 */ /* 0x000fe20000000000 */
[C---:B------:R-:W-:Y:S01]  /*76f0*/  ISETP.GT.U32.AND P0, PT, R2.reuse, R121, PT ;  /* 0x000000790200720c */ /* 0x040fe20003f04070 */
[C---:B------:R-:W-:Y:S02]  /*7700*/  IMAD R120, R2.reuse, R5, R120 ;  /* 0x0000000502787224 */ /* 0x040fe400078e0278 */
[----:B------:R-:W-:Y:S01]  /*7710*/  @!P6 IMAD.MOV R115, RZ, RZ, -R115 ;  /* 0x000000ffff73e224 */ /* 0x000fe200078e0a73 */
[----:B------:R-:W-:Y:S01]  /*7720*/  IABS R122, R242 ;  /* 0x000000f2007a7213 */ /* 0x000fe20000000000 */
[----:B------:R-:W-:Y:S01]  /*7730*/  @!P1 IMAD.MOV R117, RZ, RZ, -R117 ;  /* 0x000000ffff759224 */ /* 0x000fe200078e0a75 */
[----:B------:R-:W-:Y:S01]  /*7740*/  ISETP.GE.AND P6, PT, R241, RZ, PT ;  /* 0x000000fff100720c */ /* 0x000fe20003fc6270 */
[----:B------:R-:W-:Y:S01]  /*7750*/  @!P4 IMAD.IADD R119, R119, 0x1, -R2 ;  /* 0x000000017777c824 */ /* 0x000fe200078e0a02 */
[----:B------:R-:W-:Y:S01]  /*7760*/  ISETP.GT.U32.AND P1, PT, R2, R120, PT ;  /* 0x000000780200720c */ /* 0x000fe20003f24070 */
[----:B------:R-:W-:-:S02]  /*7770*/  VIADD R241, R3, 0x80 ;  /* 0x0000008003f17836 */ /* 0x000fc40000000000 */
[----:B------:R-:W-:Y:S01]  /*7780*/  IMAD.HI.U32 R4, R0, R122, RZ ;  /* 0x0000007a00047227 */ /* 0x000fe200078e00ff */
[C---:B------:R-:W-:Y:S02]  /*7790*/  ISETP.GT.U32.AND P4, PT, R2.reuse, R119, PT ;  /* 0x000000770200720c */ /* 0x040fe40003f84070 */
[----:B------:R-:W-:Y:S01]  /*77a0*/  IABS R125, R241 ;  /* 0x000000f1007d7213 */ /* 0x000fe20000000000 */
[----:B------:R-:W-:Y:S02]  /*77b0*/  @!P0 IMAD.IADD R121, R121, 0x1, -R2 ;  /* 0x0000000179798824 */ /* 0x000fe400078e0a02 */
[----:B------:R-:W-:Y:S02]  /*77c0*/  IMAD.MOV R4, RZ, RZ, -R4 ;  /* 0x000000ffff047224 */ /* 0x000fe400078e0a04 */
[C---:B------:R-:W-:Y:S02]  /*77d0*/  VIADD R243, R3.reuse, 0x81 ;  /* 0x0000008103f37836 */ /* 0x040fe40000000000 */
[----:B------:R-:W-:Y:S01]  /*77e0*/  @!P3 IMAD.MOV R118, RZ, RZ, -R118 ;  /* 0x000000ffff76b224 */ /* 0x000fe200078e0a76 */
[C---:B------:R-:W-:Y:S01]  /*77f0*/  ISETP.GT.U32.AND P3, PT, R2.reuse, R121, PT ;  /* 0x000000790200720c */ /* 0x040fe20003f64070 */
[----:B------:R-:W-:Y:S01]  /*7800*/  IMAD R122, R2, R4, R122 ;  /* 0x00000004027a7224 */ /* 0x000fe200078e027a */
[----:B------:R-:W-:Y:S01]  /*7810*/  IABS R124, R243 ;  /* 0x000000f3007c7213 */ /* 0x000fe20000000000 */
[----:B------:R-:W-:-:S02]  /*7820*/  VIADD R238, R3, 0x82 ;  /* 0x0000008203ee7836 */ /* 0x000fc40000000000 */
[----:B------:R-:W-:-:S03]  /*7830*/  IMAD.HI.U32 R4, R0, R125, RZ ;  /* 0x0000007d00047227 */ /* 0x000fc600078e00ff */
[----:B------:R-:W-:Y:S01]  /*7840*/  IABS R123, R238 ;  /* 0x000000ee007b7213 */ /* 0x000fe20000000000 */
[----:B------:R-:W-:Y:S01]  /*7850*/  @!P1 IMAD.IADD R120, R120, 0x1, -R2 ;  /* 0x0000000178789824 */ /* 0x000fe200078e0a02 */
[----:B------:R-:W-:Y:S01]  /*7860*/  ISETP.GE.AND P1, PT, R242, RZ, PT ;  /* 0x000000fff200720c */ /* 0x000fe20003f26270 */
[----:B------:R-:W-:Y:S02]  /*7870*/  IMAD.MOV R4, RZ, RZ, -R4 ;  /* 0x000000ffff047224 */ /* 0x000fe400078e0a04 */
[----:B------:R-:W-:Y:S01]  /*7880*/  @!P4 IMAD.IADD R119, R119, 0x1, -R2 ;  /* 0x000000017777c824 */ /* 0x000fe200078e0a02 */
[----:B------:R-:W-:Y:S01]  /*7890*/  ISETP.GT.U32.AND P0, PT, R2, R120, PT ;  /* 0x000000780200720c */ /* 0x000fe20003f04070 */
[----:B------:R-:W-:Y:S01]  /*78a0*/  IMAD.HI.U32 R5, R0, R124, RZ ;  /* 0x0000007c00057227 */ /* 0x000fe200078e00ff */
[----:B------:R-:W-:-:S03]  /*78b0*/  ISETP.GT.U32.AND P4, PT, R2, R122, PT ;  /* 0x0000007a0200720c */ /* 0x000fc60003f84070 */
[----:B------:R-:W-:Y:S02]  /*78c0*/  IMAD R125, R2, R4, R125 ;  /* 0x00000004027d7224 */ /* 0x000fe400078e027d */
[----:B------:R-:W-:-:S04]  /*78d0*/  IMAD.HI.U32 R6, R0, R123, RZ ;  /* 0x0000007b00067227 */ /* 0x000fc800078e00ff */
[----:B------:R-:W-:Y:S02]  /*78e0*/  IMAD.MOV R5, RZ, RZ, -R5 ;  /* 0x000000ffff057224 */ /* 0x000fe400078e0a05 */
[----:B------:R-:W-:Y:S01]  /*78f0*/  @!P3 IMAD.IADD R121, R121, 0x1, -R2 ;  /* 0x000000017979b824 */ /* 0x000fe200078e0a02 */
[C---:B------:R-:W-:Y:S01]  /*7900*/  ISETP.GT.U32.AND P3, PT, R2.reuse, R125, PT ;  /* 0x0000007d0200720c */ /* 0x040fe20003f64070 */
[----:B------:R-:W-:Y:S02]  /*7910*/  VIADD R242, R3, 0x7f ;  /* 0x0000007f03f27836 */ /* 0x000fe40000000000 */
[----:B------:R-:W-:Y:S02]  /*7920*/  IMAD.MOV R6, RZ, RZ, -R6 ;  /* 0x000000ffff067224 */ /* 0x000fe400078e0a06 */
[C---:B------:R-:W-:Y:S01]  /*7930*/  IMAD R124, R2.reuse, R5, R124 ;  /* 0x00000005027c7224 */ /* 0x040fe200078e027c */
[----:B------:R-:W-:Y:S01]  /*7940*/  IABS R126, R242 ;  /* 0x000000f2007e7213 */ /* 0x000fe20000000000 */
[----:B------:R-:W-:-:S02]  /*7950*/  IMAD R123, R2, R6, R123 ;  /* 0x00000006027b7224 */ /* 0x000fc400078e027b */
[--C-:B------:R-:W-:Y:S01]  /*7960*/  @!P0 IMAD.IADD R120, R120, 0x1, -R2.reuse ;  /* 0x0000000178788824 */ /* 0x100fe200078e0a02 */
[----:B------:R-:W-:Y:S01]  /*7970*/  ISETP.GT.U32.AND P0, PT, R2, R124, PT ;  /* 0x0000007c0200720c */ /* 0x000fe20003f04070 */
[--C-:B------:R-:W-:Y:S02]  /*7980*/  @!P4 IMAD.IADD R122, R122, 0x1, -R2.reuse ;  /* 0x000000017a7ac824 */ /* 0x100fe400078e0a02 */
[----:B------:R-:W-:Y:S02]  /*7990*/  VIADD R240, R3, 0x7d ;  /* 0x0000007d03f07836 */ /* 0x000fe40000000000 */
[----:B------:R-:W-:Y:S01]  /*79a0*/  @!P6 IMAD.MOV R119, RZ, RZ, -R119 ;  /* 0x000000ffff77e224 */ /* 0x000fe200078e0a77 */
[----:B------:R-:W-:Y:S01]  /*79b0*/  ISETP.GT.U32.AND P6, PT, R2, R123, PT ;  /* 0x0000007b0200720c */ /* 0x000fe20003fc4070 */
[----:B------:R-:W-:Y:S01]  /*79c0*/  IMAD.HI.U32 R5, R0, R126, RZ ;  /* 0x0000007e00057227 */ /* 0x000fe200078e00ff */
[----:B------:R-:W-:Y:S02]  /*79d0*/  ISETP.GT.U32.AND P4, PT, R2, R122, PT ;  /* 0x0000007a0200720c */ /* 0x000fe40003f84070 */
[----:B------:R-:W-:Y:S01]  /*79e0*/  IABS R4, R240 ;  /* 0x000000f000047213 */ /* 0x000fe20000000000 */
[----:B------:R-:W-:-:S02]  /*79f0*/  @!P3 IMAD.IADD R125, R125, 0x1, -R2 ;  /* 0x000000017d7db824 */ /* 0x000fc400078e0a02 */
[----:B------:R-:W-:Y:S02]  /*7a00*/  IMAD.MOV R5, RZ, RZ, -R5 ;  /* 0x000000ffff057224 */ /* 0x000fe400078e0a05 */
[----:B------:R-:W-:Y:S02]  /*7a10*/  VIADD R239, R3, 0x7e ;  /* 0x0000007e03ef7836 */ /* 0x000fe40000000000 */
[----:B------:R-:W-:Y:S01]  /*7a20*/  @!P5 IMAD.MOV R121, RZ, RZ, -R121 ;  /* 0x000000ffff79d224 */ /* 0x000fe200078e0a79 */
        /* <DEDUP_REMOVED lines=9> */
[----:B------:R-:W-:Y:S01]  /*7ac0*/  @!P2 IMAD.MOV R120, RZ, RZ, -R120 ;  /* 0x000000ffff78a224 */ /* 0x000fe200078e0a78 */
[----:B------:R-:W-:Y:S01]  /*7ad0*/  ISETP.GT.U32.AND P2, PT, R2, R124, PT ;  /* 0x0000007c0200720c */ /* 0x000fe20003f44070 */
[----:B------:R-:W-:Y:S01]  /*7ae0*/  @!P4 IMAD.IADD R122, R122, 0x1, -R2 ;  /* 0x000000017a7ac824 */ /* 0x000fe200078e0a02 */
[----:B------:R-:W-:Y:S01]  /*7af0*/  ISETP.GT.U32.AND P3, PT, R2, R123, PT ;  /* 0x0000007b0200720c */ /* 0x000fe20003f64070 */
[----:B------:R-:W-:Y:S01]  /*7b00*/  IMAD.HI.U32 R6, R0, R127, RZ ;  /* 0x0000007f00067227 */ /* 0x000fe200078e00ff */
[----:B------:R-:W-:-:S03]  /*7b10*/  ISETP.GE.AND P4, PT, R238, RZ, PT ;  /* 0x000000ffee00720c */ /* 0x000fc60003f86270 */
[C---:B------:R-:W-:Y:S02]  /*7b20*/  IMAD R4, R2.reuse, R5, R4 ;  /* 0x0000000502047224 */ /* 0x040fe400078e0204 */
[----:B------:R-:W-:Y:S01]  /*7b30*/  @!P1 IMAD.MOV R122, RZ, RZ, -R122 ;  /* 0x000000ffff7a9224 */ /* 0x000fe200078e0a7a */
[----:B------:R-:W-:Y:S01]  /*7b40*/  ISETP.GE.AND P1, PT, R241, RZ, PT ;  /* 0x000000fff100720c */ /* 0x000fe20003f26270 */
[----:B------:R-:W-:Y:S02]  /*7b50*/  IMAD.MOV R6, RZ, RZ, -R6 ;  /* 0x000000ffff067224 */ /* 0x000fe400078e0a06 */
[----:B------:R-:W-:Y:S02]  /*7b60*/  VIADD R243, R3, 0x7c ;  /* 0x0000007c03f37836 */ /* 0x000fe40000000000 */
[----:B------:R-:W-:Y:S01]  /*7b70*/  @!P5 IMAD.IADD R125, R125, 0x1, -R2 ;  /* 0x000000017d7dd824 */ /* 0x000fe200078e0a02 */
[----:B------:R-:W-:Y:S01]  /*7b80*/  ISETP.GT.U32.AND P5, PT, R2, R4, PT ;  /* 0x000000040200720c */ /* 0x000fe20003fa4070 */
[----:B------:R-:W-:-:S02]  /*7b90*/  VIADD R241, R3, 0x7b ;  /* 0x0000007b03f17836 */ /* 0x000fc40000000000 */
[----:B------:R-:W-:Y:S01]  /*7ba0*/  IMAD R127, R2, R6, R127 ;  /* 0x00000006027f7224 */ /* 0x000fe200078e027f */
[----:B------:R-:W-:Y:S01]  /*7bb0*/  IABS R6, R243 ;  /* 0x000000f300067213 */ /* 0x000fe20000000000 */
[--C-:B------:R-:W-:Y:S01]  /*7bc0*/  @!P6 IMAD.IADD R126, R126, 0x1, -R2.reuse ;  /* 0x000000017e7ee824 */ /* 0x100fe200078e0a02 */
[----:B------:R-:W-:Y:S01]  /*7bd0*/  IABS R130, R241 ;  /* 0x000000f100827213 */ /* 0x000fe20000000000 */
[----:B------:R-:W-:Y:S01]  /*7be0*/  @!P2 IMAD.IADD R124, R124, 0x1, -R2 ;  /* 0x000000017c7ca824 */ /* 0x000fe200078e0a02 */
[----:B------:R-:W-:Y:S01]  /*7bf0*/  ISETP.GE.AND P2, PT, R242, RZ, PT ;  /* 0x000000fff200720c */ /* 0x000fe20003f46270 */
[----:B------:R-:W-:Y:S01]  /*7c00*/  IMAD.MOV.U32 R129, RZ, RZ, R6 ;  /* 0x000000ffff817224 */ /* 0x000fe200078e0006 */
[----:B------:R-:W-:Y:S01]  /*7c10*/  ISETP.GT.U32.AND P6, PT, R2, R126, PT ;  /* 0x0000007e0200720c */ /* 0x000fe20003fc4070 */
[----:B------:R-:W-:Y:S02]  /*7c20*/  VIADD R242, R3, 0x7a ;  /* 0x0000007a03f27836 */ /* 0x000fe40000000000 */
[----:B------:R-:W-:-:S03]  /*7c30*/  IMAD.HI.U32 R6, R0, R130, RZ ;  /* 0x0000008200067227 */ /* 0x000fc600078e00ff */
[----:B------:R-:W-:Y:S01]  /*7c40*/  IABS R5, R242 ;  /* 0x000000f200057213 */ /* 0x000fe20000000000 */
[--C-:B------:R-:W-:Y:S01]  /*7c50*/  @!P3 IMAD.IADD R123, R123, 0x1, -R2.reuse ;  /* 0x000000017b7bb824 */ /* 0x100fe200078e0a02 */
[----:B------:R-:W-:Y:S01]  /*7c60*/  ISETP.GT.U32.AND P3, PT, R2, R127, PT ;  /* 0x0000007f0200720c */ /* 0x000fe20003f64070 */
[----:B------:R-:W-:Y:S02]  /*7c70*/  @!P5 IMAD.IADD R4, R4, 0x1, -R2 ;  /* 0x000000010404d824 */ /* 0x000fe400078e0a02 */
[----:B------:R-:W-:Y:S02]  /*7c80*/  IMAD.MOV R6, RZ, RZ, -R6 ;  /* 0x000000ffff067224 */ /* 0x000fe400078e0a06 */
[----:B------:R-:W-:Y:S01]  /*7c90*/  @!P0 IMAD.MOV R124, RZ, RZ, -R124 ;  /* 0x000000ffff7c8224 */ /* 0x000fe200078e0a7c */
[C---:B------:R-:W-:Y:S01]  /*7ca0*/  ISETP.GT.U32.AND P0, PT, R2.reuse, R4, PT ;  /* 0x000000040200720c */ /* 0x040fe20003f04070 */
[----:B------:R-:W-:Y:S02]  /*7cb0*/  IMAD R130, R2, R6, R130 ;  /* 0x0000000602827224 */ /* 0x000fe400078e0282 */
[----:B------:R-:W-:-:S04]  /*7cc0*/  IMAD.HI.U32 R6, R0, R5, RZ ;  /* 0x0000000500067227 */ /* 0x000fc800078e00ff */
[----:B------:R-:W-:Y:S01]  /*7cd0*/  @!P6 IMAD.IADD R126, R126, 0x1, -R2 ;  /* 0x000000017e7ee824 */ /* 0x000fe200078e0a02 */
[----:B------:R-:W-:Y:S01]  /*7ce0*/  ISETP.GE.AND P6, PT, R239, RZ, PT ;  /* 0x000000ffef00720c */ /* 0x000fe20003fc6270 */
[----:B------:R-:W-:Y:S02]  /*7cf0*/  IMAD.MOV R6, RZ, RZ, -R6 ;  /* 0x000000ffff067224 */ /* 0x000fe400078e0a06 */
[----:B------:R-:W-:Y:S01]  /*7d00*/  @!P3 IMAD.IADD R127, R127, 0x1, -R2 ;  /* 0x000000017f7fb824 */ /* 0x000fe200078e0a02 */
[----:B------:R-:W-:Y:S01]  /*7d10*/  ISETP.GE.AND P3, PT, R240, RZ, PT ;  /* 0x000000fff000720c */ /* 0x000fe20003f66270 */
[----:B------:R-:W-:Y:S01]  /*7d20*/  @!P2 IMAD.MOV R126, RZ, RZ, -R126 ;  /* 0x000000ffff7ea224 */ /* 0x000fe200078e0a7e */
[C---:B------:R-:W-:Y:S01]  /*7d30*/  ISETP.GT.U32.AND P2, PT, R2.reuse, R130, PT ;  /* 0x000000820200720c */ /* 0x040fe20003f44070 */
[----:B------:R-:W-:Y:S02]  /*7d40*/  IMAD R5, R2, R6, R5 ;  /* 0x0000000602057224 */ /* 0x000fe400078e0205 */
[----:B------:R-:W-:-:S04]  /*7d50*/  IMAD.HI.U32 R7, R0, R129, RZ ;  /* 0x0000008100077227 */ /* 0x000fc800078e00ff */
[----:B------:R-:W-:Y:S01]  /*7d60*/  @!P4 IMAD.MOV R123, RZ, RZ, -R123 ;  /* 0x000000ffff7bc224 */ /* 0x000fe200078e0a7b */
[----:B------:R-:W-:Y:S01]  /*7d70*/  ISETP.GT.U32.AND P4, PT, R2, R127, PT ;  /* 0x0000007f0200720c */ /* 0x000fe20003f84070 */
[----:B------:R-:W-:Y:S01]  /*7d80*/  @!P0 IMAD.IADD R4, R4, 0x1, -R2 ;  /* 0x0000000104048824 */ /* 0x000fe200078e0a02 */
[C---:B------:R-:W-:Y:S01]  /*7d90*/  ISETP.GT.U32.AND P0, PT, R2.reuse, R5, PT ;  /* 0x000000050200720c */ /* 0x040fe20003f04070 */
[----:B------:R-:W-:Y:S02]  /*7da0*/  IMAD.MOV R7, RZ, RZ, -R7 ;  /* 0x000000ffff077224 */ /* 0x000fe400078e0a07 */
[----:B------:R-:W-:Y:S01]  /*7db0*/  @!P1 IMAD.MOV R125, RZ, RZ, -R125 ;  /* 0x000000ffff7d9224 */ /* 0x000fe200078e0a7d */
[----:B------:R-:W-:Y:S01]  /*7dc0*/  ISETP.GE.AND P1, PT, R243, RZ, PT ;  /* 0x000000fff300720c */ /* 0x000fe20003f26270 */
[----:B------:R-:W-:Y:S02]  /*7dd0*/  VIADD R243, R3, 0x79 ;  /* 0x0000007903f37836 */ /* 0x000fe40000000000 */
[----:B------:R-:W-:-:S02]  /*7de0*/  IMAD R129, R2, R7, R129 ;  /* 0x0000000702817224 */ /* 0x000fc400078e0281 */
[----:B------:R-:W-:Y:S01]  /*7df0*/  IMAD.MOV.U32 R128, RZ, RZ, R4 ;  /* 0x000000ffff807224 */ /* 0x000fe200078e0004 */
[----:B------:R-:W-:Y:S01]  /*7e00*/  IABS R6, R243 ;  /* 0x000000f300067213 */ /* 0x000fe20000000000 */
[--C-:B------:R-:W-:Y:S01]  /*7e10*/  @!P2 IMAD.IADD R130, R130, 0x1, -R2.reuse ;  /* 0x000000018282a824 */ /* 0x100fe200078e0a02 */
[C---:B------:R-:W-:Y:S01]  /*7e20*/  ISETP.GT.U32.AND P5, PT, R2.reuse, R129, PT ;  /* 0x000000810200720c */ /* 0x040fe20003fa4070 */
[----:B------:R-:W-:Y:S01]  /*7e30*/  @!P4 IMAD.IADD R127, R127, 0x1, -R2 ;  /* 0x000000017f7fc824 */ /* 0x000fe200078e0a02 */
[----:B------:R-:W-:Y:S01]  /*7e40*/  ISETP.GE.AND P4, PT, R241, RZ, PT ;  /* 0x000000fff100720c */ /* 0x000fe20003f86270 */
[----:B------:R-:W-:Y:S01]  /*7e50*/  @!P3 IMAD.MOV R128, RZ, RZ, -R128 ;  /* 0x000000ffff80b224 */ /* 0x000fe200078e0a80 */
[----:B------:R-:W-:Y:S01]  /*7e60*/  ISETP.GT.U32.AND P3, PT, R2, R130, PT ;  /* 0x000000820200720c */ /* 0x000fe20003f64070 */
[----:B------:R-:W-:Y:S01]  /*7e70*/  IMAD.HI.U32 R132, R0, R6, RZ ;  /* 0x0000000600847227 */ /* 0x000fe200078e00ff */
[----:B------:R-:W-:-:S03]  /*7e80*/  ISETP.GE.AND P2, PT, R243, RZ, PT ;  /* 0x000000fff300720c */ /* 0x000fc60003f46270 */
[--C-:B------:R-:W-:Y:S01]  /*7e90*/  @!P0 IMAD.IADD R5, R5, 0x1, -R2.reuse ;  /* 0x0000000105058824 */ /* 0x100fe200078e0a02 */
[----:B------:R-:W-:Y:S01]  /*7ea0*/  IADD3 R132, -R132, RZ, RZ ;  /* 0x000000ff84847210 */ /* 0x000fe20007ffe1ff */
[----:B------:R-:W-:Y:S01]  /*7eb0*/  @!P6 IMAD.MOV R127, RZ, RZ, -R127 ;  /* 0x000000ffff7fe224 */ /* 0x000fe200078e0a7f */
[----:B------:R-:W-:Y:S01]  /*7ec0*/  ISETP.GE.AND P6, PT, R242, RZ, PT ;  /* 0x000000fff200720c */ /* 0x000fe20003fc6270 */
[----:B------:R-:W-:Y:S01]  /*7ed0*/  VIADD R242, R3, 0x77 ;  /* 0x0000007703f27836 */ /* 0x000fe20000000000 */
[C---:B------:R-:W-:Y:S01]  /*7ee0*/  ISETP.GT.U32.AND P0, PT, R2.reuse, R5, PT ;  /* 0x000000050200720c */ /* 0x040fe20003f04070 */
[----:B------:R-:W-:Y:S02]  /*7ef0*/  @!P5 IMAD.IADD R129, R129, 0x1, -R2 ;  /* 0x000000018181d824 */ /* 0x000fe400078e0a02 */
[----:B------:R-:W-:Y:S01]  /*7f00*/  VIADD R241, R3, 0x78 ;  /* 0x0000007803f17836 */ /* 0x000fe20000000000 */
[----:B------:R-:W-:Y:S01]  /*7f10*/  IABS R134, R242 ;  /* 0x000000f200867213 */ /* 0x000fe20000000000 */
[C---:B------:R-:W-:Y:S01]  /*7f20*/  IMAD R132, R2.reuse, R132, R6 ;  /* 0x0000008402847224 */ /* 0x040fe200078e0206 */
[----:B------:R-:W-:Y:S01]  /*7f30*/  ISETP.GT.U32.AND P5, PT, R2, R129, PT ;  /* 0x000000810200720c */ /* 0x000fe20003fa4070 */
[----:B------:R-:W-:Y:S01]  /*7f40*/  @!P3 IMAD.IADD R130, R130, 0x1, -R2 ;  /* 0x000000018282b824 */ /* 0x000fe200078e0a02 */
[----:B------:R-:W-:Y:S01]  /*7f50*/  IABS R133, R241 ;  /* 0x000000f100857213 */ /* 0x000fe20000000000 */
[----:B------:R-:W-:Y:S01]  /*7f60*/  IMAD.HI.U32 R4, R0, R134, RZ ;  /* 0x0000008600047227 */ /* 0x000fe200078e00ff */
[----:B------:R-:W-:-:S03]  /*7f70*/  ISETP.GT.U32.AND P3, PT, R2, R132, PT ;  /* 0x000000840200720c */ /* 0x000fc60003f64070 */
[----:B------:R-:W-:Y:S02]  /*7f80*/  IMAD.MOV R4, RZ, RZ, -R4 ;  /* 0x000000ffff047224 */ /* 0x000fe400078e0a04 */
[----:B------:R-:W-:Y:S01]  /*7f90*/  @!P0 IMAD.IADD R5, R5, 0x1, -R2 ;  /* 0x0000000105058824 */ /* 0x000fe200078e0a02 */
[----:B------:R-:W-:Y:S01]  /*7fa0*/  ISETP.GE.AND P0, PT, R242, RZ, PT ;  /* 0x000000fff200720c */ /* 0x000fe20003f06270 */
[----:B------:R-:W-:-:S04]  /*7fb0*/  IMAD.HI.U32 R6, R0, R133, RZ ;  /* 0x0000008500067227 */ /* 0x000fc800078e00ff */
[C---:B------:R-:W-:Y:S02]  /*7fc0*/  IMAD R134, R2.reuse, R4, R134 ;  /* 0x0000000402867224 */ /* 0x040fe400078e0286 */
[----:B------:R-:W-:Y:S02]  /*7fd0*/  IMAD.MOV.U32 R131, RZ, RZ, R5 ;  /* 0x000000ffff837224 */ /* 0x000fe400078e0005 */
[----:B------:R-:W-:Y:S02]  /*7fe0*/  IMAD.MOV R6, RZ, RZ, -R6 ;  /* 0x000000ffff067224 */ /* 0x000fe400078e0a06 */
[----:B------:R-:W-:Y:S01]  /*7ff0*/  @!P6 IMAD.MOV R131, RZ, RZ, -R131 ;  /* 0x000000ffff83e224 */ /* 0x000fe200078e0a83 */
[C---:B------:R-:W-:Y:S01]  /*8000*/  ISETP.GT.U32.AND P6, PT, R2.reuse, R134, PT ;  /* 0x000000860200720c */ /* 0x040fe20003fc4070 */
[----:B------:R-:W-:Y:S02]  /*8010*/  VIADD R239, R3, 0x75 ;  /* 0x0000007503ef7836 */ /* 0x000fe40000000000 */
[--C-:B------:R-:W-:Y:S01]  /*8020*/  @!P5 IMAD.IADD R129, R129, 0x1, -R2.reuse ;  /* 0x000000018181d824 */ /* 0x100fe200078e0a02 */
[----:B------:R-:W-:Y:S01]  /*8030*/  ISETP.GE.AND P5, PT, R241, RZ, PT ;  /* 0x000000fff100720c */ /* 0x000fe20003fa6270 */
[----:B------:R-:W-:Y:S01]  /*8040*/  IMAD R133, R2, R6, R133 ;  /* 0x0000000602857224 */ /* 0x000fe200078e0285 */
[----:B------:R-:W-:Y:S01]  /*8050*/  IABS R136, R239 ;  /* 0x000000ef00887213 */ /* 0x000fe20000000000 */
[----:B------:R-:W-:-:S02]  /*8060*/  @!P3 IMAD.IADD R132, R132, 0x1, -R2 ;  /* 0x000000018484b824 */ /* 0x000fc400078e0a02 */
[C---:B------:R-:W-:Y:S01]  /*8070*/  VIADD R243, R3.reuse, 0x76 ;  /* 0x0000007603f37836 */ /* 0x040fe20000000000 */
[C---:B------:R-:W-:Y:S01]  /*8080*/  ISETP.GT.U32.AND P3, PT, R2.reuse, R133, PT ;  /* 0x000000850200720c */ /* 0x040fe20003f64070 */
[----:B------:R-:W-:Y:S01]  /*8090*/  @!P1 IMAD.MOV R129, RZ, RZ, -R129 ;  /* 0x000000ffff819224 */ /* 0x000fe200078e0a81 */
[----:B------:R-:W-:Y:S01]  /*80a0*/  ISETP.GT.U32.AND P1, PT, R2, R132, PT ;  /* 0x000000840200720c */ /* 0x000fe20003f24070 */
[----:B------:R-:W-:Y:S01]  /*80b0*/  @!P4 IMAD.MOV R130, RZ, RZ, -R130 ;  /* 0x000000ffff82c224 */ /* 0x000fe200078e0a82 */
[----:B------:R-:W-:Y:S01]  /*80c0*/  IABS R135, R243 ;  /* 0x000000f300877213 */ /* 0x000fe20000000000 */
[----:B------:R-:W-:Y:S01]  /*80d0*/  VIADD R240, R3, 0x74 ;  /* 0x0000007403f07836 */ /* 0x000fe20000000000 */
[----:B------:R-:W-:Y:S01]  /*80e0*/  ISETP.GE.AND P4, PT, R243, RZ, PT ;  /* 0x000000fff300720c */ /* 0x000fe20003f86270 */
[----:B------:R-:W-:Y:S02]  /*80f0*/  VIADD R243, R3, 0x73 ;  /* 0x0000007303f37836 */ /* 0x000fe40000000000 */
[----:B------:R-:W-:Y:S01]  /*8100*/  IMAD.HI.U32 R6, R0, R136, RZ ;  /* 0x0000008800067227 */ /* 0x000fe200078e00ff */
[----:B------:R-:W-:-:S02]  /*8110*/  IABS R137, R240 ;  /* 0x000000f000897213 */ /* 0x000fc40000000000 */
[----:B------:R-:W-:Y:S01]  /*8120*/  IABS R138, R243 ;  /* 0x000000f3008a7213 */ /* 0x000fe20000000000 */
[----:B------:R-:W-:Y:S02]  /*8130*/  @!P6 IMAD.IADD R134, R134, 0x1, -R2 ;  /* 0x000000018686e824 */ /* 0x000fe400078e0a02 */
[----:B------:R-:W-:Y:S02]  /*8140*/  IMAD.MOV R6, RZ, RZ, -R6 ;  /* 0x000000ffff067224 */ /* 0x000fe400078e0a06 */
[----:B------:R-:W-:Y:S01]  /*8150*/  IMAD.HI.U32 R5, R0, R137, RZ ;  /* 0x0000008900057227 */ /* 0x000fe200078e00ff */
[----:B------:R-:W-:-:S03]  /*8160*/  ISETP.GT.U32.AND P6, PT, R2, R134, PT ;  /* 0x000000860200720c */ /* 0x000fc60003fc4070 */
[----:B------:R-:W-:Y:S02]  /*8170*/  IMAD R136, R2, R6, R136 ;  /* 0x0000000602887224 */ /* 0x000fe400078e0288 */
[--C-:B------:R-:W-:Y:S02]  /*8180*/  @!P1 IMAD.IADD R132, R132, 0x1, -R2.reuse ;  /* 0x0000000184849824 */ /* 0x100fe400078e0a02 */
[----:B------:R-:W-:Y:S02]  /*8190*/  @!P3 IMAD.IADD R133, R133, 0x1, -R2 ;  /* 0x000000018585b824 */ /* 0x000fe400078e0a02 */
[----:B------:R-:W-:-:S03]  /*81a0*/  IMAD.HI.U32 R6, R0, R138, RZ ;  /* 0x0000008a00067227 */ /* 0x000fc600078e00ff */
[C---:B------:R-:W-:Y:S01]  /*81b0*/  ISETP.GT.U32.AND P3, PT, R2.reuse, R133, PT ;  /* 0x000000850200720c */ /* 0x040fe20003f64070 */
[----:B------:R-:W-:Y:S02]  /*81c0*/  IMAD.MOV R7, RZ, RZ, -R5 ;  /* 0x000000ffff077224 */ /* 0x000fe400078e0a05 */
[----:B------:R-:W-:Y:S01]  /*81d0*/  @!P2 IMAD.MOV R132, RZ, RZ, -R132 ;  /* 0x000000ffff84a224 */ /* 0x000fe200078e0a84 */
[----:B------:R-:W-:Y:S01]  /*81e0*/  ISETP.GT.U32.AND P2, PT, R2, R136, PT ;  /* 0x000000880200720c */ /* 0x000fe20003f44070 */
[----:B------:R-:W-:Y:S02]  /*81f0*/  IMAD.MOV R5, RZ, RZ, -R6 ;  /* 0x000000ffff057224 */ /* 0x000fe400078e0a06 */
[----:B------:R-:W-:-:S04]  /*8200*/  IMAD.HI.U32 R4, R0, R135, RZ ;  /* 0x0000008700047227 */ /* 0x000fc800078e00ff */
[----:B------:R-:W-:Y:S02]  /*8210*/  IMAD R138, R2, R5, R138 ;  /* 0x00000005028a7224 */ /* 0x000fe400078e028a */
[----:B------:R-:W-:Y:S02]  /*8220*/  @!P6 IMAD.IADD R134, R134, 0x1, -R2 ;  /* 0x000000018686e824 */ /* 0x000fe400078e0a02 */
[----:B------:R-:W-:Y:S01]  /*8230*/  IMAD.MOV R4, RZ, RZ, -R4 ;  /* 0x000000ffff047224 */ /* 0x000fe200078e0a04 */
[C---:B------:R-:W-:Y:S01]  /*8240*/  ISETP.GT.U32.AND P6, PT, R2.reuse, R138, PT ;  /* 0x0000008a0200720c */ /* 0x040fe20003fc4070 */
[----:B------:R-:W-:Y:S02]  /*8250*/  VIADD R241, R3, 0x72 ;  /* 0x0000007203f17836 */ /* 0x000fe40000000000 */
[C---:B------:R-:W-:Y:S02]  /*8260*/  IMAD R137, R2.reuse, R7, R137 ;  /* 0x0000000702897224 */ /* 0x040fe400078e0289 */
[C---:B------:R-:W-:Y:S01]  /*8270*/  IMAD R135, R2.reuse, R4, R135 ;  /* 0x0000000402877224 */ /* 0x040fe200078e0287 */
[----:B------:R-:W-:Y:S01]  /*8280*/  IABS R4, R241 ;  /* 0x000000f100047213 */ /* 0x000fe20000000000 */
[--C-:B------:R-:W-:Y:S01]  /*8290*/  @!P3 IMAD.IADD R133, R133, 0x1, -R2.reuse ;  /* 0x000000018585b824 */ /* 0x100fe200078e0a02 */
[----:B------:R-:W-:Y:S01]  /*82a0*/  ISETP.GT.U32.AND P3, PT, R2, R137, PT ;  /* 0x000000890200720c */ /* 0x000fe20003f64070 */
[----:B------:R-:W-:Y:S01]  /*82b0*/  @!P2 IMAD.IADD R136, R136, 0x1, -R2 ;  /* 0x000000018888a824 */ /* 0x000fe200078e0a02 */
[C---:B------:R-:W-:Y:S01]  /*82c0*/  ISETP.GT.U32.AND P1, PT, R2.reuse, R135, PT ;  /* 0x000000870200720c */ /* 0x040fe20003f24070 */
[----:B------:R-:W-:Y:S01]  /*82d0*/  VIADD R242, R3, 0x71 ;  /* 0x0000007103f27836 */ /* 0x000fe20000000000 */
[----:B------:R-:W-:Y:S01]  /*82e0*/  ISETP.GE.AND P2, PT, R239, RZ, PT ;  /* 0x000000ffef00720c */ /* 0x000fe20003f46270 */
[----:B------:R-:W-:Y:S01]  /*82f0*/  @!P5 IMAD.MOV R133, RZ, RZ, -R133 ;  /* 0x000000ffff85d224 */ /* 0x000fe200078e0a85 */
[----:B------:R-:W-:Y:S01]  /*8300*/  ISETP.GT.U32.AND P5, PT, R2, R136, PT ;  /* 0x000000880200720c */ /* 0x000fe20003fa4070 */
[----:B------:R-:W-:Y:S01]  /*8310*/  IMAD.HI.U32 R5, R0, R4, RZ ;  /* 0x0000000400057227 */ /* 0x000fe200078e00ff */
[----:B------:R-:W-:-:S03]  /*8320*/  IABS R140, R242 ;  /* 0x000000f2008c7213 */ /* 0x000fc60000000000 */
[----:B------:R-:W-:Y:S02]  /*8330*/  @!P6 IMAD.IADD R138, R138, 0x1, -R2 ;  /* 0x000000018a8ae824 */ /* 0x000fe400078e0a02 */
[----:B------:R-:W-:Y:S02]  /*8340*/  IMAD.MOV R5, RZ, RZ, -R5 ;  /* 0x000000ffff057224 */ /* 0x000fe400078e0a05 */
[----:B------:R-:W-:Y:S01]  /*8350*/  @!P0 IMAD.MOV R134, RZ, RZ, -R134 ;  /* 0x000000ffff868224 */ /* 0x000fe200078e0a86 */
[C---:B------:R-:W-:Y:S01]  /*8360*/  ISETP.GT.U32.AND P0, PT, R2.reuse, R138, PT ;  /* 0x0000008a0200720c */ /* 0x040fe20003f04070 */
[----:B------:R-:W-:Y:S02]  /*8370*/  IMAD R139, R2, R5, R4 ;  /* 0x00000005028b7224 */ /* 0x000fe400078e0204 */
[----:B------:R-:W-:-:S04]  /*8380*/  IMAD.HI.U32 R5, R0, R140, RZ ;  /* 0x0000008c00057227 */ /* 0x000fc800078e00ff */
[--C-:B------:R-:W-:Y:S01]  /*8390*/  @!P3 IMAD.IADD R137, R137, 0x1, -R2.reuse ;  /* 0x000000018989b824 */ /* 0x100fe200078e0a02 */
[----:B------:R-:W-:Y:S01]  /*83a0*/  ISETP.GE.AND P3, PT, R243, RZ, PT ;  /* 0x000000fff300720c */ /* 0x000fe20003f66270 */
[--C-:B------:R-:W-:Y:S01]  /*83b0*/  @!P5 IMAD.IADD R136, R136, 0x1, -R2.reuse ;  /* 0x000000018888d824 */ /* 0x100fe200078e0a02 */
[C---:B------:R-:W-:Y:S01]  /*83c0*/  ISETP.GT.U32.AND P5, PT, R2.reuse, R139, PT ;  /* 0x0000008b0200720c */ /* 0x040fe20003fa4070 */
[----:B------:R-:W-:Y:S01]  /*83d0*/  IMAD.MOV R5, RZ, RZ, -R5 ;  /* 0x000000ffff057224 */ /* 0x000fe200078e0a05 */
[C---:B------:R-:W-:Y:S01]  /*83e0*/  ISETP.GT.U32.AND P6, PT, R2.reuse, R137, PT ;  /* 0x000000890200720c */ /* 0x040fe20003fc4070 */
[----:B------:R-:W-:Y:S02]  /*83f0*/  @!P1 IMAD.IADD R135, R135, 0x1, -R2 ;  /* 0x0000000187879824 */ /* 0x000fe400078e0a02 */
[----:B------:R-:W-:Y:S02]  /*8400*/  IMAD R140, R2, R5, R140 ;  /* 0x00000005028c7224 */ /* 0x000fe400078e028c */
[----:B------:R-:W-:Y:S01]  /*8410*/  @!P0 IMAD.IADD R138, R138, 0x1, -R2 ;  /* 0x000000018a8a8824 */ /* 0x000fe200078e0a02 */
[C---:B------:R-:W-:Y:S01]  /*8420*/  ISETP.GT.U32.AND P1, PT, R2.reuse, R135, PT ;  /* 0x000000870200720c */ /* 0x040fe20003f24070 */
[----:B------:R-:W-:Y:S01]  /*8430*/  VIADD R243, R3, 0x70 ;  /* 0x0000007003f37836 */ /* 0x000fe20000000000 */
[----:B------:R-:W-:Y:S01]  /*8440*/  ISETP.GT.U32.AND P0, PT, R2, R140, PT ;  /* 0x0000008c0200720c */ /* 0x000fe20003f04070 */
[----:B------:R-:W-:Y:S01]  /*8450*/  @!P2 IMAD.MOV R136, RZ, RZ, -R136 ;  /* 0x000000ffff88a224 */ /* 0x000fe200078e0a88 */
[----:B------:R-:W-:Y:S01]  /*8460*/  ISETP.GE.AND P2, PT, R242, RZ, PT ;  /* 0x000000fff200720c */ /* 0x000fe20003f46270 */
[--C-:B------:R-:W-:Y:S01]  /*8470*/  @!P5 IMAD.IADD R139, R139, 0x1, -R2.reuse ;  /* 0x000000018b8bd824 */ /* 0x100fe200078e0a02 */
[----:B------:R-:W-:Y:S01]  /*8480*/  IABS R4, R243 ;  /* 0x000000f300047213 */ /* 0x000fe20000000000 */
[----:B------:R-:W-:Y:S01]  /*8490*/  @!P6 IMAD.IADD R137, R137, 0x1, -R2 ;  /* 0x000000018989e824 */ /* 0x000fe200078e0a02 */
[----:B------:R-:W-:Y:S01]  /*84a0*/  ISETP.GE.AND P6, PT, R243, RZ, PT ;  /* 0x000000fff300720c */ /* 0x000fe20003fc6270 */
[----:B------:R-:W-:Y:S01]  /*84b0*/  VIADD R243, R3, 0x6f ;  /* 0x0000006f03f37836 */ /* 0x000fe20000000000 */
[----:B------:R-:W-:Y:S01]  /*84c0*/  ISETP.GT.U32.AND P5, PT, R2, R139, PT ;  /* 0x0000008b0200720c */ /* 0x000fe20003fa4070 */
[----:B------:R-:W-:-:S03]  /*84d0*/  IMAD.HI.U32 R5, R0, R4, RZ ;  /* 0x0000000400057227 */ /* 0x000fc600078e00ff */
[----:B------:R-:W-:Y:S01]  /*84e0*/  IABS R142, R243 ;  /* 0x000000f3008e7213 */ /* 0x000fe20000000000 */
[--C-:B------:R-:W-:Y:S02]  /*84f0*/  @!P0 IMAD.IADD R140, R140, 0x1, -R2.reuse ;  /* 0x000000018c8c8824 */ /* 0x100fe400078e0a02 */
[----:B------:R-:W-:Y:S02]  /*8500*/  IMAD.MOV R5, RZ, RZ, -R5 ;  /* 0x000000ffff057224 */ /* 0x000fe400078e0a05 */
[----:B------:R-:W-:Y:S01]  /*8510*/  @!P1 IMAD.IADD R135, R135, 0x1, -R2 ;  /* 0x0000000187879824 */ /* 0x000fe200078e0a02 */
[----:B------:R-:W-:Y:S01]  /*8520*/  ISETP.GE.AND P1, PT, R240, RZ, PT ;  /* 0x000000fff000720c */ /* 0x000fe20003f26270 */
[C---:B------:R-:W-:Y:S01]  /*8530*/  IMAD R141, R2.reuse, R5, R4 ;  /* 0x00000005028d7224 */ /* 0x040fe200078e0204 */
[----:B------:R-:W-:Y:S01]  /*8540*/  ISETP.GT.U32.AND P0, PT, R2, R140, PT ;  /* 0x0000008c0200720c */ /* 0x000fe20003f04070 */
[----:B------:R-:W-:-:S04]  /*8550*/  IMAD.HI.U32 R4, R0, R142, RZ ;  /* 0x0000008e00047227 */ /* 0x000fc800078e00ff */
[----:B------:R-:W-:Y:S01]  /*8560*/  @!P5 IMAD.IADD R139, R139, 0x1, -R2 ;  /* 0x000000018b8bd824 */ /* 0x000fe200078e0a02 */
[C---:B------:R-:W-:Y:S01]  /*8570*/  ISETP.GT.U32.AND P5, PT, R2.reuse, R141, PT ;  /* 0x0000008d0200720c */ /* 0x040fe20003fa4070 */
[----:B------:R-:W-:Y:S02]  /*8580*/  IMAD.MOV R4, RZ, RZ, -R4 ;  /* 0x000000ffff047224 */ /* 0x000fe400078e0a04 */
[C---:B------:R-:W-:Y:S02]  /*8590*/  VIADD R240, R3.reuse, 0x6d ;  /* 0x0000006d03f07836 */ /* 0x040fe40000000000 */
[----:B------:R-:W-:Y:S02]  /*85a0*/  IMAD R142, R2, R4, R142 ;  /* 0x00000004028e7224 */ /* 0x000fe400078e028e */
[----:B------:R-:W-:Y:S01]  /*85b0*/  @!P1 IMAD.MOV R137, RZ, RZ, -R137 ;  /* 0x000000ffff899224 */ /* 0x000fe200078e0a89 */
[----:B------:R-:W-:Y:S01]  /*85c0*/  @!P0 IADD3 R140, R140, -R2, RZ ;  /* 0x800000028c8c8210 */ /* 0x000fe20007ffe0ff */
[----:B------:R-:W-:Y:S01]  /*85d0*/  VIADD R242, R3, 0x6c ;  /* 0x0000006c03f27836 */ /* 0x000fe20000000000 */
[----:B------:R-:W-:Y:S01]  /*85e0*/  ISETP.GE.AND P1, PT, R243, RZ, PT ;  /* 0x000000fff300720c */ /* 0x000fe20003f26270 */
[----:B------:R-:W-:Y:S01]  /*85f0*/  VIADD R243, R3, 0x6e ;  /* 0x0000006e03f37836 */ /* 0x000fe20000000000 */
[----:B------:R-:W-:Y:S01]  /*8600*/  ISETP.GT.U32.AND P0, PT, R2, R142, PT ;  /* 0x0000008e0200720c */ /* 0x000fe20003f04070 */
[----:B------:R-:W-:Y:S01]  /*8610*/  @!P5 IMAD.IADD R141, R141, 0x1, -R2 ;  /* 0x000000018d8dd824 */ /* 0x000fe200078e0a02 */
[----:B------:R-:W-:Y:S01]  /*8620*/  IABS R144, R240 ;  /* 0x000000f000907213 */ /* 0x000fe20000000000 */
[----:B------:R-:W-:Y:S01]  /*8630*/  @!P4 IMAD.MOV R135, RZ, RZ, -R135 ;  /* 0x000000ffff87c224 */ /* 0x000fe200078e0a87 */
[----:B------:R-:W-:Y:S01]  /*8640*/  IABS R143, R243 ;  /* 0x000000f3008f7213 */ /* 0x000fe20000000000 */
[----:B------:R-:W-:Y:S01]  /*8650*/  @!P3 IMAD.MOV R138, RZ, RZ, -R138 ;  /* 0x000000ffff8ab224 */ /* 0x000fe200078e0a8a */
[----:B------:R-:W-:Y:S01]  /*8660*/  ISETP.GE.AND P4, PT, R241, RZ, PT ;  /* 0x000000fff100720c */ /* 0x000fe20003f86270 */
[----:B------:R-:W-:Y:S01]  /*8670*/  VIADD R241, R3, 0x6b ;  /* 0x0000006b03f17836 */ /* 0x000fe20000000000 */
[----:B------:R-:W-:Y:S01]  /*8680*/  IABS R145, R242 ;  /* 0x000000f200917213 */ /* 0x000fe20000000000 */
[----:B------:R-:W-:Y:S01]  /*8690*/  IMAD.HI.U32 R7, R0, R143, RZ ;  /* 0x0000008f00077227 */ /* 0x000fe200078e00ff */
[----:B------:R-:W-:-:S02]  /*86a0*/  ISETP.GT.U32.AND P5, PT, R2, R141, PT ;  /* 0x0000008d0200720c */ /* 0x000fc40003fa4070 */
[----:B------:R-:W-:Y:S01]  /*86b0*/  IABS R146, R241 ;  /* 0x000000f100927213 */ /* 0x000fe20000000000 */
[----:B------:R-:W-:Y:S01]  /*86c0*/  @!P0 IMAD.IADD R142, R142, 0x1, -R2 ;  /* 0x000000018e8e8824 */ /* 0x000fe200078e0a02 */
[----:B------:R-:W-:Y:S01]  /*86d0*/  ISETP.GE.AND P3, PT, R243, RZ, PT ;  /* 0x000000fff300720c */ /* 0x000fe20003f66270 */
[----:B------:R-:W-:-:S03]  /*86e0*/  IMAD.HI.U32 R6, R0, R144, RZ ;  /* 0x0000009000067227 */ /* 0x000fc600078e00ff */
[----:B------:R-:W-:Y:S01]  /*86f0*/  ISETP.GT.U32.AND P0, PT, R2, R142, PT ;  /* 0x0000008e0200720c */ /* 0x000fe20003f04070 */
[----:B------:R-:W-:-:S04]  /*8700*/  IMAD.HI.U32 R5, R0, R145, RZ ;  /* 0x0000009100057227 */ /* 0x000fc800078e00ff */
[----:B------:R-:W-:Y:S02]  /*8710*/  IMAD.MOV R7, RZ, RZ, -R7 ;  /* 0x000000ffff077224 */ /* 0x000fe400078e0a07 */
[----:B------:R-:W-:-:S04]  /*8720*/  IMAD.HI.U32 R4, R0, R146, RZ ;  /* 0x0000009200047227 */ /* 0x000fc800078e00ff */
[----:B------:R-:W-:Y:S02]  /*8730*/  IMAD.MOV R6, RZ, RZ, -R6 ;  /* 0x000000ffff067224 */ /* 0x000fe400078e0a06 */
[C---:B------:R-:W-:Y:S02]  /*8740*/  IMAD R143, R2.reuse, R7, R143 ;  /* 0x00000007028f7224 */ /* 0x040fe400078e028f */
[----:B------:R-:W-:Y:S02]  /*8750*/  IMAD.MOV R5, RZ, RZ, -R5 ;  /* 0x000000ffff057224 */ /* 0x000fe400078e0a05 */
[----:B------:R-:W-:Y:S02]  /*8760*/  IMAD.MOV R4, RZ, RZ, -R4 ;  /* 0x000000ffff047224 */ /* 0x000fe400078e0a04 */
[C---:B------:R-:W-:Y:S02]  /*8770*/  IMAD R144, R2.reuse, R6, R144 ;  /* 0x0000000602907224 */ /* 0x040fe400078e0290 */
[----:B------:R-:W-:-:S02]  /*8780*/  IMAD R145, R2, R5, R145 ;  /* 0x0000000502917224 */ /* 0x000fc400078e0291 */
[----:B------:R-:W-:Y:S01]  /*8790*/  @!P5 IMAD.IADD R141, R141, 0x1, -R2 ;  /* 0x000000018d8dd824 */ /* 0x000fe200078e0a02 */
[C---:B------:R-:W-:Y:S01]  /*87a0*/  ISETP.GT.U32.AND P5, PT, R2.reuse, R143, PT ;  /* 0x0000008f0200720c */ /* 0x040fe20003fa4070 */
[C---:B------:R-:W-:Y:S02]  /*87b0*/  IMAD R146, R2.reuse, R4, R146 ;  /* 0x0000000402927224 */ /* 0x040fe400078e0292 */
[----:B------:R-:W-:Y:S01]  /*87c0*/  @!P4 IMAD.MOV R139, RZ, RZ, -R139 ;  /* 0x000000ffff8bc224 */ /* 0x000fe200078e0a8b */
[C---:B------:R-:W-:Y:S01]  /*87d0*/  ISETP.GT.U32.AND P4, PT, R2.reuse, R144, PT ;  /* 0x000000900200720c */ /* 0x040fe20003f84070 */
[----:B------:R-:W-:Y:S01]  /*87e0*/  @!P2 IMAD.MOV R140, RZ, RZ, -R140 ;  /* 0x000000ffff8ca224 */ /* 0x000fe200078e0a8c */
[----:B------:R-:W-:Y:S01]  /*87f0*/  ISETP.GT.U32.AND P2, PT, R2, R145, PT ;  /* 0x000000910200720c */ /* 0x000fe20003f44070 */
[C---:B------:R-:W-:Y:S02]  /*8800*/  VIADD R243, R3.reuse, 0x6a ;  /* 0x0000006a03f37836 */ /* 0x040fe40000000000 */
[--C-:B------:R-:W-:Y:S01]  /*8810*/  @!P0 IMAD.IADD R142, R142, 0x1, -R2.reuse ;  /* 0x000000018e8e8824 */ /* 0x100fe200078e0a02 */
[----:B------:R-:W-:Y:S01]  /*8820*/  ISETP.GT.U32.AND P0, PT, R2, R146, PT ;  /* 0x000000920200720c */ /* 0x000fe20003f04070 */
[----:B------:R-:W-:Y:S01]  /*8830*/  VIADD R239, R3, 0x69 ;  /* 0x0000006903ef7836 */ /* 0x000fe20000000000 */
[----:B------:R-:W-:Y:S01]  /*8840*/  IABS R147, R243 ;  /* 0x000000f300937213 */ /* 0x000fe20000000000 */
[----:B------:R-:W-:Y:S01]  /*8850*/  @!P5 IMAD.IADD R143, R143, 0x1, -R2 ;  /* 0x000000018f8fd824 */ /* 0x000fe200078e0a02 */
[----:B------:R-:W-:Y:S01]  /*8860*/  ISETP.GE.AND P5, PT, R242, RZ, PT ;  /* 0x000000fff200720c */ /* 0x000fe20003fa6270 */
[----:B------:R-:W-:Y:S01]  /*8870*/  @!P6 IMAD.MOV R141, RZ, RZ, -R141 ;  /* 0x000000ffff8de224 */ /* 0x000fe200078e0a8d */
[----:B------:R-:W-:Y:S01]  /*8880*/  IABS R148, R239 ;  /* 0x000000ef00947213 */ /* 0x000fe20000000000 */
[----:B------:R-:W-:Y:S01]  /*8890*/  IMAD.HI.U32 R4, R0, R147, RZ ;  /* 0x0000009300047227 */ /* 0x000fe200078e00ff */
[----:B------:R-:W-:-:S03]  /*88a0*/  ISETP.GE.AND P6, PT, R240, RZ, PT ;  /* 0x000000fff000720c */ /* 0x000fc60003fc6270 */
[--C-:B------:R-:W-:Y:S01]  /*88b0*/  @!P4 IMAD.IADD R144, R144, 0x1, -R2.reuse ;  /* 0x000000019090c824 */ /* 0x100fe200078e0a02 */
[C---:B------:R-:W-:Y:S01]  /*88c0*/  ISETP.GT.U32.AND P4, PT, R2.reuse, R143, PT ;  /* 0x0000008f0200720c */ /* 0x040fe20003f84070 */
[----:B------:R-:W-:Y:S02]  /*88d0*/  @!P2 IMAD.IADD R145, R145, 0x1, -R2 ;  /* 0x000000019191a824 */ /* 0x000fe400078e0a02 */
[----:B------:R-:W-:Y:S01]  /*88e0*/  IMAD.MOV R4, RZ, RZ, -R4 ;  /* 0x000000ffff047224 */ /* 0x000fe200078e0a04 */
[----:B------:R-:W-:Y:S01]  /*88f0*/  ISETP.GT.U32.AND P2, PT, R2, R144, PT ;  /* 0x000000900200720c */ /* 0x000fe20003f44070 */
[----:B------:R-:W-:Y:S01]  /*8900*/  @!P0 IMAD.IADD R146, R146, 0x1, -R2 ;  /* 0x0000000192928824 */ /* 0x000fe200078e0a02 */
[C---:B------:R-:W-:Y:S01]  /*8910*/  ISETP.GT.U32.AND P0, PT, R2.reuse, R145, PT ;  /* 0x000000910200720c */ /* 0x040fe20003f04070 */
[----:B------:R-:W-:Y:S02]  /*8920*/  IMAD R147, R2, R4, R147 ;  /* 0x0000000402937224 */ /* 0x000fe400078e0293 */
[----:B------:R-:W-:-:S04]  /*8930*/  IMAD.HI.U32 R4, R0, R148, RZ ;  /* 0x0000009400047227 */ /* 0x000fc800078e00ff */
[----:B------:R-:W-:Y:S02]  /*8940*/  IMAD.MOV R4, RZ, RZ, -R4 ;  /* 0x000000ffff047224 */ /* 0x000fe400078e0a04 */
[----:B------:R-:W-:Y:S01]  /*8950*/  @!P1 IMAD.MOV R142, RZ, RZ, -R142 ;  /* 0x000000ffff8e9224 */ /* 0x000fe200078e0a8e */
[C---:B------:R-:W-:Y:S01]  /*8960*/  ISETP.GT.U32.AND P1, PT, R2.reuse, R146, PT ;  /* 0x000000920200720c */ /* 0x040fe20003f24070 */
[----:B------:R-:W-:Y:S01]  /*8970*/  @!P4 IMAD.IADD R143, R143, 0x1, -R2 ;  /* 0x000000018f8fc824 */ /* 0x000fe200078e0a02 */
[C---:B------:R-:W-:Y:S01]  /*8980*/  ISETP.GT.U32.AND P4, PT, R2.reuse, R147, PT ;  /* 0x000000930200720c */ /* 0x040fe20003f84070 */
[----:B------:R-:W-:Y:S02]  /*8990*/  IMAD R148, R2, R4, R148 ;  /* 0x0000000402947224 */ /* 0x000fe400078e0294 */
[C---:B------:R-:W-:Y:S02]  /*89a0*/  VIADD R240, R3.reuse, 0x68 ;  /* 0x0000006803f07836 */ /* 0x040fe40000000000 */
[----:B------:R-:W-:-:S02]  /*89b0*/  VIADD R242, R3, 0x67 ;  /* 0x0000006703f27836 */ /* 0x000fc40000000000 */
[--C-:B------:R-:W-:Y:S01]  /*89c0*/  @!P0 IMAD.IADD R145, R145, 0x1, -R2.reuse ;  /* 0x0000000191918824 */ /* 0x100fe200078e0a02 */
[----:B------:R-:W-:Y:S01]  /*89d0*/  ISETP.GT.U32.AND P0, PT, R2, R148, PT ;  /* 0x000000940200720c */ /* 0x000fe20003f04070 */
[--C-:B------:R-:W-:Y:S01]  /*89e0*/  @!P2 IMAD.IADD R144, R144, 0x1, -R2.reuse ;  /* 0x000000019090a824 */ /* 0x100fe200078e0a02 */
[----:B------:R-:W-:Y:S01]  /*89f0*/  IABS R149, R240 ;  /* 0x000000f000957213 */ /* 0x000fe20000000000 */
[--C-:B------:R-:W-:Y:S01]  /*8a00*/  @!P1 IMAD.IADD R146, R146, 0x1, -R2.reuse ;  /* 0x0000000192929824 */ /* 0x100fe200078e0a02 */
[----:B------:R-:W-:Y:S01]  /*8a10*/  IABS R150, R242 ;  /* 0x000000f200967213 */ /* 0x000fe20000000000 */
[----:B------:R-:W-:Y:S01]  /*8a20*/  @!P4 IMAD.IADD R147, R147, 0x1, -R2 ;  /* 0x000000019393c824 */ /* 0x000fe200078e0a02 */
[----:B------:R-:W-:Y:S01]  /*8a30*/  ISETP.GE.AND P1, PT, R243, RZ, PT ;  /* 0x000000fff300720c */ /* 0x000fe20003f26270 */
[C---:B------:R-:W-:Y:S01]  /*8a40*/  IMAD.HI.U32 R5, R0.reuse, R149, RZ ;  /* 0x0000009500057227 */ /* 0x040fe200078e00ff */
[----:B------:R-:W-:Y:S02]  /*8a50*/  ISETP.GE.AND P2, PT, R241, RZ, PT ;  /* 0x000000fff100720c */ /* 0x000fe40003f46270 */
[----:B------:R-:W-:Y:S01]  /*8a60*/  ISETP.GE.AND P4, PT, R239, RZ, PT ;  /* 0x000000ffef00720c */ /* 0x000fe20003f86270 */
[----:B------:R-:W-:-:S04]  /*8a70*/  IMAD.HI.U32 R4, R0, R150, RZ ;  /* 0x0000009600047227 */ /* 0x000fc800078e00ff */
[----:B------:R-:W-:Y:S02]  /*8a80*/  IMAD.MOV R5, RZ, RZ, -R5 ;  /* 0x000000ffff057224 */ /* 0x000fe400078e0a05 */
[----:B------:R-:W-:Y:S02]  /*8a90*/  VIADD R243, R3, 0x66 ;  /* 0x0000006603f37836 */ /* 0x000fe40000000000 */
[----:B------:R-:W-:Y:S02]  /*8aa0*/  IMAD.MOV R4, RZ, RZ, -R4 ;  /* 0x000000ffff047224 */ /* 0x000fe400078e0a04 */
[----:B------:R-:W-:Y:S01]  /*8ab0*/  @!P0 IMAD.IADD R148, R148, 0x1, -R2 ;  /* 0x0000000194948824 */ /* 0x000fe200078e0a02 */
[C---:B------:R-:W-:Y:S01]  /*8ac0*/  ISETP.GT.U32.AND P0, PT, R2.reuse, R147, PT ;  /* 0x000000930200720c */ /* 0x040fe20003f04070 */
[C---:B------:R-:W-:Y:S01]  /*8ad0*/  IMAD R149, R2.reuse, R5, R149 ;  /* 0x0000000502957224 */ /* 0x040fe200078e0295 */
[----:B------:R-:W-:Y:S01]  /*8ae0*/  IABS R151, R243 ;  /* 0x000000f300977213 */ /* 0x000fe20000000000 */
[----:B------:R-:W-:-:S02]  /*8af0*/  IMAD R150, R2, R4, R150 ;  /* 0x0000000402967224 */ /* 0x000fc400078e0296 */
[----:B------:R-:W-:Y:S01]  /*8b00*/  @!P3 IMAD.MOV R143, RZ, RZ, -R143 ;  /* 0x000000ffff8fb224 */ /* 0x000fe200078e0a8f */
[C---:B------:R-:W-:Y:S01]  /*8b10*/  ISETP.GT.U32.AND P3, PT, R2.reuse, R148, PT ;  /* 0x000000940200720c */ /* 0x040fe20003f64070 */
[----:B------:R-:W-:Y:S01]  /*8b20*/  @!P6 IMAD.MOV R144, RZ, RZ, -R144 ;  /* 0x000000ffff90e224 */ /* 0x000fe200078e0a90 */
[----:B------:R-:W-:Y:S01]  /*8b30*/  ISETP.GT.U32.AND P6, PT, R2, R149, PT ;  /* 0x000000950200720c */ /* 0x000fe20003fc4070 */
[----:B------:R-:W-:Y:S02]  /*8b40*/  VIADD R241, R3, 0x65 ;  /* 0x0000006503f17836 */ /* 0x000fe40000000000 */
[----:B------:R-:W-:-:S03]  /*8b50*/  IMAD.HI.U32 R4, R0, R151, RZ ;  /* 0x0000009700047227 */ /* 0x000fc600078e00ff */
[----:B------:R-:W-:Y:S01]  /*8b60*/  IABS R154, R241 ;  /* 0x000000f1009a7213 */ /* 0x000fe20000000000 */
[----:B------:R-:W-:Y:S01]  /*8b70*/  @!P5 IMAD.MOV R145, RZ, RZ, -R145 ;  /* 0x000000ffff91d224 */ /* 0x000fe200078e0a91 */
[----:B------:R-:W-:Y:S01]  /*8b80*/  ISETP.GT.U32.AND P5, PT, R2, R150, PT ;  /* 0x000000960200720c */ /* 0x000fe20003fa4070 */
[----:B------:R-:W-:Y:S02]  /*8b90*/  IMAD.MOV R4, RZ, RZ, -R4 ;  /* 0x000000ffff047224 */ /* 0x000fe400078e0a04 */
[----:B------:R-:W-:Y:S01]  /*8ba0*/  @!P0 IMAD.IADD R147, R147, 0x1, -R2 ;  /* 0x0000000193938824 */ /* 0x000fe200078e0a02 */
[----:B------:R-:W-:Y:S01]  /*8bb0*/  ISETP.GE.AND P0, PT, R242, RZ, PT ;  /* 0x000000fff200720c */ /* 0x000fe20003f06270 */
[----:B------:R-:W-:Y:S02]  /*8bc0*/  IMAD R151, R2, R4, R151 ;  /* 0x0000000402977224 */ /* 0x000fe400078e0297 */
[----:B------:R-:W-:Y:S02]  /*8bd0*/  VIADD R242, R3, 0x64 ;  /* 0x0000006403f27836 */ /* 0x000fe40000000000 */
[----:B------:R-:W-:-:S03]  /*8be0*/  IMAD.HI.U32 R4, R0, R154, RZ ;  /* 0x0000009a00047227 */ /* 0x000fc600078e00ff */
[----:B------:R-:W-:Y:S01]  /*8bf0*/  IABS R155, R242 ;  /* 0x000000f2009b7213 */ /* 0x000fe20000000000 */
[--C-:B------:R-:W-:Y:S01]  /*8c00*/  @!P3 IMAD.IADD R148, R148, 0x1, -R2.reuse ;  /* 0x000000019494b824 */ /* 0x100fe200078e0a02 */
[----:B------:R-:W-:Y:S01]  /*8c10*/  ISETP.GT.U32.AND P3, PT, R2, R151, PT ;  /* 0x000000970200720c */ /* 0x000fe20003f64070 */
[----:B------:R-:W-:Y:S01]  /*8c20*/  @!P6 IMAD.IADD R149, R149, 0x1, -R2 ;  /* 0x000000019595e824 */ /* 0x000fe200078e0a02 */
[----:B------:R-:W-:Y:S01]  /*8c30*/  ISETP.GE.AND P6, PT, R243, RZ, PT ;  /* 0x000000fff300720c */ /* 0x000fe20003fc6270 */
[----:B------:R-:W-:Y:S02]  /*8c40*/  IMAD.MOV R4, RZ, RZ, -R4 ;  /* 0x000000ffff047224 */ /* 0x000fe400078e0a04 */
[----:B------:R-:W-:Y:S02]  /*8c50*/  @!P5 IMAD.IADD R150, R150, 0x1, -R2 ;  /* 0x000000019696d824 */ /* 0x000fe400078e0a02 */
[----:B------:R-:W-:Y:S02]  /*8c60*/  VIADD R243, R3, 0x63 ;  /* 0x0000006303f37836 */ /* 0x000fe40000000000 */
[C---:B------:R-:W-:Y:S01]  /*8c70*/  IMAD R154, R2.reuse, R4, R154 ;  /* 0x00000004029a7224 */ /* 0x040fe200078e029a */
[----:B------:R-:W-:Y:S01]  /*8c80*/  ISETP.GT.U32.AND P5, PT, R2, R150, PT ;  /* 0x000000960200720c */ /* 0x000fe20003fa4070 */
[----:B------:R-:W-:Y:S01]  /*8c90*/  IMAD.HI.U32 R4, R0, R155, RZ ;  /* 0x0000009b00047227 */ /* 0x000fe200078e00ff */
[----:B------:R-:W-:-:S03]  /*8ca0*/  IABS R157, R243 ;  /* 0x000000f3009d7213 */ /* 0x000fc60000000000 */
[----:B------:R-:W-:Y:S01]  /*8cb0*/  @!P1 IMAD.MOV R147, RZ, RZ, -R147 ;  /* 0x000000ffff939224 */ /* 0x000fe200078e0a93 */
[----:B------:R-:W-:Y:S01]  /*8cc0*/  ISETP.GT.U32.AND P1, PT, R2, R149, PT ;  /* 0x000000950200720c */ /* 0x000fe20003f24070 */
[----:B------:R-:W-:Y:S02]  /*8cd0*/  IMAD.MOV R5, RZ, RZ, -R4 ;  /* 0x000000ffff057224 */ /* 0x000fe400078e0a04 */
[----:B------:R-:W-:-:S04]  /*8ce0*/  IMAD.HI.U32 R4, R0, R157, RZ ;  /* 0x0000009d00047227 */ /* 0x000fc800078e00ff */
[----:B------:R-:W-:Y:S02]  /*8cf0*/  @!P3 IMAD.IADD R151, R151, 0x1, -R2 ;  /* 0x000000019797b824 */ /* 0x000fe400078e0a02 */
[----:B------:R-:W-:Y:S02]  /*8d00*/  IMAD.MOV R4, RZ, RZ, -R4 ;  /* 0x000000ffff047224 */ /* 0x000fe400078e0a04 */
[--C-:B------:R-:W-:Y:S01]  /*8d10*/  @!P5 IMAD.IADD R150, R150, 0x1, -R2.reuse ;  /* 0x000000019696d824 */ /* 0x100fe200078e0a02 */
[C---:B------:R-:W-:Y:S01]  /*8d20*/  ISETP.GT.U32.AND P3, PT, R2.reuse, R151, PT ;  /* 0x000000970200720c */ /* 0x040fe20003f64070 */
[----:B------:R-:W-:Y:S01]  /*8d30*/  IMAD R157, R2, R4, R157 ;  /* 0x00000004029d7224 */ /* 0x000fe200078e029d */
[----:B------:R-:W-:Y:S01]  /*8d40*/  ISETP.GE.AND P5, PT, R242, RZ, PT ;  /* 0x000000fff200720c */ /* 0x000fe20003fa6270 */
[----:B------:R-:W-:Y:S01]  /*8d50*/  @!P1 IMAD.IADD R149, R149, 0x1, -R2 ;  /* 0x0000000195959824 */ /* 0x000fe200078e0a02 */
[----:B------:R-:W-:Y:S01]  /*8d60*/  ISETP.GE.AND P1, PT, R241, RZ, PT ;  /* 0x000000fff100720c */ /* 0x000fe20003f26270 */
[----:B------:R-:W-:Y:S01]  /*8d70*/  @!P0 IMAD.MOV R150, RZ, RZ, -R150 ;  /* 0x000000ffff968224 */ /* 0x000fe200078e0a96 */
[----:B------:R-:W-:Y:S01]  /*8d80*/  ISETP.GT.U32.AND P0, PT, R2, R157, PT ;  /* 0x0000009d0200720c */ /* 0x000fe20003f04070 */
[----:B------:R-:W-:-:S02]  /*8d90*/  VIADD R241, R3, 0x62 ;  /* 0x0000006203f17836 */ /* 0x000fc40000000000 */
[C---:B------:R-:W-:Y:S02]  /*8da0*/  IMAD R155, R2.reuse, R5, R155 ;  /* 0x00000005029b7224 */ /* 0x040fe400078e029b */
[----:B------:R-:W-:Y:S01]  /*8db0*/  VIADD R242, R3, 0x61 ;  /* 0x0000006103f27836 */ /* 0x000fe20000000000 */
[----:B------:R-:W-:Y:S01]  /*8dc0*/  IABS R5, R241 ;  /* 0x000000f100057213 */ /* 0x000fe20000000000 */
[----:B------:R-:W-:Y:S01]  /*8dd0*/  @!P3 IMAD.IADD R151, R151, 0x1, -R2 ;  /* 0x000000019797b824 */ /* 0x000fe200078e0a02 */
[----:B------:R-:W-:Y:S01]  /*8de0*/  ISETP.GT.U32.AND P3, PT, R2, R155, PT ;  /* 0x0000009b0200720c */ /* 0x000fe20003f64070 */
[----:B------:R-:W-:Y:S01]  /*8df0*/  @!P4 IMAD.MOV R148, RZ, RZ, -R148 ;  /* 0x000000ffff94c224 */ /* 0x000fe200078e0a94 */
[----:B------:R-:W-:Y:S01]  /*8e00*/  IABS R159, R242 ;  /* 0x000000f2009f7213 */ /* 0x000fe20000000000 */
[----:B------:R-:W-:Y:S01]  /*8e10*/  IMAD.HI.U32 R4, R0, R5, RZ ;  /* 0x0000000500047227 */ /* 0x000fe200078e00ff */
[----:B------:R-:W-:-:S03]  /*8e20*/  ISETP.GT.U32.AND P4, PT, R2, R154, PT ;  /* 0x0000009a0200720c */ /* 0x000fc60003f84070 */
[----:B------:R-:W-:Y:S02]  /*8e30*/  @!P0 IMAD.IADD R157, R157, 0x1, -R2 ;  /* 0x000000019d9d8824 */ /* 0x000fe400078e0a02 */
[----:B------:R-:W-:Y:S02]  /*8e40*/  IMAD.MOV R4, RZ, RZ, -R4 ;  /* 0x000000ffff047224 */ /* 0x000fe400078e0a04 */
[----:B------:R-:W-:Y:S01]  /*8e50*/  @!P2 IMAD.MOV R146, RZ, RZ, -R146 ;  /* 0x000000ffff92a224 */ /* 0x000fe200078e0a92 */
[----:B------:R-:W-:Y:S01]  /*8e60*/  ISETP.GE.AND P2, PT, R240, RZ, PT ;  /* 0x000000fff000720c */ /* 0x000fe20003f46270 */
[C---:B------:R-:W-:Y:S01]  /*8e70*/  IMAD R158, R2.reuse, R4, R5 ;  /* 0x00000004029e7224 */ /* 0x040fe200078e0205 */
[----:B------:R-:W-:Y:S01]  /*8e80*/  ISETP.GT.U32.AND P0, PT, R2, R157, PT ;  /* 0x0000009d0200720c */ /* 0x000fe20003f04070 */
[----:B------:R-:W-:Y:S02]  /*8e90*/  IMAD.HI.U32 R5, R0, R159, RZ ;  /* 0x0000009f00057227 */ /* 0x000fe400078e00ff */
[----:B------:R-:W-:-:S02]  /*8ea0*/  @!P4 IADD3 R154, R154, -R2, RZ ;  /* 0x800000029a9ac210 */ /* 0x000fc40007ffe0ff */
[--C-:B------:R-:W-:Y:S01]  /*8eb0*/  @!P3 IMAD.IADD R155, R155, 0x1, -R2.reuse ;  /* 0x000000019b9bb824 */ /* 0x100fe200078e0a02 */
[----:B------:R-:W-:Y:S01]  /*8ec0*/  ISETP.GE.AND P4, PT, R243, RZ, PT ;  /* 0x000000fff300720c */ /* 0x000fe20003f86270 */
[----:B------:R-:W-:Y:S02]  /*8ed0*/  IMAD.MOV R5, RZ, RZ, -R5 ;  /* 0x000000ffff057224 */ /* 0x000fe400078e0a05 */
[----:B------:R-:W-:Y:S01]  /*8ee0*/  VIADD R243, R3, 0x60 ;  /* 0x0000006003f37836 */ /* 0x000fe20000000000 */
[C---:B------:R-:W-:Y:S01]  /*8ef0*/  ISETP.GT.U32.AND P3, PT, R2.reuse, R155, PT ;  /* 0x0000009b0200720c */ /* 0x040fe20003f64070 */
[C---:B------:R-:W-:Y:S02]  /*8f00*/  IMAD R159, R2.reuse, R5, R159 ;  /* 0x00000005029f7224 */ /* 0x040fe400078e029f */
[----:B------:R-:W-:Y:S01]  /*8f10*/  @!P2 IMAD.MOV R149, RZ, RZ, -R149 ;  /* 0x000000ffff95a224 */ /* 0x000fe200078e0a95 */
[C---:B------:R-:W-:Y:S01]  /*8f20*/  ISETP.GT.U32.AND P2, PT, R2.reuse, R154, PT ;  /* 0x0000009a0200720c */ /* 0x040fe20003f44070 */
[----:B------:R-:W-:Y:S01]  /*8f30*/  @!P0 IMAD.IADD R157, R157, 0x1, -R2 ;  /* 0x000000019d9d8824 */ /* 0x000fe200078e0a02 */
[----:B------:R-:W-:Y:S01]  /*8f40*/  ISETP.GT.U32.AND P0, PT, R2, R159, PT ;  /* 0x0000009f0200720c */ /* 0x000fe20003f04070 */
[----:B------:R-:W-:Y:S01]  /*8f50*/  @!P6 IMAD.MOV R151, RZ, RZ, -R151 ;  /* 0x000000ffff97e224 */ /* 0x000fe200078e0a97 */
[----:B------:R-:W-:Y:S01]  /*8f60*/  IABS R160, R243 ;  /* 0x000000f300a07213 */ /* 0x000fe20000000000 */
[----:B------:R-:W-:Y:S01]  /*8f70*/  VIADD R238, R3, 0x5f ;  /* 0x0000005f03ee7836 */ /* 0x000fe20000000000 */
[----:B------:R-:W-:Y:S01]  /*8f80*/  ISETP.GE.AND P6, PT, R241, RZ, PT ;  /* 0x000000fff100720c */ /* 0x000fe20003fc6270 */
[----:B------:R-:W-:-:S02]  /*8f90*/  VIADD R241, R3, 0x5d ;  /* 0x0000005d03f17836 */ /* 0x000fc40000000000 */
[--C-:B------:R-:W-:Y:S01]  /*8fa0*/  @!P3 IMAD.IADD R155, R155, 0x1, -R2.reuse ;  /* 0x000000019b9bb824 */ /* 0x100fe200078e0a02 */
[----:B------:R-:W-:Y:S01]  /*8fb0*/  ISETP.GT.U32.AND P3, PT, R2, R158, PT ;  /* 0x0000009e0200720c */ /* 0x000fe20003f64070 */
[----:B------:R-:W-:Y:S01]  /*8fc0*/  IMAD.HI.U32 R4, R0, R160, RZ ;  /* 0x000000a000047227 */ /* 0x000fe200078e00ff */
[----:B------:R-:W-:Y:S02]  /*8fd0*/  IABS R163, R241 ;  /* 0x000000f100a37213 */ /* 0x000fe40000000000 */
[----:B------:R-:W-:Y:S01]  /*8fe0*/  IABS R161, R238 ;  /* 0x000000ee00a17213 */ /* 0x000fe20000000000 */
[--C-:B------:R-:W-:Y:S01]  /*8ff0*/  @!P2 IMAD.IADD R154, R154, 0x1, -R2.reuse ;  /* 0x000000019a9aa824 */ /* 0x100fe200078e0a02 */
[----:B------:R-:W-:Y:S01]  /*9000*/  ISETP.GE.AND P2, PT, R242, RZ, PT ;  /* 0x000000fff200720c */ /* 0x000fe20003f46270 */
[----:B------:R-:W-:Y:S02]  /*9010*/  @!P0 IMAD.IADD R159, R159, 0x1, -R2 ;  /* 0x000000019f9f8824 */ /* 0x000fe400078e0a02 */
[----:B------:R-:W-:-:S02]  /*9020*/  IMAD.MOV R4, RZ, RZ, -R4 ;  /* 0x000000ffff047224 */ /* 0x000fc400078e0a04 */
[----:B------:R-:W-:Y:S01]  /*9030*/  @!P1 IMAD.MOV R154, RZ, RZ, -R154 ;  /* 0x000000ffff9a9224 */ /* 0x000fe200078e0a9a */
[C---:B------:R-:W-:Y:S01]  /*9040*/  ISETP.GT.U32.AND P1, PT, R2.reuse, R159, PT ;  /* 0x0000009f0200720c */ /* 0x040fe20003f24070 */
[----:B------:R-:W-:Y:S02]  /*9050*/  IMAD R160, R2, R4, R160 ;  /* 0x0000000402a07224 */ /* 0x000fe400078e02a0 */
[----:B------:R-:W-:-:S04]  /*9060*/  IMAD.HI.U32 R4, R0, R163, RZ ;  /* 0x000000a300047227 */ /* 0x000fc800078e00ff */
[----:B------:R-:W-:Y:S01]  /*9070*/  @!P3 IMAD.IADD R158, R158, 0x1, -R2 ;  /* 0x000000019e9eb824 */ /* 0x000fe200078e0a02 */
[C---:B------:R-:W-:Y:S01]  /*9080*/  ISETP.GT.U32.AND P3, PT, R2.reuse, R160, PT ;  /* 0x000000a00200720c */ /* 0x040fe20003f64070 */
[----:B------:R-:W-:Y:S02]  /*9090*/  VIADD R239, R3, 0x5e ;  /* 0x0000005e03ef7836 */ /* 0x000fe40000000000 */
[----:B------:R-:W-:Y:S01]  /*90a0*/  IMAD.MOV R4, RZ, RZ, -R4 ;  /* 0x000000ffff047224 */ /* 0x000fe200078e0a04 */
[----:B------:R-:W-:Y:S01]  /*90b0*/  ISETP.GT.U32.AND P0, PT, R2, R158, PT ;  /* 0x0000009e0200720c */ /* 0x000fe20003f04070 */
[----:B------:R-:W-:Y:S01]  /*90c0*/  IMAD.HI.U32 R6, R0, R161, RZ ;  /* 0x000000a100067227 */ /* 0x000fe200078e00ff */
[----:B------:R-:W-:-:S03]  /*90d0*/  IABS R162, R239 ;  /* 0x000000ef00a27213 */ /* 0x000fc60000000000 */
[C---:B------:R-:W-:Y:S02]  /*90e0*/  IMAD R163, R2.reuse, R4, R163 ;  /* 0x0000000402a37224 */ /* 0x040fe400078e02a3 */
[----:B------:R-:W-:Y:S02]  /*90f0*/  IMAD.MOV R6, RZ, RZ, -R6 ;  /* 0x000000ffff067224 */ /* 0x000fe400078e0a06 */
[----:B------:R-:W-:Y:S01]  /*9100*/  @!P1 IMAD.IADD R159, R159, 0x1, -R2 ;  /* 0x000000019f9f9824 */ /* 0x000fe200078e0a02 */
[----:B------:R-:W-:Y:S01]  /*9110*/  ISETP.GT.U32.AND P1, PT, R2, R163, PT ;  /* 0x000000a30200720c */ /* 0x000fe20003f24070 */
[----:B------:R-:W-:Y:S02]  /*9120*/  VIADD R242, R3, 0x5b ;  /* 0x0000005b03f27836 */ /* 0x000fe40000000000 */
[----:B------:R-:W-:-:S03]  /*9130*/  IMAD.HI.U32 R5, R0, R162, RZ ;  /* 0x000000a200057227 */ /* 0x000fc600078e00ff */
[----:B------:R-:W-:Y:S01]  /*9140*/  IABS R165, R242 ;  /* 0x000000f200a57213 */ /* 0x000fe20000000000 */
[C---:B------:R-:W-:Y:S02]  /*9150*/  IMAD R161, R2.reuse, R6, R161 ;  /* 0x0000000602a17224 */ /* 0x040fe400078e02a1 */
[----:B------:R-:W-:Y:S02]  /*9160*/  IMAD.MOV R5, RZ, RZ, -R5 ;  /* 0x000000ffff057224 */ /* 0x000fe400078e0a05 */
[----:B------:R-:W-:Y:S01]  /*9170*/  @!P5 IMAD.MOV R155, RZ, RZ, -R155 ;  /* 0x000000ffff9bd224 */ /* 0x000fe200078e0a9b */
[----:B------:R-:W-:Y:S01]  /*9180*/  ISETP.GT.U32.AND P5, PT, R2, R161, PT ;  /* 0x000000a10200720c */ /* 0x000fe20003fa4070 */
[----:B------:R-:W-:Y:S01]  /*9190*/  @!P0 IMAD.IADD R158, R158, 0x1, -R2 ;  /* 0x000000019e9e8824 */ /* 0x000fe200078e0a02 */
[----:B------:R-:W-:Y:S01]  /*91a0*/  ISETP.GE.AND P0, PT, R243, RZ, PT ;  /* 0x000000fff300720c */ /* 0x000fe20003f06270 */
[----:B------:R-:W-:Y:S02]  /*91b0*/  VIADD R240, R3, 0x5c ;  /* 0x0000005c03f07836 */ /* 0x000fe40000000000 */
[----:B------:R-:W-:-:S02]  /*91c0*/  IMAD R162, R2, R5, R162 ;  /* 0x0000000502a27224 */ /* 0x000fc400078e02a2 */
[----:B------:R-:W-:Y:S01]  /*91d0*/  VIADD R243, R3, 0x5a ;  /* 0x0000005a03f37836 */ /* 0x000fe20000000000 */
[----:B------:R-:W-:Y:S01]  /*91e0*/  IABS R164, R240 ;  /* 0x000000f000a47213 */ /* 0x000fe20000000000 */
[----:B------:R-:W-:-:S03]  /*91f0*/  IMAD.HI.U32 R5, R0, R165, RZ ;  /* 0x000000a500057227 */ /* 0x000fc600078e00ff */
[----:B------:R-:W-:Y:S01]  /*9200*/  IABS R166, R243 ;  /* 0x000000f300a67213 */ /* 0x000fe20000000000 */
[--C-:B------:R-:W-:Y:S02]  /*9210*/  @!P3 IMAD.IADD R160, R160, 0x1, -R2.reuse ;  /* 0x00000001a0a0b824 */ /* 0x100fe400078e0a02 */
[----:B------:R-:W-:Y:S02]  /*9220*/  @!P1 IMAD.IADD R163, R163, 0x1, -R2 ;  /* 0x00000001a3a39824 */ /* 0x000fe400078e0a02 */
[----:B------:R-:W-:Y:S01]  /*9230*/  IMAD.MOV R5, RZ, RZ, -R5 ;  /* 0x000000ffff057224 */ /* 0x000fe200078e0a05 */
[C---:B------:R-:W-:Y:S01]  /*9240*/  ISETP.GT.U32.AND P3, PT, R2.reuse, R160, PT ;  /* 0x000000a00200720c */ /* 0x040fe20003f64070 */
[----:B------:R-:W-:Y:S01]  /*9250*/  @!P2 IMAD.MOV R159, RZ, RZ, -R159 ;  /* 0x000000ffff9fa224 */ /* 0x000fe200078e0a9f */
[C---:B------:R-:W-:Y:S01]  /*9260*/  ISETP.GT.U32.AND P2, PT, R2.reuse, R163, PT ;  /* 0x000000a30200720c */ /* 0x040fe20003f44070 */
[----:B------:R-:W-:Y:S02]  /*9270*/  IMAD R165, R2, R5, R165 ;  /* 0x0000000502a57224 */ /* 0x000fe400078e02a5 */
[----:B------:R-:W-:-:S04]  /*9280*/  IMAD.HI.U32 R4, R0, R164, RZ ;  /* 0x000000a400047227 */ /* 0x000fc800078e00ff */
[----:B------:R-:W-:-:S04]  /*9290*/  IMAD.HI.U32 R5, R0, R166, RZ ;  /* 0x000000a600057227 */ /* 0x000fc800078e00ff */
[----:B------:R-:W-:Y:S01]  /*92a0*/  @!P5 IMAD.IADD R161, R161, 0x1, -R2 ;  /* 0x00000001a1a1d824 */ /* 0x000fe200078e0a02 */
[----:B------:R-:W-:Y:S01]  /*92b0*/  ISETP.GE.AND P5, PT, R238, RZ, PT ;  /* 0x000000ffee00720c */ /* 0x000fe20003fa6270 */
[----:B------:R-:W-:Y:S02]  /*92c0*/  IMAD.MOV R4, RZ, RZ, -R4 ;  /* 0x000000ffff047224 */ /* 0x000fe400078e0a04 */
[----:B------:R-:W-:Y:S01]  /*92d0*/  VIADD R238, R3, 0x59 ;  /* 0x0000005903ee7836 */ /* 0x000fe20000000000 */
[C---:B------:R-:W-:Y:S01]  /*92e0*/  ISETP.GT.U32.AND P1, PT, R2.reuse, R161, PT ;  /* 0x000000a10200720c */ /* 0x040fe20003f24070 */
[----:B------:R-:W-:Y:S02]  /*92f0*/  IMAD.MOV R5, RZ, RZ, -R5 ;  /* 0x000000ffff057224 */ /* 0x000fe400078e0a05 */
[C---:B------:R-:W-:Y:S01]  /*9300*/  IMAD R164, R2.reuse, R4, R164 ;  /* 0x0000000402a47224 */ /* 0x040fe200078e02a4 */
[----:B------:R-:W-:Y:S01]  /*9310*/  IABS R4, R238 ;  /* 0x000000ee00047213 */ /* 0x000fe20000000000 */
[----:B------:R-:W-:-:S02]  /*9320*/  IMAD R166, R2, R5, R166 ;  /* 0x0000000502a67224 */ /* 0x000fc400078e02a6 */
[--C-:B------:R-:W-:Y:S01]  /*9330*/  @!P3 IMAD.IADD R160, R160, 0x1, -R2.reuse ;  /* 0x00000001a0a0b824 */ /* 0x100fe200078e0a02 */
[C---:B------:R-:W-:Y:S01]  /*9340*/  ISETP.GT.U32.AND P3, PT, R2.reuse, R164, PT ;  /* 0x000000a40200720c */ /* 0x040fe20003f64070 */
[----:B------:R-:W-:Y:S01]  /*9350*/  @!P2 IMAD.IADD R163, R163, 0x1, -R2 ;  /* 0x00000001a3a3a824 */ /* 0x000fe200078e0a02 */
[----:B------:R-:W-:Y:S01]  /*9360*/  ISETP.GT.U32.AND P2, PT, R2, R166, PT ;  /* 0x000000a60200720c */ /* 0x000fe20003f44070 */
[----:B------:R-:W-:-:S04]  /*9370*/  IMAD.HI.U32 R5, R0, R4, RZ ;  /* 0x0000000400057227 */ /* 0x000fc800078e00ff */
[----:B------:R-:W-:Y:S01]  /*9380*/  @!P0 IMAD.MOV R160, RZ, RZ, -R160 ;  /* 0x000000ffffa08224 */ /* 0x000fe200078e0aa0 */
[C---:B------:R-:W-:Y:S01]  /*9390*/  ISETP.GT.U32.AND P0, PT, R2.reuse, R165, PT ;  /* 0x000000a50200720c */ /* 0x040fe20003f04070 */
[----:B------:R-:W-:Y:S02]  /*93a0*/  IMAD.MOV R5, RZ, RZ, -R5 ;  /* 0x000000ffff057224 */ /* 0x000fe400078e0a05 */
[----:B------:R-:W-:Y:S01]  /*93b0*/  @!P4 IMAD.MOV R157, RZ, RZ, -R157 ;  /* 0x000000ffff9dc224 */ /* 0x000fe200078e0a9d */
[C---:B------:R-:W-:Y:S01]  /*93c0*/  ISETP.GT.U32.AND P4, PT, R2.reuse, R162, PT ;  /* 0x000000a20200720c */ /* 0x040fe20003f84070 */
[----:B------:R-:W-:Y:S02]  /*93d0*/  IMAD R167, R2, R5, R4 ;  /* 0x0000000502a77224 */ /* 0x000fe400078e0204 */
[--C-:B------:R-:W-:Y:S01]  /*93e0*/  @!P1 IMAD.IADD R161, R161, 0x1, -R2.reuse ;  /* 0x00000001a1a19824 */ /* 0x100fe200078e0a02 */
[----:B------:R-:W-:Y:S01]  /*93f0*/  ISETP.GE.AND P1, PT, R241, RZ, PT ;  /* 0x000000fff100720c */ /* 0x000fe20003f26270 */
[----:B------:R-:W-:Y:S01]  /*9400*/  @!P2 IMAD.IADD R166, R166, 0x1, -R2 ;  /* 0x00000001a6a6a824 */ /* 0x000fe200078e0a02 */
[----:B------:R-:W-:Y:S01]  /*9410*/  ISETP.GT.U32.AND P2, PT, R2, R167, PT ;  /* 0x000000a70200720c */ /* 0x000fe20003f44070 */
[----:B------:R-:W-:-:S02]  /*9420*/  VIADD R241, R3, 0x58 ;  /* 0x0000005803f17836 */ /* 0x000fc40000000000 */
[--C-:B------:R-:W-:Y:S01]  /*9430*/  @!P0 IMAD.IADD R165, R165, 0x1, -R2.reuse ;  /* 0x00000001a5a58824 */ /* 0x100fe200078e0a02 */
[----:B------:R-:W-:Y:S01]  /*9440*/  ISETP.GE.AND P0, PT, R243, RZ, PT ;  /* 0x000000fff300720c */ /* 0x000fe20003f06270 */
[----:B------:R-:W-:Y:S01]  /*9450*/  VIADD R243, R3, 0x57 ;  /* 0x0000005703f37836 */ /* 0x000fe20000000000 */
[----:B------:R-:W-:Y:S01]  /*9460*/  IABS R168, R241 ;  /* 0x000000f100a87213 */ /* 0x000fe20000000000 */
[--C-:B------:R-:W-:Y:S01]  /*9470*/  @!P4 IMAD.IADD R162, R162, 0x1, -R2.reuse ;  /* 0x00000001a2a2c824 */ /* 0x100fe200078e0a02 */
[----:B------:R-:W-:Y:S01]  /*9480*/  ISETP.GE.AND P4, PT, R239, RZ, PT ;  /* 0x000000ffef00720c */ /* 0x000fe20003f86270 */
[----:B------:R-:W-:Y:S01]  /*9490*/  @!P3 IMAD.IADD R164, R164, 0x1, -R2 ;  /* 0x00000001a4a4b824 */ /* 0x000fe200078e0a02 */
[----:B------:R-:W-:Y:S01]  /*94a0*/  IABS R152, R243 ;  /* 0x000000f300987213 */ /* 0x000fe20000000000 */
[----:B------:R-:W-:Y:S01]  /*94b0*/  IMAD.HI.U32 R6, R0, R168, RZ ;  /* 0x000000a800067227 */ /* 0x000fe200078e00ff */
[----:B------:R-:W-:-:S03]  /*94c0*/  ISETP.GT.U32.AND P3, PT, R2, R162, PT ;  /* 0x000000a20200720c */ /* 0x000fc60003f64070 */
[----:B------:R-:W-:Y:S01]  /*94d0*/  @!P2 IMAD.IADD R167, R167, 0x1, -R2 ;  /* 0x00000001a7a7a824 */ /* 0x000fe200078e0a02 */
[----:B------:R-:W-:Y:S01]  /*94e0*/  ISETP.GT.U32.AND P2, PT, R2, R165, PT ;  /* 0x000000a50200720c */ /* 0x000fe20003f44070 */
[----:B------:R-:W-:Y:S02]  /*94f0*/  IMAD.MOV R6, RZ, RZ, -R6 ;  /* 0x000000ffff067224 */ /* 0x000fe400078e0a06 */
[----:B------:R-:W-:-:S04]  /*9500*/  IMAD.HI.U32 R8, R0, R152, RZ ;  /* 0x0000009800087227 */ /* 0x000fc800078e00ff */
[----:B------:R-:W-:Y:S02]  /*9510*/  VIADD R239, R3, 0x56 ;  /* 0x0000005603ef7836 */ /* 0x000fe40000000000 */
[----:B------:R-:W-:Y:S01]  /*9520*/  @!P6 IMAD.MOV R158, RZ, RZ, -R158 ;  /* 0x000000ffff9ee224 */ /* 0x000fe200078e0a9e */
[C---:B------:R-:W-:Y:S01]  /*9530*/  ISETP.GT.U32.AND P6, PT, R2.reuse, R164, PT ;  /* 0x000000a40200720c */ /* 0x040fe20003fc4070 */
[C---:B------:R-:W-:Y:S01]  /*9540*/  IMAD R168, R2.reuse, R6, R168 ;  /* 0x0000000602a87224 */ /* 0x040fe200078e02a8 */
[----:B------:R-:W-:Y:S01]  /*9550*/  IABS R5, R239 ;  /* 0x000000ef00057213 */ /* 0x000fe20000000000 */
[----:B------:R-:W-:Y:S02]  /*9560*/  IMAD.MOV R8, RZ, RZ, -R8 ;  /* 0x000000ffff087224 */ /* 0x000fe400078e0a08 */
[----:B------:R-:W-:Y:S01]  /*9570*/  @!P1 IMAD.MOV R163, RZ, RZ, -R163 ;  /* 0x000000ffffa39224 */ /* 0x000fe200078e0aa3 */
[C---:B------:R-:W-:Y:S01]  /*9580*/  ISETP.GT.U32.AND P1, PT, R2.reuse, R168, PT ;  /* 0x000000a80200720c */ /* 0x040fe20003f24070 */
[----:B------:R-:W-:-:S02]  /*9590*/  IMAD R8, R2, R8, R152 ;  /* 0x0000000802087224 */ /* 0x000fc400078e0298 */
[----:B------:R-:W-:Y:S01]  /*95a0*/  @!P5 IMAD.MOV R161, RZ, RZ, -R161 ;  /* 0x000000ffffa1d224 */ /* 0x000fe200078e0aa1 */
[----:B------:R-:W-:Y:S01]  /*95b0*/  ISETP.GT.U32.AND P5, PT, R2, R166, PT ;  /* 0x000000a60200720c */ /* 0x000fe20003fa4070 */
[----:B------:R-:W-:Y:S01]  /*95c0*/  @!P3 IMAD.IADD R162, R162, 0x1, -R2 ;  /* 0x00000001a2a2b824 */ /* 0x000fe200078e0a02 */
[----:B------:R-:W-:Y:S01]  /*95d0*/  ISETP.GE.AND P3, PT, R240, RZ, PT ;  /* 0x000000fff000720c */ /* 0x000fe20003f66270 */
[----:B------:R-:W-:-:S04]  /*95e0*/  IMAD.HI.U32 R153, R0, R5, RZ ;  /* 0x0000000500997227 */ /* 0x000fc800078e00ff */
[--C-:B------:R-:W-:Y:S01]  /*95f0*/  @!P2 IMAD.IADD R165, R165, 0x1, -R2.reuse ;  /* 0x00000001a5a5a824 */ /* 0x100fe200078e0a02 */
[----:B------:R-:W-:Y:S01]  /*9600*/  ISETP.GT.U32.AND P2, PT, R2, R8, PT ;  /* 0x000000080200720c */ /* 0x000fe20003f44070 */
[C---:B------:R-:W-:Y:S02]  /*9610*/  VIADD R240, R3.reuse, 0x55 ;  /* 0x0000005503f07836 */ /* 0x040fe40000000000 */
[----:B------:R-:W-:Y:S02]  /*9620*/  IMAD.MOV R153, RZ, RZ, -R153 ;  /* 0x000000ffff997224 */ /* 0x000fe400078e0a99 */
[----:B------:R-:W-:Y:S01]  /*9630*/  @!P6 IMAD.IADD R164, R164, 0x1, -R2 ;  /* 0x00000001a4a4e824 */ /* 0x000fe200078e0a02 */
[----:B------:R-:W-:Y:S01]  /*9640*/  ISETP.GE.AND P6, PT, R242, RZ, PT ;  /* 0x000000fff200720c */ /* 0x000fe20003fc6270 */
[----:B------:R-:W-:Y:S01]  /*9650*/  IMAD R5, R2, R153, R5 ;  /* 0x0000009902057224 */ /* 0x000fe200078e0205 */
[----:B------:R-:W-:Y:S01]  /*9660*/  IABS R7, R240 ;  /* 0x000000f000077213 */ /* 0x000fe20000000000 */
[----:B------:R-:W-:Y:S01]  /*9670*/  @!P4 IMAD.MOV R162, RZ, RZ, -R162 ;  /* 0x000000ffffa2c224 */ /* 0x000fe200078e0aa2 */
[----:B------:R-:W-:Y:S01]  /*9680*/  IADD3 R242, R3, 0x54, RZ ;  /* 0x0000005403f27810 */ /* 0x000fe20007ffe0ff */
[----:B------:R-:W-:Y:S01]  /*9690*/  @!P1 IMAD.IADD R168, R168, 0x1, -R2 ;  /* 0x00000001a8a89824 */ /* 0x000fe200078e0a02 */
[----:B------:R-:W-:Y:S01]  /*96a0*/  ISETP.GT.U32.AND P4, PT, R2, R167, PT ;  /* 0x000000a70200720c */ /* 0x000fe20003f84070 */
[----:B------:R-:W-:Y:S01]  /*96b0*/  IMAD.HI.U32 R6, R0, R7, RZ ;  /* 0x0000000700067227 */ /* 0x000fe200078e00ff */
[----:B------:R-:W-:-:S02]  /*96c0*/  IABS R4, R242 ;  /* 0x000000f200047213 */ /* 0x000fc40000000000 */
[----:B------:R-:W-:Y:S01]  /*96d0*/  ISETP.GE.AND P1, PT, R243, RZ, PT ;  /* 0x000000fff300720c */ /* 0x000fe20003f26270 */
[--C-:B------:R-:W-:Y:S01]  /*96e0*/  @!P5 IMAD.IADD R166, R166, 0x1, -R2.reuse ;  /* 0x00000001a6a6d824 */ /* 0x100fe200078e0a02 */
[----:B------:R-:W-:Y:S01]  /*96f0*/  ISETP.GT.U32.AND P5, PT, R2, R5, PT ;  /* 0x000000050200720c */ /* 0x000fe20003fa4070 */
[----:B------:R-:W-:Y:S01]  /*9700*/  @!P2 IMAD.IADD R8, R8, 0x1, -R2 ;  /* 0x000000010808a824 */ /* 0x000fe200078e0a02 */
[----:B------:R-:W-:Y:S01]  /*9710*/  ISETP.GT.U32.AND P2, PT, R2, R168, PT ;  /* 0x000000a80200720c */ /* 0x000fe20003f44070 */
[----:B------:R-:W-:-:S04]  /*9720*/  IMAD.HI.U32 R152, R0, R4, RZ ;  /* 0x0000000400987227 */ /* 0x000fc800078e00ff */
[----:B------:R-:W-:Y:S02]  /*9730*/  IMAD.MOV R6, RZ, RZ, -R6 ;  /* 0x000000ffff067224 */ /* 0x000fe400078e0a06 */
[----:B------:R-:W-:Y:S02]  /*9740*/  IMAD.MOV R152, RZ, RZ, -R152 ;  /* 0x000000ffff987224 */ /* 0x000fe400078e0a98 */
[C---:B------:R-:W-:Y:S02]  /*9750*/  IMAD R7, R2.reuse, R6, R7 ;  /* 0x0000000602077224 */ /* 0x040fe400078e0207 */
[----:B------:R-:W-:Y:S01]  /*9760*/  @!P4 IMAD.IADD R167, R167, 0x1, -R2 ;  /* 0x00000001a7a7c824 */ /* 0x000fe200078e0a02 */
[----:B------:R-:W-:Y:S01]  /*9770*/  ISETP.GE.AND P4, PT, R241, RZ, PT ;  /* 0x000000fff100720c */ /* 0x000fe20003f86270 */
[C---:B------:R-:W-:Y:S02]  /*9780*/  IMAD R4, R2.reuse, R152, R4 ;  /* 0x0000009802047224 */ /* 0x040fe400078e0204 */
[----:B------:R-:W-:Y:S01]  /*9790*/  @!P0 IMAD.MOV R166, RZ, RZ, -R166 ;  /* 0x000000ffffa68224 */ /* 0x000fe200078e0aa6 */
[----:B------:R-:W-:Y:S01]  /*97a0*/  ISETP.GT.U32.AND P0, PT, R2, R7, PT ;  /* 0x000000070200720c */ /* 0x000fe20003f04070 */
[----:B------:R-:W-:-:S02]  /*97b0*/  VIADD R241, R3, 0x52 ;  /* 0x0000005203f17836 */ /* 0x000fc40000000000 */
[----:B------:R-:W-:Y:S02]  /*97c0*/  VIADD R243, R3, 0x53 ;  /* 0x0000005303f37836 */ /* 0x000fe40000000000 */
[--C-:B------:R-:W-:Y:S01]  /*97d0*/  @!P5 IMAD.IADD R5, R5, 0x1, -R2.reuse ;  /* 0x000000010505d824 */ /* 0x100fe200078e0a02 */
[----:B------:R-:W-:Y:S01]  /*97e0*/  ISETP.GT.U32.AND P5, PT, R2, R8, PT ;  /* 0x000000080200720c */ /* 0x000fe20003fa4070 */
[----:B------:R-:W-:Y:S01]  /*97f0*/  @!P2 IMAD.IADD R168, R168, 0x1, -R2 ;  /* 0x00000001a8a8a824 */ /* 0x000fe200078e0a02 */
[C---:B------:R-:W-:Y:S01]  /*9800*/  ISETP.GT.U32.AND P2, PT, R2.reuse, R4, PT ;  /* 0x000000040200720c */ /* 0x040fe20003f44070 */
[----:B------:R-:W-:Y:S01]  /*9810*/  @!P6 IMAD.MOV R165, RZ, RZ, -R165 ;  /* 0x000000ffffa5e224 */ /* 0x000fe200078e0aa5 */
[----:B------:R-:W-:Y:S01]  /*9820*/  IABS R152, R241 ;  /* 0x000000f100987213 */ /* 0x000fe20000000000 */
[----:B------:R-:W-:Y:S01]  /*9830*/  @!P4 IMAD.MOV R168, RZ, RZ, -R168 ;  /* 0x000000ffffa8c224 */ /* 0x000fe200078e0aa8 */
[----:B------:R-:W-:Y:S01]  /*9840*/  IABS R6, R243 ;  /* 0x000000f300067213 */ /* 0x000fe20000000000 */
[----:B------:R-:W-:Y:S01]  /*9850*/  @!P0 IMAD.IADD R7, R7, 0x1, -R2 ;  /* 0x0000000107078824 */ /* 0x000fe200078e0a02 */
[----:B------:R-:W-:Y:S01]  /*9860*/  ISETP.GT.U32.AND P6, PT, R2, R5, PT ;  /* 0x000000050200720c */ /* 0x000fe20003fc4070 */
[----:B------:R-:W-:Y:S01]  /*9870*/  IMAD.HI.U32 R169, R0, R152, RZ ;  /* 0x0000009800a97227 */ /* 0x000fe200078e00ff */
[----:B------:R-:W-:-:S03]  /*9880*/  ISETP.GE.AND P0, PT, R243, RZ, PT ;  /* 0x000000fff300720c */ /* 0x000fc60003f06270 */
[----:B------:R-:W-:-:S04]  /*9890*/  IMAD.HI.U32 R153, R0, R6, RZ ;  /* 0x0000000600997227 */ /* 0x000fc800078e00ff */
[----:B------:R-:W-:Y:S02]  /*98a0*/  IMAD.MOV R169, RZ, RZ, -R169 ;  /* 0x000000ffffa97224 */ /* 0x000fe400078e0aa9 */
[--C-:B------:R-:W-:Y:S01]  /*98b0*/  @!P5 IMAD.IADD R8, R8, 0x1, -R2.reuse ;  /* 0x000000010808d824 */ /* 0x100fe200078e0a02 */
[----:B------:R-:W-:Y:S01]  /*98c0*/  ISETP.GE.AND P5, PT, R240, RZ, PT ;  /* 0x000000fff000720c */ /* 0x000fe20003fa6270 */
[----:B------:R-:W-:Y:S02]  /*98d0*/  IMAD.MOV R153, RZ, RZ, -R153 ;  /* 0x000000ffff997224 */ /* 0x000fe400078e0a99 */
[----:B------:R-:W-:Y:S01]  /*98e0*/  @!P2 IMAD.IADD R4, R4, 0x1, -R2 ;  /* 0x000000010404a824 */ /* 0x000fe200078e0a02 */
[C---:B------:R-:W-:Y:S01]  /*98f0*/  ISETP.GT.U32.AND P2, PT, R2.reuse, R7, PT ;  /* 0x000000070200720c */ /* 0x040fe20003f44070 */
[C---:B------:R-:W-:Y:S02]  /*9900*/  IMAD R174, R2.reuse, R169, R152 ;  /* 0x000000a902ae7224 */ /* 0x040fe400078e0298 */
[C---:B------:R-:W-:Y:S01]  /*9910*/  IMAD R173, R2.reuse, R153, R6 ;  /* 0x0000009902ad7224 */ /* 0x040fe200078e0206 */
[----:B------:R-:W-:Y:S01]  /*9920*/  ISETP.GT.U32.AND P4, PT, R2, R4, PT ;  /* 0x000000040200720c */ /* 0x000fe20003f84070 */
[----:B------:R-:W-:-:S02]  /*9930*/  IMAD.MOV.U32 R169, RZ, RZ, R8 ;  /* 0x000000ffffa97224 */ /* 0x000fc400078e0008 */
[--C-:B------:R-:W-:Y:S01]  /*9940*/  @!P6 IMAD.IADD R5, R5, 0x1, -R2.reuse ;  /* 0x000000010505e824 */ /* 0x100fe200078e0a02 */
[----:B------:R-:W-:Y:S01]  /*9950*/  ISETP.GE.AND P6, PT, R242, RZ, PT ;  /* 0x000000fff200720c */ /* 0x000fe20003fc6270 */
[----:B------:R-:W-:Y:S01]  /*9960*/  @!P1 IMAD.MOV R169, RZ, RZ, -R169 ;  /* 0x000000ffffa99224 */ /* 0x000fe200078e0aa9 */
[C---:B------:R-:W-:Y:S01]  /*9970*/  ISETP.GT.U32.AND P1, PT, R2.reuse, R173, PT ;  /* 0x000000ad0200720c */ /* 0x040fe20003f24070 */
[----:B------:R-:W-:Y:S02]  /*9980*/  VIADD R242, R3, 0x51 ;  /* 0x0000005103f27836 */ /* 0x000fe40000000000 */
[----:B------:R-:W-:Y:S01]  /*9990*/  @!P2 IMAD.IADD R7, R7, 0x1, -R2 ;  /* 0x000000010707a824 */ /* 0x000fe200078e0a02 */
[----:B------:R-:W-:Y:S01]  /*99a0*/  ISETP.GT.U32.AND P2, PT, R2, R174, PT ;  /* 0x000000ae0200720c */ /* 0x000fe20003f44070 */
[----:B------:R-:W-:Y:S01]  /*99b0*/  VIADD R243, R3, 0x50 ;  /* 0x0000005003f37836 */ /* 0x000fe20000000000 */
[----:B------:R-:W-:Y:S01]  /*99c0*/  IABS R175, R242 ;  /* 0x000000f200af7213 */ /* 0x000fe20000000000 */
[----:B------:R-:W-:-:S02]  /*99d0*/  IMAD.MOV.U32 R171, RZ, RZ, R7 ;  /* 0x000000ffffab7224 */ /* 0x000fc400078e0007 */
[----:B------:R-:W-:Y:S01]  /*99e0*/  IMAD.MOV.U32 R170, RZ, RZ, R5 ;  /* 0x000000ffffaa7224 */ /* 0x000fe200078e0005 */
[----:B------:R-:W-:Y:S01]  /*99f0*/  IABS R176, R243 ;  /* 0x000000f300b07213 */ /* 0x000fe20000000000 */
[----:B------:R-:W-:Y:S02]  /*9a00*/  @!P5 IMAD.MOV R171, RZ, RZ, -R171 ;  /* 0x000000ffffabd224 */ /* 0x000fe400078e0aab */
[----:B------:R-:W-:Y:S01]  /*9a10*/  @!P1 IMAD.IADD R173, R173, 0x1, -R2 ;  /* 0x00000001adad9824 */ /* 0x000fe200078e0a02 */
[----:B------:R-:W-:Y:S01]  /*9a20*/  ISETP.GE.AND P1, PT, R243, RZ, PT ;  /* 0x000000fff300720c */ /* 0x000fe20003f26270 */
[----:B------:R-:W-:-:S03]  /*9a30*/  IMAD.HI.U32 R5, R0, R175, RZ ;  /* 0x000000af00057227 */ /* 0x000fc600078e00ff */
[----:B------:R-:W-:Y:S01]  /*9a40*/  ISETP.GT.U32.AND P5, PT, R2, R173, PT ;  /* 0x000000ad0200720c */ /* 0x000fe20003fa4070 */
[----:B------:R-:W-:Y:S02]  /*9a50*/  @!P2 IMAD.IADD R174, R174, 0x1, -R2 ;  /* 0x00000001aeaea824 */ /* 0x000fe400078e0a02 */
[----:B------:R-:W-:Y:S02]  /*9a60*/  IMAD.MOV R5, RZ, RZ, -R5 ;  /* 0x000000ffff057224 */ /* 0x000fe400078e0a05 */
[----:B------:R-:W-:Y:S01]  /*9a70*/  IMAD.HI.U32 R6, R0, R176, RZ ;  /* 0x000000b000067227 */ /* 0x000fe200078e00ff */
[----:B------:R-:W-:-:S03]  /*9a80*/  ISETP.GT.U32.AND P2, PT, R2, R174, PT ;  /* 0x000000ae0200720c */ /* 0x000fc60003f44070 */
[C---:B------:R-:W-:Y:S02]  /*9a90*/  IMAD R175, R2.reuse, R5, R175 ;  /* 0x0000000502af7224 */ /* 0x040fe400078e02af */
[----:B------:R-:W-:Y:S02]  /*9aa0*/  IMAD.MOV R6, RZ, RZ, -R6 ;  /* 0x000000ffff067224 */ /* 0x000fe400078e0a06 */
[----:B------:R-:W-:Y:S01]  /*9ab0*/  @!P5 IMAD.IADD R173, R173, 0x1, -R2 ;  /* 0x00000001adadd824 */ /* 0x000fe200078e0a02 */
[----:B------:R-:W-:Y:S01]  /*9ac0*/  ISETP.GT.U32.AND P5, PT, R2, R175, PT ;  /* 0x000000af0200720c */ /* 0x000fe20003fa4070 */
[----:B------:R-:W-:-:S04]  /*9ad0*/  IMAD.HI.U32 R5, R0, R177, RZ ;  /* 0x000000b100057227 */ /* 0x000fc800078e00ff */
[----:B------:R-:W-:Y:S02]  /*9ae0*/  IMAD R176, R2, R6, R176 ;  /* 0x0000000602b07224 */ /* 0x000fe400078e02b0 */
[----:B------:R-:W-:Y:S02]  /*9af0*/  IMAD.MOV R5, RZ, RZ, -R5 ;  /* 0x000000ffff057224 */ /* 0x000fe400078e0a05 */
[----:B------:R-:W-:Y:S01]  /*9b00*/  @!P2 IMAD.IADD R174, R174, 0x1, -R2 ;  /* 0x00000001aeaea824 */ /* 0x000fe200078e0a02 */
[----:B------:R-:W-:Y:S01]  /*9b10*/  ISETP.GT.U32.AND P2, PT, R2, R176, PT ;  /* 0x000000b00200720c */ /* 0x000fe20003f44070 */
[----:B------:R-:W-:Y:S01]  /*9b20*/  @!P3 IMAD.MOV R164, RZ, RZ, -R164 ;  /* 0x000000ffffa4b224 */ /* 0x000fe200078e0aa4 */
[----:B------:R-:W-:Y:S01]  /*9b30*/  ISETP.GE.AND P3, PT, R238, RZ, PT ;  /* 0x000000ffee00720c */ /* 0x000fe20003f66270 */
[----:B------:R-:W-:Y:S02]  /*9b40*/  VIADD R243, R3, 0x4d ;  /* 0x0000004d03f37836 */ /* 0x000fe40000000000 */
[----:B------:R-:W-:-:S03]  /*9b50*/  IMAD.HI.U32 R8, R0, R178, RZ ;  /* 0x000000b200087227 */ /* 0x000fc600078e00ff */
[----:B------:R-:W-:Y:S01]  /*9b60*/  IABS R179, R243 ;  /* 0x000000f300b37213 */ /* 0x000fe20000000000 */
[----:B------:R-:W-:Y:S02]  /*9b70*/  IMAD R177, R2, R5, R177 ;  /* 0x0000000502b17224 */ /* 0x000fe400078e02b1 */
[----:B------:R-:W-:Y:S01]  /*9b80*/  @!P4 IMAD.IADD R4, R4, 0x1, -R2 ;  /* 0x000000010404c824 */ /* 0x000fe200078e0a02 */
[----:B------:R-:W-:Y:S01]  /*9b90*/  ISETP.GE.AND P4, PT, R242, RZ, PT ;  /* 0x000000fff200720c */ /* 0x000fe20003f86270 */
[----:B------:R-:W-:Y:S02]  /*9ba0*/  IMAD.MOV R8, RZ, RZ, -R8 ;  /* 0x000000ffff087224 */ /* 0x000fe400078e0a08 */
[----:B------:R-:W-:Y:S01]  /*9bb0*/  @!P5 IMAD.IADD R175, R175, 0x1, -R2 ;  /* 0x00000001afafd824 */ /* 0x000fe200078e0a02 */
[C---:B------:R-:W-:Y:S01]  /*9bc0*/  ISETP.GT.U32.AND P5, PT, R2.reuse, R177, PT ;  /* 0x000000b10200720c */ /* 0x040fe20003fa4070 */
[----:B------:R-:W-:Y:S02]  /*9bd0*/  IMAD.MOV.U32 R172, RZ, RZ, R4 ;  /* 0x000000ffffac7224 */ /* 0x000fe400078e0004 */
[----:B------:R-:W-:-:S02]  /*9be0*/  IMAD R178, R2, R8, R178 ;  /* 0x0000000802b27224 */ /* 0x000fc400078e02b2 */
[----:B------:R-:W-:Y:S02]  /*9bf0*/  VIADD R237, R3, 0x4c ;  /* 0x0000004c03ed7836 */ /* 0x000fe40000000000 */
[----:B------:R-:W-:-:S03]  /*9c00*/  IMAD.HI.U32 R7, R0, R179, RZ ;  /* 0x000000b300077227 */ /* 0x000fc600078e00ff */
[----:B------:R-:W-:Y:S01]  /*9c10*/  IABS R180, R237 ;  /* 0x000000ed00b47213 */ /* 0x000fe20000000000 */
[----:B------:R-:W-:Y:S01]  /*9c20*/  @!P6 IMAD.MOV R172, RZ, RZ, -R172 ;  /* 0x000000fffface224 */ /* 0x000fe200078e0aac */
[----:B------:R-:W-:Y:S01]  /*9c30*/  ISETP.GT.U32.AND P6, PT, R2, R175, PT ;  /* 0x000000af0200720c */ /* 0x000fe20003fc4070 */
[--C-:B------:R-:W-:Y:S01]  /*9c40*/  @!P2 IMAD.IADD R176, R176, 0x1, -R2.reuse ;  /* 0x00000001b0b0a824 */ /* 0x100fe200078e0a02 */
[C---:B------:R-:W-:Y:S01]  /*9c50*/  ISETP.GT.U32.AND P2, PT, R2.reuse, R178, PT ;  /* 0x000000b20200720c */ /* 0x040fe20003f44070 */
[----:B------:R-:W-:Y:S01]  /*9c60*/  @!P3 IMAD.MOV R167, RZ, RZ, -R167 ;  /* 0x000000ffffa7b224 */ /* 0x000fe200078e0aa7 */
[----:B------:R-:W-:Y:S01]  /*9c70*/  ISETP.GE.AND P3, PT, R239, RZ, PT ;  /* 0x000000ffef00720c */ /* 0x000fe20003f66270 */
[----:B------:R-:W-:Y:S01]  /*9c80*/  VIADD R239, R3, 0x4a ;  /* 0x0000004a03ef7836 */ /* 0x000fe20000000000 */
[----:B------:R-:W-:Y:S01]  /*9c90*/  IADD3 R7, -R7, RZ, RZ ;  /* 0x000000ff07077210 */ /* 0x000fe20007ffe1ff */
[----:B------:R-:W-:Y:S01]  /*9ca0*/  @!P5 IMAD.IADD R177, R177, 0x1, -R2 ;  /* 0x00000001b1b1d824 */ /* 0x000fe200078e0a02 */
[----:B------:R-:W-:Y:S01]  /*9cb0*/  ISETP.GT.U32.AND P5, PT, R2, R176, PT ;  /* 0x000000b00200720c */ /* 0x000fe20003fa4070 */
[----:B------:R-:W-:Y:S01]  /*9cc0*/  IMAD.HI.U32 R6, R0, R180, RZ ;  /* 0x000000b400067227 */ /* 0x000fe200078e00ff */
[----:B------:R-:W-:-:S03]  /*9cd0*/  IABS R182, R239 ;  /* 0x000000ef00b67213 */ /* 0x000fc60000000000 */
[C---:B------:R-:W-:Y:S02]  /*9ce0*/  IMAD R179, R2.reuse, R7, R179 ;  /* 0x0000000702b37224 */ /* 0x040fe400078e02b3 */
[----:B------:R-:W-:Y:S02]  /*9cf0*/  VIADD R238, R3, 0x4b ;  /* 0x0000004b03ee7836 */ /* 0x000fe40000000000 */
[----:B------:R-:W-:Y:S02]  /*9d00*/  IMAD.MOV R6, RZ, RZ, -R6 ;  /* 0x000000ffff067224 */ /* 0x000fe400078e0a06 */
[--C-:B------:R-:W-:Y:S01]  /*9d10*/  @!P6 IMAD.IADD R175, R175, 0x1, -R2.reuse ;  /* 0x00000001afafe824 */ /* 0x100fe200078e0a02 */
[----:B------:R-:W-:Y:S01]  /*9d20*/  ISETP.GT.U32.AND P6, PT, R2, R179, PT ;  /* 0x000000b30200720c */ /* 0x000fe20003fc4070 */
[----:B------:R-:W-:Y:S01]  /*9d30*/  @!P2 IMAD.IADD R178, R178, 0x1, -R2 ;  /* 0x00000001b2b2a824 */ /* 0x000fe200078e0a02 */
[----:B------:R-:W-:Y:S01]  /*9d40*/  IABS R181, R238 ;  /* 0x000000ee00b57213 */ /* 0x000fe20000000000 */
[----:B------:R-:W-:Y:S01]  /*9d50*/  IMAD.HI.U32 R4, R0, R182, RZ ;  /* 0x000000b600047227 */ /* 0x000fe200078e00ff */
[----:B------:R-:W-:-:S03]  /*9d60*/  ISETP.GT.U32.AND P2, PT, R2, R177, PT ;  /* 0x000000b10200720c */ /* 0x000fc60003f44070 */
[C---:B------:R-:W-:Y:S02]  /*9d70*/  IMAD R180, R2.reuse, R6, R180 ;  /* 0x0000000602b47224 */ /* 0x040fe400078e02b4 */
[----:B------:R-:W-:Y:S01]  /*9d80*/  @!P0 IMAD.MOV R173, RZ, RZ, -R173 ;  /* 0x000000ffffad8224 */ /* 0x000fe200078e0aad */
[----:B------:R-:W-:Y:S01]  /*9d90*/  ISETP.GT.U32.AND P0, PT, R2, R178, PT ;  /* 0x000000b20200720c */ /* 0x000fe20003f04070 */
[----:B------:R-:W-:Y:S02]  /*9da0*/  IMAD.MOV R4, RZ, RZ, -R4 ;  /* 0x000000ffff047224 */ /* 0x000fe400078e0a04 */
[----:B------:R-:W-:Y:S01]  /*9db0*/  @!P5 IMAD.IADD R176, R176, 0x1, -R2 ;  /* 0x00000001b0b0d824 */ /* 0x000fe200078e0a02 */
[----:B------:R-:W-:Y:S01]  /*9dc0*/  ISETP.GT.U32.AND P5, PT, R2, R180, PT ;  /* 0x000000b40200720c */ /* 0x000fe20003fa4070 */
[----:B------:R-:W-:-:S04]  /*9dd0*/  IMAD.HI.U32 R5, R0, R181, RZ ;  /* 0x000000b500057227 */ /* 0x000fc800078e00ff */
[C---:B------:R-:W-:Y:S02]  /*9de0*/  IMAD R182, R2.reuse, R4, R182 ;  /* 0x0000000402b67224 */ /* 0x040fe400078e02b6 */
[----:B------:R-:W-:Y:S02]  /*9df0*/  VIADD R240, R3, 0x49 ;  /* 0x0000004903f07836 */ /* 0x000fe40000000000 */
[----:B------:R-:W-:Y:S01]  /*9e00*/  @!P3 IMAD.MOV R170, RZ, RZ, -R170 ;  /* 0x000000ffffaab224 */ /* 0x000fe200078e0aaa */
[----:B------:R-:W-:Y:S01]  /*9e10*/  ISETP.GE.AND P3, PT, R241, RZ, PT ;  /* 0x000000fff100720c */ /* 0x000fe20003f66270 */
[----:B------:R-:W-:Y:S01]  /*9e20*/  IMAD.MOV R5, RZ, RZ, -R5 ;  /* 0x000000ffff057224 */ /* 0x000fe200078e0a05 */
[----:B------:R-:W-:Y:S01]  /*9e30*/  IABS R183, R240 ;  /* 0x000000f000b77213 */ /* 0x000fe20000000000 */
[----:B------:R-:W-:Y:S02]  /*9e40*/  VIADD R242, R3, 0x48 ;  /* 0x0000004803f27836 */ /* 0x000fe40000000000 */
[--C-:B------:R-:W-:Y:S01]  /*9e50*/  @!P6 IMAD.IADD R179, R179, 0x1, -R2.reuse ;  /* 0x00000001b3b3e824 */ /* 0x100fe200078e0a02 */
[C---:B------:R-:W-:Y:S01]  /*9e60*/  ISETP.GT.U32.AND P6, PT, R2.reuse, R182, PT ;  /* 0x000000b60200720c */ /* 0x040fe20003fc4070 */
[----:B------:R-:W-:Y:S01]  /*9e70*/  IMAD R181, R2, R5, R181 ;  /* 0x0000000502b57224 */ /* 0x000fe200078e02b5 */
[----:B------:R-:W-:Y:S01]  /*9e80*/  IABS R184, R242 ;  /* 0x000000f200b87213 */ /* 0x000fe20000000000 */
[--C-:B------:R-:W-:Y:S01]  /*9e90*/  @!P0 IMAD.IADD R178, R178, 0x1, -R2.reuse ;  /* 0x00000001b2b28824 */ /* 0x100fe200078e0a02 */
[----:B------:R-:W-:Y:S01]  /*9ea0*/  ISETP.GE.AND P0, PT, R235, RZ, PT ;  /* 0x000000ffeb00720c */ /* 0x000fe20003f06270 */
[----:B------:R-:W-:Y:S01]  /*9eb0*/  @!P2 IMAD.IADD R177, R177, 0x1, -R2 ;  /* 0x00000001b1b1a824 */ /* 0x000fe200078e0a02 */
[----:B------:R-:W-:Y:S01]  /*9ec0*/  ISETP.GT.U32.AND P2, PT, R2, R181, PT ;  /* 0x000000b50200720c */ /* 0x000fe20003f44070 */
[----:B------:R-:W-:-:S04]  /*9ed0*/  IMAD.HI.U32 R6, R0, R183, RZ ;  /* 0x000000b700067227 */ /* 0x000fc800078e00ff */
[----:B------:R-:W-:Y:S01]  /*9ee0*/  @!P5 IMAD.IADD R180, R180, 0x1, -R2 ;  /* 0x00000001b4b4d824 */ /* 0x000fe200078e0a02 */
[----:B------:R-:W-:Y:S01]  /*9ef0*/  ISETP.GE.AND P5, PT, R236, RZ, PT ;  /* 0x000000ffec00720c */ /* 0x000fe20003fa6270 */
[----:B------:R-:W-:Y:S02]  /*9f00*/  VIADD R241, R3, 0x47 ;  /* 0x0000004703f17836 */ /* 0x000fe40000000000 */
[----:B------:R-:W-:-:S03]  /*9f10*/  IMAD.HI.U32 R5, R0, R184, RZ ;  /* 0x000000b800057227 */ /* 0x000fc600078e00ff */
[----:B------:R-:W-:Y:S01]  /*9f20*/  IABS R185, R241 ;  /* 0x000000f100b97213 */ /* 0x000fe20000000000 */
[----:B------:R-:W-:Y:S02]  /*9f30*/  IMAD.MOV R6, RZ, RZ, -R6 ;  /* 0x000000ffff067224 */ /* 0x000fe400078e0a06 */
[----:B------:R-:W-:Y:S02]  /*9f40*/  IMAD.MOV R5, RZ, RZ, -R5 ;  /* 0x000000ffff057224 */ /* 0x000fe400078e0a05 */
[----:B------:R-:W-:Y:S02]  /*9f50*/  @!P6 IMAD.IADD R182, R182, 0x1, -R2 ;  /* 0x00000001b6b6e824 */ /* 0x000fe400078e0a02 */
[----:B------:R-:W-:Y:S01]  /*9f60*/  @!P3 IMAD.MOV R174, RZ, RZ, -R174 ;  /* 0x000000ffffaeb224 */ /* 0x000fe200078e0aae */
[C---:B------:R-:W-:Y:S01]  /*9f70*/  ISETP.GT.U32.AND P3, PT, R2.reuse, R179, PT ;  /* 0x000000b30200720c */ /* 0x040fe20003f64070 */
[C---:B------:R-:W-:Y:S01]  /*9f80*/  IMAD R183, R2.reuse, R6, R183 ;  /* 0x0000000602b77224 */ /* 0x040fe200078e02b7 */
[C---:B------:R-:W-:Y:S01]  /*9f90*/  ISETP.GT.U32.AND P6, PT, R2.reuse, R182, PT ;  /* 0x000000b60200720c */ /* 0x040fe20003fc4070 */
[----:B------:R-:W-:-:S02]  /*9fa0*/  IMAD R184, R2, R5, R184 ;  /* 0x0000000502b87224 */ /* 0x000fc400078e02b8 */
[----:B------:R-:W-:-:S04]  /*9fb0*/  IMAD.HI.U32 R4, R0, R185, RZ ;  /* 0x000000b900047227 */ /* 0x000fc800078e00ff */
[----:B------:R-:W-:Y:S01]  /*9fc0*/  @!P0 IMAD.MOV R177, RZ, RZ, -R177 ;  /* 0x000000ffffb18224 */ /* 0x000fe200078e0ab1 */
[C---:B------:R-:W-:Y:S01]  /*9fd0*/  ISETP.GT.U32.AND P0, PT, R2.reuse, R183, PT ;  /* 0x000000b70200720c */ /* 0x040fe20003f04070 */
[----:B------:R-:W-:Y:S01]  /*9fe0*/  @!P2 IMAD.IADD R181, R181, 0x1, -R2 ;  /* 0x00000001b5b5a824 */ /* 0x000fe200078e0a02 */
[----:B------:R-:W-:Y:S01]  /*9ff0*/  ISETP.GE.AND P2, PT, R243, RZ, PT ;  /* 0x000000fff300720c */ /* 0x000fe20003f46270 */
[----:B------:R-:W-:Y:S01]  /*a000*/  @!P5 IMAD.MOV R178, RZ, RZ, -R178 ;  /* 0x000000ffffb2d224 */ /* 0x000fe200078e0ab2 */
[C---:B------:R-:W-:Y:S01]  /*a010*/  ISETP.GT.U32.AND P5, PT, R2.reuse, R184, PT ;  /* 0x000000b80200720c */ /* 0x040fe20003fa4070 */
[----:B------:R-:W-:Y:S02]  /*a020*/  IMAD.MOV R4, RZ, RZ, -R4 ;  /* 0x000000ffff047224 */ /* 0x000fe400078e0a04 */
[----:B------:R-:W-:Y:S02]  /*a030*/  VIADD R243, R3, 0x46 ;  /* 0x0000004603f37836 */ /* 0x000fe40000000000 */
[----:B------:R-:W-:Y:S01]  /*a040*/  @!P4 IMAD.MOV R175, RZ, RZ, -R175 ;  /* 0x000000ffffafc224 */ /* 0x000fe200078e0aaf */
[C---:B------:R-:W-:Y:S01]  /*a050*/  ISETP.GT.U32.AND P4, PT, R2.reuse, R180, PT ;  /* 0x000000b40200720c */ /* 0x040fe20003f84070 */
[----:B------:R-:W-:Y:S01]  /*a060*/  IMAD R185, R2, R4, R185 ;  /* 0x0000000402b97224 */ /* 0x000fe200078e02b9 */
[----:B------:R-:W-:Y:S01]  /*a070*/  IABS R4, R243 ;  /* 0x000000f300047213 */ /* 0x000fe20000000000 */
[--C-:B------:R-:W-:Y:S01]  /*a080*/  @!P3 IMAD.IADD R179, R179, 0x1, -R2.reuse ;  /* 0x00000001b3b3b824 */ /* 0x100fe200078e0a02 */
[----:B------:R-:W-:Y:S01]  /*a090*/  ISETP.GE.AND P3, PT, R237, RZ, PT ;  /* 0x000000ffed00720c */ /* 0x000fe20003f66270 */
[----:B------:R-:W-:Y:S01]  /*a0a0*/  @!P6 IMAD.IADD R182, R182, 0x1, -R2 ;  /* 0x00000001b6b6e824 */ /* 0x000fe200078e0a02 */
[----:B------:R-:W-:Y:S01]  /*a0b0*/  ISETP.GE.AND P6, PT, R239, RZ, PT ;  /* 0x000000ffef00720c */ /* 0x000fe20003fc6270 */
[----:B------:R-:W-:-:S04]  /*a0c0*/  IMAD.HI.U32 R5, R0, R4, RZ ;  /* 0x0000000400057227 */ /* 0x000fc800078e00ff */
[--C-:B------:R-:W-:Y:S01]  /*a0d0*/  @!P0 IMAD.IADD R183, R183, 0x1, -R2.reuse ;  /* 0x00000001b7b78824 */ /* 0x100fe200078e0a02 */
[----:B------:R-:W-:Y:S01]  /*a0e0*/  ISETP.GE.AND P0, PT, R240, RZ, PT ;  /* 0x000000fff000720c */ /* 0x000fe20003f06270 */
[--C-:B------:R-:W-:Y:S01]  /*a0f0*/  @!P5 IMAD.IADD R184, R184, 0x1, -R2.reuse ;  /* 0x00000001b8b8d824 */ /* 0x100fe200078e0a02 */
[----:B------:R-:W-:Y:S01]  /*a100*/  ISETP.GE.AND P5, PT, R242, RZ, PT ;  /* 0x000000fff200720c */ /* 0x000fe20003fa6270 */
[----:B------:R-:W-:Y:S01]  /*a110*/  @!P4 IMAD.IADD R180, R180, 0x1, -R2 ;  /* 0x00000001b4b4c824 */ /* 0x000fe200078e0a02 */
[C---:B------:R-:W-:Y:S01]  /*a120*/  ISETP.GT.U32.AND P4, PT, R2.reuse, R185, PT ;  /* 0x000000b90200720c */ /* 0x040fe20003f84070 */
[----:B------:R-:W-:Y:S02]  /*a130*/  IMAD.MOV R5, RZ, RZ, -R5 ;  /* 0x000000ffff057224 */ /* 0x000fe400078e0a05 */
[----:B------:R-:W-:Y:S01]  /*a140*/  @!P2 IMAD.MOV R179, RZ, RZ, -R179 ;  /* 0x000000ffffb3a224 */ /* 0x000fe200078e0ab3 */
[----:B------:R-:W-:Y:S01]  /*a150*/  ISETP.GT.U32.AND P2, PT, R2, R183, PT ;  /* 0x000000b70200720c */ /* 0x000fe20003f44070 */
[----:B------:R-:W-:-:S02]  /*a160*/  VIADD R242, R3, 0x45 ;  /* 0x0000004503f27836 */ /* 0x000fc40000000000 */
[C---:B------:R-:W-:Y:S02]  /*a170*/  IMAD R186, R2.reuse, R5, R4 ;  /* 0x0000000502ba7224 */ /* 0x040fe400078e0204 */
[----:B------:R-:W-:Y:S01]  /*a180*/  @!P3 IMAD.MOV R180, RZ, RZ, -R180 ;  /* 0x000000ffffb4b224 */ /* 0x000fe200078e0ab4 */
[C---:B------:R-:W-:Y:S01]  /*a190*/  ISETP.GT.U32.AND P3, PT, R2.reuse, R184, PT ;  /* 0x000000b80200720c */ /* 0x040fe20003f64070 */
[----:B------:R-:W-:Y:S01]  /*a1a0*/  @!P6 IMAD.MOV R182, RZ, RZ, -R182 ;  /* 0x000000ffffb6e224 */ /* 0x000fe200078e0ab6 */
[----:B------:R-:W-:Y:S01]  /*a1b0*/  IABS R4, R242 ;  /* 0x000000f200047213 */ /* 0x000fe20000000000 */
[----:B------:R-:W-:Y:S01]  /*a1c0*/  @!P4 IMAD.IADD R185, R185, 0x1, -R2 ;  /* 0x00000001b9b9c824 */ /* 0x000fe200078e0a02 */
[C---:B------:R-:W-:Y:S01]  /*a1d0*/  ISETP.GT.U32.AND P6, PT, R2.reuse, R186, PT ;  /* 0x000000ba0200720c */ /* 0x040fe20003fc4070 */
[----:B------:R-:W-:Y:S01]  /*a1e0*/  @!P1 IMAD.MOV R176, RZ, RZ, -R176 ;  /* 0x000000ffffb09224 */ /* 0x000fe200078e0ab0 */
[----:B------:R-:W-:Y:S01]  /*a1f0*/  ISETP.GT.U32.AND P1, PT, R2, R181, PT ;  /* 0x000000b50200720c */ /* 0x000fe20003f24070 */
[----:B------:R-:W-:Y:S01]  /*a200*/  IMAD.HI.U32 R5, R0, R4, RZ ;  /* 0x0000000400057227 */ /* 0x000fe200078e00ff */
[----:B------:R-:W-:-:S03]  /*a210*/  ISETP.GT.U32.AND P4, PT, R2, R185, PT ;  /* 0x000000b90200720c */ /* 0x000fc60003f84070 */
[--C-:B------:R-:W-:Y:S01]  /*a220*/  @!P2 IMAD.IADD R183, R183, 0x1, -R2.reuse ;  /* 0x00000001b7b7a824 */ /* 0x100fe200078e0a02 */
[----:B------:R-:W-:Y:S01]  /*a230*/  ISETP.GE.AND P2, PT, R243, RZ, PT ;  /* 0x000000fff300720c */ /* 0x000fe20003f46270 */
[----:B------:R-:W-:Y:S02]  /*a240*/  IMAD.MOV R187, RZ, RZ, -R5 ;  /* 0x000000ffffbb7224 */ /* 0x000fe400078e0a05 */
[----:B------:R-:W-:Y:S02]  /*a250*/  VIADD R243, R3, 0x44 ;  /* 0x0000004403f37836 */ /* 0x000fe40000000000 */
[----:B------:R-:W-:Y:S01]  /*a260*/  @!P3 IMAD.IADD R184, R184, 0x1, -R2 ;  /* 0x00000001b8b8b824 */ /* 0x000fe200078e0a02 */
[----:B------:R-:W-:Y:S01]  /*a270*/  ISETP.GE.AND P3, PT, R242, RZ, PT ;  /* 0x000000fff200720c */ /* 0x000fe20003f66270 */
[----:B------:R-:W-:Y:S01]  /*a280*/  IMAD R187, R2, R187, R4 ;  /* 0x000000bb02bb7224 */ /* 0x000fe200078e0204 */
[----:B------:R-:W-:Y:S01]  /*a290*/  IABS R5, R243 ;  /* 0x000000f300057213 */ /* 0x000fe20000000000 */
[----:B------:R-:W-:-:S02]  /*a2a0*/  @!P6 IMAD.IADD R186, R186, 0x1, -R2 ;  /* 0x00000001babae824 */ /* 0x000fc400078e0a02 */
[----:B------:R-:W-:Y:S01]  /*a2b0*/  @!P5 IMAD.MOV R184, RZ, RZ, -R184 ;  /* 0x000000ffffb8d224 */ /* 0x000fe200078e0ab8 */
[C---:B------:R-:W-:Y:S01]  /*a2c0*/  ISETP.GT.U32.AND P5, PT, R2.reuse, R187, PT ;  /* 0x000000bb0200720c */ /* 0x040fe20003fa4070 */
[----:B------:R-:W-:Y:S01]  /*a2d0*/  @!P0 IMAD.MOV R183, RZ, RZ, -R183 ;  /* 0x000000ffffb78224 */ /* 0x000fe200078e0ab7 */
[----:B------:R-:W-:Y:S01]  /*a2e0*/  ISETP.GT.U32.AND P0, PT, R2, R186, PT ;  /* 0x000000ba0200720c */ /* 0x000fe20003f04070 */
[----:B------:R-:W-:-:S04]  /*a2f0*/  IMAD.HI.U32 R4, R0, R5, RZ ;  /* 0x0000000500047227 */ /* 0x000fc800078e00ff */
[--C-:B------:R-:W-:Y:S01]  /*a300*/  @!P4 IMAD.IADD R185, R185, 0x1, -R2.reuse ;  /* 0x00000001b9b9c824 */ /* 0x100fe200078e0a02 */
[----:B------:R-:W-:Y:S01]  /*a310*/  IADD3 R4, -R4, RZ, RZ ;  /* 0x000000ff04047210 */ /* 0x000fe20007ffe1ff */
[----:B------:R-:W-:Y:S01]  /*a320*/  VIADD R242, R3, 0x42 ;  /* 0x0000004203f27836 */ /* 0x000fe20000000000 */
[----:B------:R-:W-:Y:S01]  /*a330*/  ISETP.GE.AND P4, PT, R243, RZ, PT ;  /* 0x000000fff300720c */ /* 0x000fe20003f86270 */
[----:B------:R-:W-:Y:S02]  /*a340*/  VIADD R243, R3, 0x43 ;  /* 0x0000004303f37836 */ /* 0x000fe40000000000 */
[----:B------:R-:W-:Y:S01]  /*a350*/  IMAD R188, R2, R4, R5 ;  /* 0x0000000402bc7224 */ /* 0x000fe200078e0205 */
[----:B------:R-:W-:Y:S01]  /*a360*/  IABS R190, R242 ;  /* 0x000000f200be7213 */ /* 0x000fe20000000000 */
[--C-:B------:R-:W-:Y:S01]  /*a370*/  @!P5 IMAD.IADD R187, R187, 0x1, -R2.reuse ;  /* 0x00000001bbbbd824 */ /* 0x100fe200078e0a02 */
[----:B------:R-:W-:Y:S01]  /*a380*/  IABS R189, R243 ;  /* 0x000000f300bd7213 */ /* 0x000fe20000000000 */
[--C-:B------:R-:W-:Y:S01]  /*a390*/  @!P0 IMAD.IADD R186, R186, 0x1, -R2.reuse ;  /* 0x00000001baba8824 */ /* 0x100fe200078e0a02 */
[C---:B------:R-:W-:Y:S01]  /*a3a0*/  ISETP.GT.U32.AND P0, PT, R2.reuse, R188, PT ;  /* 0x000000bc0200720c */ /* 0x040fe20003f04070 */
[----:B------:R-:W-:Y:S01]  /*a3b0*/  @!P1 IMAD.IADD R181, R181, 0x1, -R2 ;  /* 0x00000001b5b59824 */ /* 0x000fe200078e0a02 */
[----:B------:R-:W-:Y:S01]  /*a3c0*/  ISETP.GT.U32.AND P5, PT, R2, R187, PT ;  /* 0x000000bb0200720c */ /* 0x000fe20003fa4070 */
[----:B------:R-:W-:Y:S01]  /*a3d0*/  IMAD.HI.U32 R6, R0, R189, RZ ;  /* 0x000000bd00067227 */ /* 0x000fe200078e00ff */
[----:B------:R-:W-:-:S02]  /*a3e0*/  ISETP.GE.AND P1, PT, R238, RZ, PT ;  /* 0x000000ffee00720c */ /* 0x000fc40003f26270 */
[----:B------:R-:W-:Y:S01]  /*a3f0*/  ISETP.GE.AND P6, PT, R243, RZ, PT ;  /* 0x000000fff300720c */ /* 0x000fe20003fc6270 */
[----:B------:R-:W-:-:S04]  /*a400*/  IMAD.HI.U32 R5, R0, R190, RZ ;  /* 0x000000be00057227 */ /* 0x000fc800078e00ff */
[----:B------:R-:W-:Y:S02]  /*a410*/  VIADD R243, R3, 0x41 ;  /* 0x0000004103f37836 */ /* 0x000fe40000000000 */
[----:B------:R-:W-:Y:S02]  /*a420*/  IMAD.MOV R6, RZ, RZ, -R6 ;  /* 0x000000ffff067224 */ /* 0x000fe400078e0a06 */
[----:B------:R-:W-:Y:S01]  /*a430*/  IMAD.MOV R5, RZ, RZ, -R5 ;  /* 0x000000ffff057224 */ /* 0x000fe200078e0a05 */
[----:B------:R-:W-:Y:S01]  /*a440*/  IABS R191, R243 ;  /* 0x000000f300bf7213 */ /* 0x000fe20000000000 */
[C---:B------:R-:W-:Y:S02]  /*a450*/  IMAD R189, R2.reuse, R6, R189 ;  /* 0x0000000602bd7224 */ /* 0x040fe400078e02bd */
[----:B------:R-:W-:Y:S02]  /*a460*/  IMAD R190, R2, R5, R190 ;  /* 0x0000000502be7224 */ /* 0x000fe400078e02be */
[----:B------:R-:W-:-:S02]  /*a470*/  @!P0 IMAD.IADD R188, R188, 0x1, -R2 ;  /* 0x00000001bcbc8824 */ /* 0x000fc400078e0a02 */
[----:B------:R-:W-:Y:S01]  /*a480*/  @!P5 IMAD.IADD R187, R187, 0x1, -R2 ;  /* 0x00000001bbbbd824 */ /* 0x000fe200078e0a02 */
[C---:B------:R-:W-:Y:S01]  /*a490*/  ISETP.GT.U32.AND P5, PT, R2.reuse, R189, PT ;  /* 0x000000bd0200720c */ /* 0x040fe20003fa4070 */
[----:B------:R-:W-:Y:S01]  /*a4a0*/  @!P1 IMAD.MOV R181, RZ, RZ, -R181 ;  /* 0x000000ffffb59224 */ /* 0x000fe200078e0ab5 */
[----:B------:R-:W-:Y:S01]  /*a4b0*/  ISETP.GE.AND P1, PT, R241, RZ, PT ;  /* 0x000000fff100720c */ /* 0x000fe20003f26270 */
[----:B------:R-:W-:Y:S01]  /*a4c0*/  @!P3 IMAD.MOV R187, RZ, RZ, -R187 ;  /* 0x000000ffffbbb224 */ /* 0x000fe200078e0abb */
[----:B------:R-:W-:Y:S01]  /*a4d0*/  ISETP.GT.U32.AND P0, PT, R2, R188, PT ;  /* 0x000000bc0200720c */ /* 0x000fe20003f04070 */
[----:B------:R-:W-:Y:S01]  /*a4e0*/  IMAD.HI.U32 R4, R0, R191, RZ ;  /* 0x000000bf00047227 */ /* 0x000fe200078e00ff */
[----:B------:R-:W-:-:S03]  /*a4f0*/  ISETP.GT.U32.AND P3, PT, R2, R190, PT ;  /* 0x000000be0200720c */ /* 0x000fc60003f64070 */
[----:B------:R-:W-:Y:S02]  /*a500*/  IMAD.MOV R4, RZ, RZ, -R4 ;  /* 0x000000ffff047224 */ /* 0x000fe400078e0a04 */
[C---:B------:R-:W-:Y:S02]  /*a510*/  VIADD R240, R3.reuse, 0x40 ;  /* 0x0000004003f07836 */ /* 0x040fe40000000000 */
[----:B------:R-:W-:Y:S02]  /*a520*/  VIADD R241, R3, 0x3f ;  /* 0x0000003f03f17836 */ /* 0x000fe40000000000 */
[----:B------:R-:W-:Y:S01]  /*a530*/  IMAD R191, R2, R4, R191 ;  /* 0x0000000402bf7224 */ /* 0x000fe200078e02bf */
[----:B------:R-:W-:Y:S01]  /*a540*/  IABS R192, R240 ;  /* 0x000000f000c07213 */ /* 0x000fe20000000000 */
[----:B------:R-:W-:Y:S01]  /*a550*/  @!P1 IMAD.MOV R185, RZ, RZ, -R185 ;  /* 0x000000ffffb99224 */ /* 0x000fe200078e0ab9 */
[----:B------:R-:W-:Y:S01]  /*a560*/  ISETP.GE.AND P1, PT, R242, RZ, PT ;  /* 0x000000fff200720c */ /* 0x000fe20003f26270 */
[--C-:B------:R-:W-:Y:S01]  /*a570*/  @!P0 IMAD.IADD R188, R188, 0x1, -R2.reuse ;  /* 0x00000001bcbc8824 */ /* 0x100fe200078e0a02 */
[----:B------:R-:W-:Y:S01]  /*a580*/  IABS R193, R241 ;  /* 0x000000f100c17213 */ /* 0x000fe20000000000 */
[--C-:B------:R-:W-:Y:S01]  /*a590*/  @!P5 IMAD.IADD R189, R189, 0x1, -R2.reuse ;  /* 0x00000001bdbdd824 */ /* 0x100fe200078e0a02 */
[----:B------:R-:W-:Y:S01]  /*a5a0*/  ISETP.GT.U32.AND P0, PT, R2, R191, PT ;  /* 0x000000bf0200720c */ /* 0x000fe20003f04070 */
[----:B------:R-:W-:Y:S01]  /*a5b0*/  @!P3 IMAD.IADD R190, R190, 0x1, -R2 ;  /* 0x00000001bebeb824 */ /* 0x000fe200078e0a02 */
[----:B------:R-:W-:Y:S01]  /*a5c0*/  ISETP.GE.AND P5, PT, R240, RZ, PT ;  /* 0x000000fff000720c */ /* 0x000fe20003fa6270 */
[----:B------:R-:W-:Y:S01]  /*a5d0*/  VIADD R242, R3, 0x3e ;  /* 0x0000003e03f27836 */ /* 0x000fe20000000000 */
[----:B------:R-:W-:Y:S01]  /*a5e0*/  ISETP.GT.U32.AND P3, PT, R2, R189, PT ;  /* 0x000000bd0200720c */ /* 0x000fe20003f64070 */
[----:B------:R-:W-:-:S03]  /*a5f0*/  IMAD.HI.U32 R5, R0, R192, RZ ;  /* 0x000000c000057227 */ /* 0x000fc600078e00ff */
[----:B------:R-:W-:Y:S01]  /*a600*/  IABS R194, R242 ;  /* 0x000000f200c27213 */ /* 0x000fe20000000000 */
[----:B------:R-:W-:Y:S01]  /*a610*/  @!P4 IMAD.MOV R188, RZ, RZ, -R188 ;  /* 0x000000ffffbcc224 */ /* 0x000fe200078e0abc */
[----:B------:R-:W-:Y:S01]  /*a620*/  ISETP.GT.U32.AND P4, PT, R2, R190, PT ;  /* 0x000000be0200720c */ /* 0x000fe20003f84070 */
[----:B------:R-:W-:-:S04]  /*a630*/  IMAD.HI.U32 R4, R0, R193, RZ ;  /* 0x000000c100047227 */ /* 0x000fc800078e00ff */
[----:B------:R-:W-:Y:S02]  /*a640*/  IMAD.MOV R5, RZ, RZ, -R5 ;  /* 0x000000ffff057224 */ /* 0x000fe400078e0a05 */
[----:B------:R-:W-:Y:S01]  /*a650*/  @!P2 IMAD.MOV R186, RZ, RZ, -R186 ;  /* 0x000000ffffbaa224 */ /* 0x000fe200078e0aba */
[----:B------:R-:W-:Y:S01]  /*a660*/  ISETP.GE.AND P2, PT, R243, RZ, PT ;  /* 0x000000fff300720c */ /* 0x000fe20003f46270 */
[C---:B------:R-:W-:Y:S02]  /*a670*/  VIADD R243, R3.reuse, 0x3d ;  /* 0x0000003d03f37836 */ /* 0x040fe40000000000 */
[----:B------:R-:W-:Y:S02]  /*a680*/  IMAD.MOV R4, RZ, RZ, -R4 ;  /* 0x000000ffff047224 */ /* 0x000fe400078e0a04 */
[----:B------:R-:W-:Y:S01]  /*a690*/  IMAD R192, R2, R5, R192 ;  /* 0x0000000502c07224 */ /* 0x000fe200078e02c0 */
[----:B------:R-:W-:Y:S01]  /*a6a0*/  IABS R195, R243 ;  /* 0x000000f300c37213 */ /* 0x000fe20000000000 */
[----:B------:R-:W-:-:S02]  /*a6b0*/  VIADD R237, R3, 0x3c ;  /* 0x0000003c03ed7836 */ /* 0x000fc40000000000 */
[----:B------:R-:W-:-:S03]  /*a6c0*/  IMAD.HI.U32 R5, R0, R194, RZ ;  /* 0x000000c200057227 */ /* 0x000fc600078e00ff */
[----:B------:R-:W-:Y:S01]  /*a6d0*/  IABS R196, R237 ;  /* 0x000000ed00c47213 */ /* 0x000fe20000000000 */
[C---:B------:R-:W-:Y:S02]  /*a6e0*/  IMAD R193, R2.reuse, R4, R193 ;  /* 0x0000000402c17224 */ /* 0x040fe400078e02c1 */
[--C-:B------:R-:W-:Y:S02]  /*a6f0*/  @!P0 IMAD.IADD R191, R191, 0x1, -R2.reuse ;  /* 0x00000001bfbf8824 */ /* 0x100fe400078e0a02 */
[----:B------:R-:W-:Y:S02]  /*a700*/  IMAD.MOV R5, RZ, RZ, -R5 ;  /* 0x000000ffff057224 */ /* 0x000fe400078e0a05 */
[--C-:B------:R-:W-:Y:S01]  /*a710*/  @!P3 IMAD.IADD R189, R189, 0x1, -R2.reuse ;  /* 0x00000001bdbdb824 */ /* 0x100fe200078e0a02 */
[----:B------:R-:W-:Y:S01]  /*a720*/  ISETP.GT.U32.AND P0, PT, R2, R191, PT ;  /* 0x000000bf0200720c */ /* 0x000fe20003f04070 */
[----:B------:R-:W-:Y:S01]  /*a730*/  @!P4 IMAD.IADD R190, R190, 0x1, -R2 ;  /* 0x00000001bebec824 */ /* 0x000fe200078e0a02 */
[C---:B------:R-:W-:Y:S01]  /*a740*/  ISETP.GT.U32.AND P3, PT, R2.reuse, R192, PT ;  /* 0x000000c00200720c */ /* 0x040fe20003f64070 */
[C---:B------:R-:W-:Y:S01]  /*a750*/  IMAD R194, R2.reuse, R5, R194 ;  /* 0x0000000502c27224 */ /* 0x040fe200078e02c2 */
[----:B------:R-:W-:Y:S01]  /*a760*/  ISETP.GT.U32.AND P4, PT, R2, R193, PT ;  /* 0x000000c10200720c */ /* 0x000fe20003f84070 */
[----:B------:R-:W-:-:S04]  /*a770*/  IMAD.HI.U32 R4, R0, R195, RZ ;  /* 0x000000c300047227 */ /* 0x000fc800078e00ff */
[----:B------:R-:W-:-:S04]  /*a780*/  IMAD.HI.U32 R5, R0, R196, RZ ;  /* 0x000000c400057227 */ /* 0x000fc800078e00ff */
[----:B------:R-:W-:Y:S02]  /*a790*/  IMAD.MOV R4, RZ, RZ, -R4 ;  /* 0x000000ffff047224 */ /* 0x000fe400078e0a04 */
[----:B------:R-:W-:Y:S02]  /*a7a0*/  IMAD.MOV R5, RZ, RZ, -R5 ;  /* 0x000000ffff057224 */ /* 0x000fe400078e0a05 */
[C---:B------:R-:W-:Y:S02]  /*a7b0*/  IMAD R195, R2.reuse, R4, R195 ;  /* 0x0000000402c37224 */ /* 0x040fe400078e02c3 */
[C---:B------:R-:W-:Y:S02]  /*a7c0*/  IMAD R196, R2.reuse, R5, R196 ;  /* 0x0000000502c47224 */ /* 0x040fe400078e02c4 */
[--C-:B------:R-:W-:Y:S01]  /*a7d0*/  @!P0 IMAD.IADD R191, R191, 0x1, -R2.reuse ;  /* 0x00000001bfbf8824 */ /* 0x100fe200078e0a02 */
[----:B------:R-:W-:Y:S01]  /*a7e0*/  ISETP.GT.U32.AND P0, PT, R2, R194, PT ;  /* 0x000000c20200720c */ /* 0x000fe20003f04070 */
[--C-:B------:R-:W-:Y:S01]  /*a7f0*/  @!P3 IMAD.IADD R192, R192, 0x1, -R2.reuse ;  /* 0x00000001c0c0b824 */ /* 0x100fe200078e0a02 */
[C---:B------:R-:W-:Y:S01]  /*a800*/  ISETP.GT.U32.AND P3, PT, R2.reuse, R195, PT ;  /* 0x000000c30200720c */ /* 0x040fe20003f64070 */
[----:B------:R-:W-:Y:S01]  /*a810*/  @!P4 IMAD.IADD R193, R193, 0x1, -R2 ;  /* 0x00000001c1c1c824 */ /* 0x000fe200078e0a02 */
[----:B------:R-:W-:Y:S01]  /*a820*/  ISETP.GT.U32.AND P4, PT, R2, R196, PT ;  /* 0x000000c40200720c */ /* 0x000fe20003f84070 */
[----:B------:R-:W-:-:S02]  /*a830*/  VIADD R238, R3, 0x3b ;  /* 0x0000003b03ee7836 */ /* 0x000fc40000000000 */
[C---:B------:R-:W-:Y:S02]  /*a840*/  VIADD R239, R3.reuse, 0x3a ;  /* 0x0000003a03ef7836 */ /* 0x040fe40000000000 */
[----:B------:R-:W-:Y:S01]  /*a850*/  VIADD R240, R3, 0x39 ;  /* 0x0000003903f07836 */ /* 0x000fe20000000000 */
[----:B------:R-:W-:Y:S01]  /*a860*/  IABS R197, R238 ;  /* 0x000000ee00c57213 */ /* 0x000fe20000000000 */
[----:B------:R-:W-:Y:S01]  /*a870*/  @!P1 IMAD.MOV R190, RZ, RZ, -R190 ;  /* 0x000000ffffbe9224 */ /* 0x000fe200078e0abe */
[----:B------:R-:W-:Y:S01]  /*a880*/  IABS R198, R239 ;  /* 0x000000ef00c67213 */ /* 0x000fe20000000000 */
[--C-:B------:R-:W-:Y:S01]  /*a890*/  @!P0 IMAD.IADD R194, R194, 0x1, -R2.reuse ;  /* 0x00000001c2c28824 */ /* 0x100fe200078e0a02 */
[----:B------:R-:W-:Y:S01]  /*a8a0*/  IABS R199, R240 ;  /* 0x000000f000c77213 */ /* 0x000fe20000000000 */
[----:B------:R-:W-:Y:S01]  /*a8b0*/  IMAD.HI.U32 R4, R0, R197, RZ ;  /* 0x000000c500047227 */ /* 0x000fe200078e00ff */
[----:B------:R-:W-:Y:S02]  /*a8c0*/  ISETP.GE.AND P0, PT, R241, RZ, PT ;  /* 0x000000fff100720c */ /* 0x000fe40003f06270 */
[C---:B------:R-:W-:Y:S01]  /*a8d0*/  ISETP.GT.U32.AND P1, PT, R2.reuse, R194, PT ;  /* 0x000000c20200720c */ /* 0x040fe20003f24070 */
[--C-:B------:R-:W-:Y:S01]  /*a8e0*/  @!P3 IMAD.IADD R195, R195, 0x1, -R2.reuse ;  /* 0x00000001c3c3b824 */ /* 0x100fe200078e0a02 */
[----:B------:R-:W-:Y:S01]  /*a8f0*/  ISETP.GT.U32.AND P3, PT, R2, R192, PT ;  /* 0x000000c00200720c */ /* 0x000fe20003f64070 */
[----:B------:R-:W-:-:S02]  /*a900*/  @!P4 IMAD.IADD R196, R196, 0x1, -R2 ;  /* 0x00000001c4c4c824 */ /* 0x000fc400078e0a02 */
[----:B------:R-:W-:Y:S01]  /*a910*/  IMAD.MOV R4, RZ, RZ, -R4 ;  /* 0x000000ffff047224 */ /* 0x000fe200078e0a04 */
[C---:B------:R-:W-:Y:S01]  /*a920*/  ISETP.GT.U32.AND P4, PT, R2.reuse, R195, PT ;  /* 0x000000c30200720c */ /* 0x040fe20003f84070 */
[----:B------:R-:W-:Y:S01]  /*a930*/  @!P2 IMAD.MOV R191, RZ, RZ, -R191 ;  /* 0x000000ffffbfa224 */ /* 0x000fe200078e0abf */
[C---:B------:R-:W-:Y:S01]  /*a940*/  ISETP.GT.U32.AND P2, PT, R2.reuse, R196, PT ;  /* 0x000000c40200720c */ /* 0x040fe20003f44070 */
[----:B------:R-:W-:Y:S02]  /*a950*/  IMAD R197, R2, R4, R197 ;  /* 0x0000000402c57224 */ /* 0x000fe400078e02c5 */
[----:B------:R-:W-:-:S04]  /*a960*/  IMAD.HI.U32 R5, R0, R198, RZ ;  /* 0x000000c600057227 */ /* 0x000fc800078e00ff */
[----:B------:R-:W-:-:S04]  /*a970*/  IMAD.HI.U32 R4, R0, R199, RZ ;  /* 0x000000c700047227 */ /* 0x000fc800078e00ff */
[----:B------:R-:W-:Y:S01]  /*a980*/  @!P6 IMAD.MOV R189, RZ, RZ, -R189 ;  /* 0x000000ffffbde224 */ /* 0x000fe200078e0abd */
[C---:B------:R-:W-:Y:S01]  /*a990*/  ISETP.GT.U32.AND P6, PT, R2.reuse, R193, PT ;  /* 0x000000c10200720c */ /* 0x040fe20003fc4070 */
[----:B------:R-:W-:Y:S02]  /*a9a0*/  IMAD.MOV R5, RZ, RZ, -R5 ;  /* 0x000000ffff057224 */ /* 0x000fe400078e0a05 */
[----:B------:R-:W-:Y:S02]  /*a9b0*/  IMAD.MOV R4, RZ, RZ, -R4 ;  /* 0x000000ffff047224 */ /* 0x000fe400078e0a04 */
[----:B------:R-:W-:Y:S02]  /*a9c0*/  IMAD R198, R2, R5, R198 ;  /* 0x0000000502c67224 */ /* 0x000fe400078e02c6 */
[----:B------:R-:W-:Y:S01]  /*a9d0*/  @!P3 IMAD.IADD R192, R192, 0x1, -R2 ;  /* 0x00000001c0c0b824 */ /* 0x000fe200078e0a02 */
[C---:B------:R-:W-:Y:S01]  /*a9e0*/  ISETP.GT.U32.AND P3, PT, R2.reuse, R197, PT ;  /* 0x000000c50200720c */ /* 0x040fe20003f64070 */
[----:B------:R-:W-:-:S02]  /*a9f0*/  IMAD R199, R2, R4, R199 ;  /* 0x0000000402c77224 */ /* 0x000fc400078e02c7 */
[--C-:B------:R-:W-:Y:S01]  /*aa00*/  @!P1 IMAD.IADD R194, R194, 0x1, -R2.reuse ;  /* 0x00000001c2c29824 */ /* 0x100fe200078e0a02 */
[----:B------:R-:W-:Y:S01]  /*aa10*/  ISETP.GT.U32.AND P1, PT, R2, R198, PT ;  /* 0x000000c60200720c */ /* 0x000fe20003f24070 */
[--C-:B------:R-:W-:Y:S01]  /*aa20*/  @!P2 IMAD.IADD R196, R196, 0x1, -R2.reuse ;  /* 0x00000001c4c4a824 */ /* 0x100fe200078e0a02 */
[----:B------:R-:W-:Y:S01]  /*aa30*/  ISETP.GT.U32.AND P2, PT, R2, R199, PT ;  /* 0x000000c70200720c */ /* 0x000fe20003f44070 */
[----:B------:R-:W-:Y:S02]  /*aa40*/  VIADD R241, R3, 0x38 ;  /* 0x0000003803f17836 */ /* 0x000fe40000000000 */
        /* <DEDUP_REMOVED lines=9> */
[----:B------:R-:W-:-:S02]  /*aae0*/  @!P1 IADD3 R198, R198, -R2, RZ ;  /* 0x80000002c6c69210 */ /* 0x000fc40007ffe0ff */
[----:B------:R-:W-:Y:S01]  /*aaf0*/  ISETP.GE.AND P4, PT, R243, RZ, PT ;  /* 0x000000fff300720c */ /* 0x000fe20003f86270 */
[----:B------:R-:W-:Y:S01]  /*ab00*/  @!P2 IMAD.IADD R199, R199, 0x1, -R2 ;  /* 0x00000001c7c7a824 */ /* 0x000fe200078e0a02 */
[----:B------:R-:W-:Y:S01]  /*ab10*/  ISETP.GT.U32.AND P2, PT, R2, R197, PT ;  /* 0x000000c50200720c */ /* 0x000fe20003f44070 */
[----:B------:R-:W-:Y:S01]  /*ab20*/  IMAD.MOV R200, RZ, RZ, -R200 ;  /* 0x000000ffffc87224 */ /* 0x000fe200078e0ac8 */
[----:B------:R-:W-:Y:S01]  /*ab30*/  ISETP.GE.AND P1, PT, R238, RZ, PT ;  /* 0x000000ffee00720c */ /* 0x000fe20003f26270 */
        /* <DEDUP_REMOVED lines=9> */
[----:B------:R-:W-:Y:S01]  /*abd0*/  @!P5 IMAD.MOV R192, RZ, RZ, -R192 ;  /* 0x000000ffffc0d224 */ /* 0x000fe200078e0ac0 */
[C---:B------:R-:W-:Y:S01]  /*abe0*/  ISETP.GT.U32.AND P5, PT, R2.reuse, R200, PT ;  /* 0x000000c80200720c */ /* 0x040fe20003fa4070 */
[----:B------:R-:W-:-:S02]  /*abf0*/  IMAD R4, R2, R6, R4 ;  /* 0x0000000602047224 */ /* 0x000fc400078e0204 */
[----:B------:R-:W-:Y:S02]  /*ac00*/  IMAD.MOV.U32 R5, RZ, RZ, R7 ;  /* 0x000000ffff057224 */ /* 0x000fe400078e0007 */
[----:B------:R-:W-:Y:S01]  /*ac10*/  @!P2 IMAD.IADD R197, R197, 0x1, -R2 ;  /* 0x00000001c5c5a824 */ /* 0x000fe200078e0a02 */
[----:B------:R-:W-:Y:S01]  /*ac20*/  ISETP.GT.U32.AND P2, PT, R2, R4, PT ;  /* 0x000000040200720c */ /* 0x000fe20003f44070 */
[----:B------:R-:W-:Y:S01]  /*ac30*/  @!P4 IMAD.MOV R195, RZ, RZ, -R195 ;  /* 0x000000ffffc3c224 */ /* 0x000fe200078e0ac3 */
[----:B------:R-:W-:Y:S01]  /*ac40*/  ISETP.GE.AND P4, PT, R239, RZ, PT ;  /* 0x000000ffef00720c */ /* 0x000fe20003f86270 */
[----:B------:R-:W-:-:S04]  /*ac50*/  IMAD.HI.U32 R6, R0, R5, RZ ;  /* 0x0000000500067227 */ /* 0x000fc800078e00ff */
[----:B------:R-:W-:Y:S01]  /*ac60*/  @!P0 IMAD.IADD R198, R198, 0x1, -R2 ;  /* 0x00000001c6c68824 */ /* 0x000fe200078e0a02 */
[----:B------:R-:W-:Y:S01]  /*ac70*/  ISETP.GE.AND P0, PT, R241, RZ, PT ;  /* 0x000000fff100720c */ /* 0x000fe20003f06270 */
[----:B------:R-:W-:Y:S02]  /*ac80*/  VIADD R241, R3, 0x35 ;  /* 0x0000003503f17836 */ /* 0x000fe40000000000 */
[----:B------:R-:W-:Y:S02]  /*ac90*/  IMAD.MOV R6, RZ, RZ, -R6 ;  /* 0x000000ffff067224 */ /* 0x000fe400078e0a06 */
[--C-:B------:R-:W-:Y:S01]  /*aca0*/  @!P6 IMAD.IADD R199, R199, 0x1, -R2.reuse ;  /* 0x00000001c7c7e824 */ /* 0x100fe200078e0a02 */
[----:B------:R-:W-:Y:S01]  /*acb0*/  ISETP.GE.AND P6, PT, R242, RZ, PT ;  /* 0x000000fff200720c */ /* 0x000fe20003fc6270 */
[----:B------:R-:W-:Y:S01]  /*acc0*/  VIADD R242, R3, 0x34 ;  /* 0x0000003403f27836 */ /* 0x000fe20000000000 */
[----:B------:R-:W-:Y:S01]  /*acd0*/  IABS R203, R241 ;  /* 0x000000f100cb7213 */ /* 0x000fe20000000000 */
[--C-:B------:R-:W-:Y:S01]  /*ace0*/  @!P5 IMAD.IADD R200, R200, 0x1, -R2.reuse ;  /* 0x00000001c8c8d824 */ /* 0x100fe200078e0a02 */
[----:B------:R-:W-:Y:S01]  /*acf0*/  ISETP.GE.AND P5, PT, R243, RZ, PT ;  /* 0x000000fff300720c */ /* 0x000fe20003fa6270 */
[----:B------:R-:W-:Y:S01]  /*ad00*/  IMAD R5, R2, R6, R5 ;  /* 0x0000000602057224 */ /* 0x000fe200078e0205 */
[----:B------:R-:W-:Y:S01]  /*ad10*/  IABS R204, R242 ;  /* 0x000000f200cc7213 */ /* 0x000fe20000000000 */
[----:B------:R-:W-:Y:S01]  /*ad20*/  @!P2 IMAD.IADD R4, R4, 0x1, -R2 ;  /* 0x000000010404a824 */ /* 0x000fe200078e0a02 */
[----:B------:R-:W-:Y:S01]  /*ad30*/  ISETP.GT.U32.AND P2, PT, R2, R200, PT ;  /* 0x000000c80200720c */ /* 0x000fe20003f44070 */
[----:B------:R-:W-:-:S04]  /*ad40*/  IMAD.HI.U32 R7, R0, R203, RZ ;  /* 0x000000cb00077227 */ /* 0x000fc800078e00ff */
[----:B------:R-:W-:Y:S01]  /*ad50*/  @!P4 IMAD.MOV R198, RZ, RZ, -R198 ;  /* 0x000000ffffc6c224 */ /* 0x000fe200078e0ac6 */
[C---:B------:R-:W-:Y:S01]  /*ad60*/  ISETP.GT.U32.AND P4, PT, R2.reuse, R5, PT ;  /* 0x000000050200720c */ /* 0x040fe20003f84070 */
[----:B------:R-:W-:Y:S01]  /*ad70*/  @!P1 IMAD.MOV R197, RZ, RZ, -R197 ;  /* 0x000000ffffc59224 */ /* 0x000fe200078e0ac5 */
[----:B------:R-:W-:Y:S01]  /*ad80*/  ISETP.GT.U32.AND P1, PT, R2, R4, PT ;  /* 0x000000040200720c */ /* 0x000fe20003f24070 */
[----:B------:R-:W-:Y:S02]  /*ad90*/  IMAD.MOV R7, RZ, RZ, -R7 ;  /* 0x000000ffff077224 */ /* 0x000fe400078e0a07 */
[----:B------:R-:W-:-:S04]  /*ada0*/  IMAD.HI.U32 R6, R0, R204, RZ ;  /* 0x000000cc00067227 */ /* 0x000fc800078e00ff */
[----:B------:R-:W-:Y:S02]  /*adb0*/  IMAD R203, R2, R7, R203 ;  /* 0x0000000702cb7224 */ /* 0x000fe400078e02cb */
[----:B------:R-:W-:Y:S02]  /*adc0*/  IMAD.MOV R7, RZ, RZ, -R6 ;  /* 0x000000ffff077224 */ /* 0x000fe400078e0a06 */
[----:B------:R-:W-:Y:S01]  /*add0*/  @!P3 IMAD.MOV R196, RZ, RZ, -R196 ;  /* 0x000000ffffc4b224 */ /* 0x000fe200078e0ac4 */
[----:B------:R-:W-:Y:S01]  /*ade0*/  ISETP.GE.AND P3, PT, R240, RZ, PT ;  /* 0x000000fff000720c */ /* 0x000fe20003f66270 */
[----:B------:R-:W-:Y:S01]  /*adf0*/  @!P2 IMAD.IADD R200, R200, 0x1, -R2 ;  /* 0x00000001c8c8a824 */ /* 0x000fe200078e0a02 */
[----:B------:R-:W-:Y:S01]  /*ae00*/  ISETP.GE.AND P2, PT, R242, RZ, PT ;  /* 0x000000fff200720c */ /* 0x000fe20003f46270 */
[----:B------:R-:W-:Y:S02]  /*ae10*/  IMAD R204, R2, R7, R204 ;  /* 0x0000000702cc7224 */ /* 0x000fe400078e02cc */
[----:B------:R-:W-:-:S02]  /*ae20*/  @!P4 IMAD.IADD R5, R5, 0x1, -R2 ;  /* 0x000000010505c824 */ /* 0x000fc400078e0a02 */
[C---:B------:R-:W-:Y:S02]  /*ae30*/  VIADD R243, R3.reuse, 0x33 ;  /* 0x0000003303f37836 */ /* 0x040fe40000000000 */
[----:B------:R-:W-:Y:S01]  /*ae40*/  @!P1 IMAD.IADD R4, R4, 0x1, -R2 ;  /* 0x0000000104049824 */ /* 0x000fe200078e0a02 */
[C---:B------:R-:W-:Y:S01]  /*ae50*/  ISETP.GT.U32.AND P1, PT, R2.reuse, R203, PT ;  /* 0x000000cb0200720c */ /* 0x040fe20003f24070 */
[----:B------:R-:W-:Y:S01]  /*ae60*/  @!P0 IMAD.MOV R200, RZ, RZ, -R200 ;  /* 0x000000ffffc88224 */ /* 0x000fe200078e0ac8 */
[C---:B------:R-:W-:Y:S01]  /*ae70*/  ISETP.GT.U32.AND P0, PT, R2.reuse, R204, PT ;  /* 0x000000cc0200720c */ /* 0x040fe20003f04070 */
[----:B------:R-:W-:Y:S01]  /*ae80*/  @!P3 IMAD.MOV R199, RZ, RZ, -R199 ;  /* 0x000000ffffc7b224 */ /* 0x000fe200078e0ac7 */
[----:B------:R-:W-:Y:S01]  /*ae90*/  ISETP.GT.U32.AND P4, PT, R2, R5, PT ;  /* 0x000000050200720c */ /* 0x000fe20003f84070 */
[----:B------:R-:W-:Y:S01]  /*aea0*/  IMAD.MOV.U32 R201, RZ, RZ, R4 ;  /* 0x000000ffffc97224 */ /* 0x000fe200078e0004 */
[----:B------:R-:W-:Y:S01]  /*aeb0*/  IABS R205, R243 ;  /* 0x000000f300cd7213 */ /* 0x000fe20000000000 */
[----:B------:R-:W-:Y:S01]  /*aec0*/  VIADD R242, R3, 0x30 ;  /* 0x0000003003f27836 */ /* 0x000fe20000000000 */
[----:B------:R-:W-:Y:S01]  /*aed0*/  ISETP.GE.AND P3, PT, R241, RZ, PT ;  /* 0x000000fff100720c */ /* 0x000fe20003f66270 */
[----:B------:R-:W-:-:S02]  /*aee0*/  VIADD R241, R3, 0x32 ;  /* 0x0000003203f17836 */ /* 0x000fc40000000000 */
[----:B------:R-:W-:Y:S01]  /*aef0*/  IMAD.HI.U32 R6, R0, R205, RZ ;  /* 0x000000cd00067227 */ /* 0x000fe200078e00ff */
[----:B------:R-:W-:Y:S02]  /*af00*/  IABS R208, R242 ;  /* 0x000000f200d07213 */ /* 0x000fe40000000000 */
[----:B------:R-:W-:Y:S01]  /*af10*/  IABS R206, R241 ;  /* 0x000000f100ce7213 */ /* 0x000fe20000000000 */
[----:B------:R-:W-:Y:S02]  /*af20*/  IMAD.MOV R6, RZ, RZ, -R6 ;  /* 0x000000ffff067224 */ /* 0x000fe400078e0a06 */
[----:B------:R-:W-:Y:S01]  /*af30*/  @!P6 IMAD.MOV R201, RZ, RZ, -R201 ;  /* 0x000000ffffc9e224 */ /* 0x000fe200078e0ac9 */
[----:B------:R-:W-:Y:S01]  /*af40*/  ISETP.GE.AND P6, PT, R243, RZ, PT ;  /* 0x000000fff300720c */ /* 0x000fe20003fc6270 */
[----:B------:R-:W-:Y:S02]  /*af50*/  VIADD R243, R3, 0x31 ;  /* 0x0000003103f37836 */ /* 0x000fe40000000000 */
[----:B------:R-:W-:-:S02]  /*af60*/  @!P1 IMAD.IADD R203, R203, 0x1, -R2 ;  /* 0x00000001cbcb9824 */ /* 0x000fc400078e0a02 */
[--C-:B------:R-:W-:Y:S01]  /*af70*/  @!P0 IMAD.IADD R204, R204, 0x1, -R2.reuse ;  /* 0x00000001cccc8824 */ /* 0x100fe200078e0a02 */
[----:B------:R-:W-:Y:S01]  /*af80*/  IABS R207, R243 ;  /* 0x000000f300cf7213 */ /* 0x000fe20000000000 */
[----:B------:R-:W-:Y:S01]  /*af90*/  @!P4 IMAD.IADD R5, R5, 0x1, -R2 ;  /* 0x000000010505c824 */ /* 0x000fe200078e0a02 */
[C---:B------:R-:W-:Y:S01]  /*afa0*/  ISETP.GT.U32.AND P1, PT, R2.reuse, R203, PT ;  /* 0x000000cb0200720c */ /* 0x040fe20003f24070 */
[C---:B------:R-:W-:Y:S01]  /*afb0*/  IMAD R205, R2.reuse, R6, R205 ;  /* 0x0000000602cd7224 */ /* 0x040fe200078e02cd */
[----:B------:R-:W-:Y:S01]  /*afc0*/  ISETP.GT.U32.AND P0, PT, R2, R204, PT ;  /* 0x000000cc0200720c */ /* 0x000fe20003f04070 */
[----:B------:R-:W-:Y:S02]  /*afd0*/  IMAD.MOV.U32 R202, RZ, RZ, R5 ;  /* 0x000000ffffca7224 */ /* 0x000fe400078e0005 */
[----:B------:R-:W-:Y:S01]  /*afe0*/  IMAD.HI.U32 R5, R0, R206, RZ ;  /* 0x000000ce00057227 */ /* 0x000fe200078e00ff */
[----:B------:R-:W-:-:S03]  /*aff0*/  ISETP.GT.U32.AND P4, PT, R2, R205, PT ;  /* 0x000000cd0200720c */ /* 0x000fc60003f84070 */
[----:B------:R-:W-:-:S04]  /*b000*/  IMAD.HI.U32 R6, R0, R207, RZ ;  /* 0x000000cf00067227 */ /* 0x000fc800078e00ff */
[----:B------:R-:W-:Y:S02]  /*b010*/  IMAD.MOV R5, RZ, RZ, -R5 ;  /* 0x000000ffff057224 */ /* 0x000fe400078e0a05 */
[----:B------:R-:W-:Y:S02]  /*b020*/  IMAD.MOV R6, RZ, RZ, -R6 ;  /* 0x000000ffff067224 */ /* 0x000fe400078e0a06 */
[----:B------:R-:W-:Y:S02]  /*b030*/  IMAD R206, R2, R5, R206 ;  /* 0x0000000502ce7224 */ /* 0x000fe400078e02ce */
[--C-:B------:R-:W-:Y:S01]  /*b040*/  @!P1 IMAD.IADD R203, R203, 0x1, -R2.reuse ;  /* 0x00000001cbcb9824 */ /* 0x100fe200078e0a02 */
[----:B------:R-:W-:Y:S01]  /*b050*/  ISETP.GE.AND P1, PT, R243, RZ, PT ;  /* 0x000000fff300720c */ /* 0x000fe20003f26270 */
[----:B------:R-:W-:Y:S01]  /*b060*/  @!P0 IMAD.IADD R204, R204, 0x1, -R2 ;  /* 0x00000001cccc8824 */ /* 0x000fe200078e0a02 */
[C---:B------:R-:W-:Y:S01]  /*b070*/  ISETP.GT.U32.AND P0, PT, R2.reuse, R206, PT ;  /* 0x000000ce0200720c */ /* 0x040fe20003f04070 */
[----:B------:R-:W-:-:S02]  /*b080*/  IMAD R207, R2, R6, R207 ;  /* 0x0000000602cf7224 */ /* 0x000fc400078e02cf */
[--C-:B------:R-:W-:Y:S02]  /*b090*/  @!P4 IMAD.IADD R205, R205, 0x1, -R2.reuse ;  /* 0x00000001cdcdc824 */ /* 0x100fe400078e0a02 */
[----:B------:R-:W-:Y:S01]  /*b0a0*/  @!P3 IMAD.MOV R203, RZ, RZ, -R203 ;  /* 0x000000ffffcbb224 */ /* 0x000fe200078e0acb */
[C---:B------:R-:W-:Y:S01]  /*b0b0*/  ISETP.GT.U32.AND P3, PT, R2.reuse, R207, PT ;  /* 0x000000cf0200720c */ /* 0x040fe20003f64070 */
[C---:B------:R-:W-:Y:S01]  /*b0c0*/  VIADD R243, R3.reuse, 0x2f ;  /* 0x0000002f03f37836 */ /* 0x040fe20000000000 */
[----:B------:R-:W-:Y:S01]  /*b0d0*/  ISETP.GT.U32.AND P4, PT, R2, R205, PT ;  /* 0x000000cd0200720c */ /* 0x000fe20003f84070 */
[----:B------:R-:W-:Y:S02]  /*b0e0*/  VIADD R240, R3, 0x2e ;  /* 0x0000002e03f07836 */ /* 0x000fe40000000000 */
[----:B------:R-:W-:Y:S01]  /*b0f0*/  IMAD.HI.U32 R4, R0, R208, RZ ;  /* 0x000000d000047227 */ /* 0x000fe200078e00ff */
[----:B------:R-:W-:Y:S02]  /*b100*/  IABS R209, R243 ;  /* 0x000000f300d17213 */ /* 0x000fe40000000000 */
[----:B------:R-:W-:Y:S01]  /*b110*/  IABS R210, R240 ;  /* 0x000000f000d27213 */ /* 0x000fe20000000000 */
[----:B------:R-:W-:Y:S01]  /*b120*/  @!P0 IMAD.IADD R206, R206, 0x1, -R2 ;  /* 0x00000001cece8824 */ /* 0x000fe200078e0a02 */
[----:B------:R-:W-:Y:S01]  /*b130*/  ISETP.GE.AND P0, PT, R243, RZ, PT ;  /* 0x000000fff300720c */ /* 0x000fe20003f06270 */
[----:B------:R-:W-:-:S02]  /*b140*/  IMAD.MOV R4, RZ, RZ, -R4 ;  /* 0x000000ffff047224 */ /* 0x000fc400078e0a04 */
[--C-:B------:R-:W-:Y:S01]  /*b150*/  @!P3 IMAD.IADD R207, R207, 0x1, -R2.reuse ;  /* 0x00000001cfcfb824 */ /* 0x100fe200078e0a02 */
[----:B------:R-:W-:Y:S01]  /*b160*/  ISETP.GT.U32.AND P3, PT, R2, R206, PT ;  /* 0x000000ce0200720c */ /* 0x000fe20003f64070 */
[----:B------:R-:W-:Y:S02]  /*b170*/  @!P4 IMAD.IADD R205, R205, 0x1, -R2 ;  /* 0x00000001cdcdc824 */ /* 0x000fe400078e0a02 */
[----:B------:R-:W-:-:S04]  /*b180*/  IMAD.HI.U32 R5, R0, R209, RZ ;  /* 0x000000d100057227 */ /* 0x000fc800078e00ff */
[C---:B------:R-:W-:Y:S02]  /*b190*/  IMAD R208, R2.reuse, R4, R208 ;  /* 0x0000000402d07224 */ /* 0x040fe400078e02d0 */
[----:B------:R-:W-:Y:S02]  /*b1a0*/  VIADD R239, R3, 0x2d ;  /* 0x0000002d03ef7836 */ /* 0x000fe40000000000 */
[----:B------:R-:W-:Y:S01]  /*b1b0*/  IMAD.MOV R5, RZ, RZ, -R5 ;  /* 0x000000ffff057224 */ /* 0x000fe200078e0a05 */
[C---:B------:R-:W-:Y:S01]  /*b1c0*/  ISETP.GT.U32.AND P4, PT, R2.reuse, R208, PT ;  /* 0x000000d00200720c */ /* 0x040fe20003f84070 */
[----:B------:R-:W-:Y:S01]  /*b1d0*/  @!P6 IMAD.MOV R205, RZ, RZ, -R205 ;  /* 0x000000ffffcde224 */ /* 0x000fe200078e0acd */
[----:B------:R-:W-:Y:S01]  /*b1e0*/  ISETP.GT.U32.AND P6, PT, R2, R207, PT ;  /* 0x000000cf0200720c */ /* 0x000fe20003fc4070 */
[----:B------:R-:W-:Y:S01]  /*b1f0*/  IMAD.HI.U32 R4, R0, R210, RZ ;  /* 0x000000d200047227 */ /* 0x000fe200078e00ff */
[----:B------:R-:W-:-:S03]  /*b200*/  IABS R211, R239 ;  /* 0x000000ef00d37213 */ /* 0x000fc60000000000 */
[----:B------:R-:W-:Y:S02]  /*b210*/  IMAD R209, R2, R5, R209 ;  /* 0x0000000502d17224 */ /* 0x000fe400078e02d1 */
[----:B------:R-:W-:Y:S02]  /*b220*/  IMAD.MOV R4, RZ, RZ, -R4 ;  /* 0x000000ffff047224 */ /* 0x000fe400078e0a04 */
[----:B------:R-:W-:Y:S01]  /*b230*/  @!P3 IMAD.IADD R206, R206, 0x1, -R2 ;  /* 0x00000001ceceb824 */ /* 0x000fe200078e0a02 */
[C---:B------:R-:W-:Y:S01]  /*b240*/  ISETP.GT.U32.AND P3, PT, R2.reuse, R209, PT ;  /* 0x000000d10200720c */ /* 0x040fe20003f64070 */
[----:B------:R-:W-:Y:S01]  /*b250*/  IMAD R210, R2, R4, R210 ;  /* 0x0000000402d27224 */ /* 0x000fe200078e02d2 */
[----:B------:R-:W-:Y:S01]  /*b260*/  @!P4 IADD3 R208, R208, -R2, RZ ;  /* 0x80000002d0d0c210 */ /* 0x000fe20007ffe0ff */
[----:B------:R-:W-:-:S03]  /*b270*/  IMAD.HI.U32 R4, R0, R211, RZ ;  /* 0x000000d300047227 */ /* 0x000fc600078e00ff */
[C---:B------:R-:W-:Y:S01]  /*b280*/  ISETP.GT.U32.AND P4, PT, R2.reuse, R208, PT ;  /* 0x000000d00200720c */ /* 0x040fe20003f84070 */
[----:B------:R-:W-:Y:S02]  /*b290*/  IMAD.MOV R4, RZ, RZ, -R4 ;  /* 0x000000ffff047224 */ /* 0x000fe400078e0a04 */
[----:B------:R-:W-:Y:S01]  /*b2a0*/  @!P6 IMAD.IADD R207, R207, 0x1, -R2 ;  /* 0x00000001cfcfe824 */ /* 0x000fe200078e0a02 */
[C---:B------:R-:W-:Y:S01]  /*b2b0*/  ISETP.GT.U32.AND P6, PT, R2.reuse, R210, PT ;  /* 0x000000d20200720c */ /* 0x040fe20003fc4070 */
[----:B------:R-:W-:Y:S01]  /*b2c0*/  @!P5 IMAD.MOV R202, RZ, RZ, -R202 ;  /* 0x000000ffffcad224 */ /* 0x000fe200078e0aca */
[----:B------:R-:W-:Y:S01]  /*b2d0*/  ISETP.GE.AND P5, PT, R241, RZ, PT ;  /* 0x000000fff100720c */ /* 0x000fe20003fa6270 */
[----:B------:R-:W-:Y:S02]  /*b2e0*/  IMAD R211, R2, R4, R211 ;  /* 0x0000000402d37224 */ /* 0x000fe400078e02d3 */
[----:B------:R-:W-:Y:S02]  /*b2f0*/  VIADD R241, R3, 0x2c ;  /* 0x0000002c03f17836 */ /* 0x000fe40000000000 */
[----:B------:R-:W-:Y:S01]  /*b300*/  @!P2 IMAD.MOV R204, RZ, RZ, -R204 ;  /* 0x000000ffffcca224 */ /* 0x000fe200078e0acc */
[----:B------:R-:W-:Y:S01]  /*b310*/  ISETP.GE.AND P2, PT, R242, RZ, PT ;  /* 0x000000fff200720c */ /* 0x000fe20003f46270 */
[--C-:B------:R-:W-:Y:S01]  /*b320*/  @!P3 IMAD.IADD R209, R209, 0x1, -R2.reuse ;  /* 0x00000001d1d1b824 */ /* 0x100fe200078e0a02 */
[----:B------:R-:W-:Y:S01]  /*b330*/  ISETP.GT.U32.AND P3, PT, R2, R211, PT ;  /* 0x000000d30200720c */ /* 0x000fe20003f64070 */
[C---:B------:R-:W-:Y:S01]  /*b340*/  VIADD R242, R3.reuse, 0x2b ;  /* 0x0000002b03f27836 */ /* 0x040fe20000000000 */
[----:B------:R-:W-:Y:S01]  /*b350*/  IABS R212, R241 ;  /* 0x000000f100d47213 */ /* 0x000fe20000000000 */
[----:B------:R-:W-:Y:S01]  /*b360*/  @!P6 IMAD.IADD R210, R210, 0x1, -R2 ;  /* 0x00000001d2d2e824 */ /* 0x000fe200078e0a02 */
[----:B------:R-:W-:Y:S01]  /*b370*/  ISETP.GT.U32.AND P6, PT, R2, R209, PT ;  /* 0x000000d10200720c */ /* 0x000fe20003fc4070 */
[----:B------:R-:W-:Y:S01]  /*b380*/  VIADD R243, R3, 0x2a ;  /* 0x0000002a03f37836 */ /* 0x000fe20000000000 */
[----:B------:R-:W-:Y:S01]  /*b390*/  IABS R213, R242 ;  /* 0x000000f200d57213 */ /* 0x000fe20000000000 */
[----:B------:R-:W-:-:S03]  /*b3a0*/  IMAD.HI.U32 R4, R0, R212, RZ ;  /* 0x000000d400047227 */ /* 0x000fc600078e00ff */
[----:B------:R-:W-:Y:S01]  /*b3b0*/  IABS R214, R243 ;  /* 0x000000f300d67213 */ /* 0x000fe20000000000 */
[----:B------:R-:W-:-:S04]  /*b3c0*/  IMAD.HI.U32 R6, R0, R213, RZ ;  /* 0x000000d500067227 */ /* 0x000fc800078e00ff */
[----:B------:R-:W-:Y:S02]  /*b3d0*/  IMAD.MOV R4, RZ, RZ, -R4 ;  /* 0x000000ffff047224 */ /* 0x000fe400078e0a04 */
[--C-:B------:R-:W-:Y:S01]  /*b3e0*/  @!P4 IMAD.IADD R208, R208, 0x1, -R2.reuse ;  /* 0x00000001d0d0c824 */ /* 0x100fe200078e0a02 */
[----:B------:R-:W-:Y:S01]  /*b3f0*/  ISETP.GE.AND P4, PT, R240, RZ, PT ;  /* 0x000000fff000720c */ /* 0x000fe20003f86270 */
[----:B------:R-:W-:Y:S01]  /*b400*/  @!P3 IMAD.IADD R211, R211, 0x1, -R2 ;  /* 0x00000001d3d3b824 */ /* 0x000fe200078e0a02 */
[C---:B------:R-:W-:Y:S01]  /*b410*/  ISETP.GT.U32.AND P3, PT, R2.reuse, R210, PT ;  /* 0x000000d20200720c */ /* 0x040fe20003f64070 */
[----:B------:R-:W-:Y:S02]  /*b420*/  IMAD.MOV R6, RZ, RZ, -R6 ;  /* 0x000000ffff067224 */ /* 0x000fe400078e0a06 */
[----:B------:R-:W-:Y:S02]  /*b430*/  VIADD R240, R3, 0x29 ;  /* 0x0000002903f07836 */ /* 0x000fe40000000000 */
[----:B------:R-:W-:-:S02]  /*b440*/  IMAD R212, R2, R4, R212 ;  /* 0x0000000402d47224 */ /* 0x000fc400078e02d4 */
[----:B------:R-:W-:Y:S01]  /*b450*/  IMAD.HI.U32 R5, R0, R214, RZ ;  /* 0x000000d600057227 */ /* 0x000fe200078e00ff */
[----:B------:R-:W-:-:S03]  /*b460*/  IABS R4, R240 ;  /* 0x000000f000047213 */ /* 0x000fc60000000000 */
[----:B------:R-:W-:Y:S01]  /*b470*/  @!P1 IMAD.MOV R207, RZ, RZ, -R207 ;  /* 0x000000ffffcf9224 */ /* 0x000fe200078e0acf */
[C---:B------:R-:W-:Y:S01]  /*b480*/  ISETP.GT.U32.AND P1, PT, R2.reuse, R211, PT ;  /* 0x000000d30200720c */ /* 0x040fe20003f24070 */
[C---:B------:R-:W-:Y:S02]  /*b490*/  IMAD R213, R2.reuse, R6, R213 ;  /* 0x0000000602d57224 */ /* 0x040fe400078e02d5 */
[----:B------:R-:W-:Y:S01]  /*b4a0*/  @!P6 IMAD.IADD R209, R209, 0x1, -R2 ;  /* 0x00000001d1d1e824 */ /* 0x000fe200078e0a02 */
[C---:B------:R-:W-:Y:S01]  /*b4b0*/  ISETP.GT.U32.AND P6, PT, R2.reuse, R212, PT ;  /* 0x000000d40200720c */ /* 0x040fe20003fc4070 */
[----:B------:R-:W-:Y:S02]  /*b4c0*/  IMAD.MOV R5, RZ, RZ, -R5 ;  /* 0x000000ffff057224 */ /* 0x000fe400078e0a05 */
[----:B------:R-:W-:Y:S01]  /*b4d0*/  @!P5 IMAD.MOV R206, RZ, RZ, -R206 ;  /* 0x000000ffffced224 */ /* 0x000fe200078e0ace */
[----:B------:R-:W-:Y:S01]  /*b4e0*/  ISETP.GE.AND P5, PT, R239, RZ, PT ;  /* 0x000000ffef00720c */ /* 0x000fe20003fa6270 */
[----:B------:R-:W-:Y:S01]  /*b4f0*/  @!P2 IMAD.MOV R208, RZ, RZ, -R208 ;  /* 0x000000ffffd0a224 */ /* 0x000fe200078e0ad0 */
[C---:B------:R-:W-:Y:S01]  /*b500*/  ISETP.GT.U32.AND P2, PT, R2.reuse, R213, PT ;  /* 0x000000d50200720c */ /* 0x040fe20003f44070 */
[----:B------:R-:W-:-:S02]  /*b510*/  IMAD R214, R2, R5, R214 ;  /* 0x0000000502d67224 */ /* 0x000fc400078e02d6 */
[----:B------:R-:W-:-:S04]  /*b520*/  IMAD.HI.U32 R5, R0, R4, RZ ;  /* 0x0000000400057227 */ /* 0x000fc800078e00ff */
[----:B------:R-:W-:Y:S02]  /*b530*/  IMAD.MOV R5, RZ, RZ, -R5 ;  /* 0x000000ffff057224 */ /* 0x000fe400078e0a05 */
[--C-:B------:R-:W-:Y:S01]  /*b540*/  @!P1 IMAD.IADD R211, R211, 0x1, -R2.reuse ;  /* 0x00000001d3d39824 */ /* 0x100fe200078e0a02 */
[----:B------:R-:W-:Y:S01]  /*b550*/  ISETP.GE.AND P1, PT, R242, RZ, PT ;  /* 0x000000fff200720c */ /* 0x000fe20003f26270 */
[----:B------:R-:W-:Y:S01]  /*b560*/  @!P6 IMAD.IADD R212, R212, 0x1, -R2 ;  /* 0x00000001d4d4e824 */ /* 0x000fe200078e0a02 */
[----:B------:R-:W-:Y:S01]  /*b570*/  ISETP.GE.AND P6, PT, R243, RZ, PT ;  /* 0x000000fff300720c */ /* 0x000fe20003fc6270 */
[----:B------:R-:W-:Y:S02]  /*b580*/  VIADD R242, R3, 0x27 ;  /* 0x0000002703f27836 */ /* 0x000fe40000000000 */
[----:B------:R-:W-:Y:S02]  /*b590*/  IMAD R4, R2, R5, R4 ;  /* 0x0000000502047224 */ /* 0x000fe400078e0204 */
[--C-:B------:R-:W-:Y:S01]  /*b5a0*/  @!P3 IMAD.IADD R210, R210, 0x1, -R2.reuse ;  /* 0x00000001d2d2b824 */ /* 0x100fe200078e0a02 */
[C---:B------:R-:W-:Y:S01]  /*b5b0*/  ISETP.GT.U32.AND P3, PT, R2.reuse, R214, PT ;  /* 0x000000d60200720c */ /* 0x040fe20003f64070 */
[----:B------:R-:W-:Y:S01]  /*b5c0*/  @!P0 IMAD.MOV R209, RZ, RZ, -R209 ;  /* 0x000000ffffd18224 */ /* 0x000fe200078e0ad1 */
[----:B------:R-:W-:Y:S01]  /*b5d0*/  ISETP.GE.AND P0, PT, R241, RZ, PT ;  /* 0x000000fff100720c */ /* 0x000fe20003f06270 */
[----:B------:R-:W-:Y:S01]  /*b5e0*/  @!P2 IMAD.IADD R213, R213, 0x1, -R2 ;  /* 0x00000001d5d5a824 */ /* 0x000fe200078e0a02 */
[----:B------:R-:W-:Y:S01]  /*b5f0*/  IABS R217, R242 ;  /* 0x000000f200d97213 */ /* 0x000fe20000000000 */
[----:B------:R-:W-:Y:S01]  /*b600*/  @!P5 IMAD.MOV R211, RZ, RZ, -R211 ;  /* 0x000000ffffd3d224 */ /* 0x000fe200078e0ad3 */
[C---:B------:R-:W-:Y:S01]  /*b610*/  ISETP.GT.U32.AND P2, PT, R2.reuse, R212, PT ;  /* 0x000000d40200720c */ /* 0x040fe20003f44070 */
[----:B------:R-:W-:Y:S01]  /*b620*/  VIADD R241, R3, 0x28 ;  /* 0x0000002803f17836 */ /* 0x000fe20000000000 */
[----:B------:R-:W-:Y:S01]  /*b630*/  ISETP.GT.U32.AND P5, PT, R2, R4, PT ;  /* 0x000000040200720c */ /* 0x000fe20003fa4070 */
[----:B------:R-:W-:-:S03]  /*b640*/  IMAD.HI.U32 R7, R0, R217, RZ ;  /* 0x000000d900077227 */ /* 0x000fc600078e00ff */
[----:B------:R-:W-:Y:S01]  /*b650*/  IABS R216, R241 ;  /* 0x000000f100d87213 */ /* 0x000fe20000000000 */
[----:B------:R-:W-:Y:S02]  /*b660*/  VIADD R243, R3, 0x26 ;  /* 0x0000002603f37836 */ /* 0x000fe40000000000 */
[----:B------:R-:W-:Y:S02]  /*b670*/  IMAD.MOV R7, RZ, RZ, -R7 ;  /* 0x000000ffff077224 */ /* 0x000fe400078e0a07 */
[----:B------:R-:W-:Y:S01]  /*b680*/  IMAD.HI.U32 R6, R0, R216, RZ ;  /* 0x000000d800067227 */ /* 0x000fe200078e00ff */
[----:B------:R-:W-:-:S03]  /*b690*/  IABS R5, R243 ;  /* 0x000000f300057213 */ /* 0x000fc60000000000 */
[--C-:B------:R-:W-:Y:S01]  /*b6a0*/  @!P3 IMAD.IADD R214, R214, 0x1, -R2.reuse ;  /* 0x00000001d6d6b824 */ /* 0x100fe200078e0a02 */
[----:B------:R-:W-:Y:S01]  /*b6b0*/  ISETP.GT.U32.AND P3, PT, R2, R213, PT ;  /* 0x000000d50200720c */ /* 0x000fe20003f64070 */
[--C-:B------:R-:W-:Y:S01]  /*b6c0*/  @!P2 IMAD.IADD R212, R212, 0x1, -R2.reuse ;  /* 0x00000001d4d4a824 */ /* 0x100fe200078e0a02 */
[----:B------:R-:W-:Y:S01]  /*b6d0*/  ISETP.GE.AND P2, PT, R240, RZ, PT ;  /* 0x000000fff000720c */ /* 0x000fe20003f46270 */
[----:B------:R-:W-:Y:S02]  /*b6e0*/  @!P5 IMAD.IADD R4, R4, 0x1, -R2 ;  /* 0x000000010404d824 */ /* 0x000fe400078e0a02 */
[C---:B------:R-:W-:Y:S02]  /*b6f0*/  IMAD R217, R2.reuse, R7, R217 ;  /* 0x0000000702d97224 */ /* 0x040fe400078e02d9 */
[----:B------:R-:W-:Y:S01]  /*b700*/  IMAD.MOV R6, RZ, RZ, -R6 ;  /* 0x000000ffff067224 */ /* 0x000fe200078e0a06 */
[C---:B------:R-:W-:Y:S01]  /*b710*/  ISETP.GT.U32.AND P5, PT, R2.reuse, R4, PT ;  /* 0x000000040200720c */ /* 0x040fe20003fa4070 */
[----:B------:R-:W-:Y:S01]  /*b720*/  @!P4 IMAD.MOV R210, RZ, RZ, -R210 ;  /* 0x000000ffffd2c224 */ /* 0x000fe200078e0ad2 */
[C---:B------:R-:W-:Y:S01]  /*b730*/  ISETP.GT.U32.AND P4, PT, R2.reuse, R214, PT ;  /* 0x000000d60200720c */ /* 0x040fe20003f84070 */
[----:B------:R-:W-:Y:S01]  /*b740*/  @!P0 IMAD.MOV R212, RZ, RZ, -R212 ;  /* 0x000000ffffd48224 */ /* 0x000fe200078e0ad4 */
[C---:B------:R-:W-:Y:S01]  /*b750*/  ISETP.GT.U32.AND P0, PT, R2.reuse, R217, PT ;  /* 0x000000d90200720c */ /* 0x040fe20003f04070 */
[----:B------:R-:W-:-:S02]  /*b760*/  IMAD R216, R2, R6, R216 ;  /* 0x0000000602d87224 */ /* 0x000fc400078e02d8 */
[----:B------:R-:W-:-:S04]  /*b770*/  IMAD.HI.U32 R6, R0, R5, RZ ;  /* 0x0000000500067227 */ /* 0x000fc800078e00ff */
[----:B------:R-:W-:Y:S02]  /*b780*/  IMAD.MOV R6, RZ, RZ, -R6 ;  /* 0x000000ffff067224 */ /* 0x000fe400078e0a06 */
[--C-:B------:R-:W-:Y:S01]  /*b790*/  @!P3 IMAD.IADD R213, R213, 0x1, -R2.reuse ;  /* 0x00000001d5d5b824 */ /* 0x100fe200078e0a02 */
[----:B------:R-:W-:Y:S01]  /*b7a0*/  ISETP.GE.AND P3, PT, R241, RZ, PT ;  /* 0x000000fff100720c */ /* 0x000fe20003f66270 */
[----:B------:R-:W-:Y:S02]  /*b7b0*/  VIADD R241, R3, 0x25 ;  /* 0x0000002503f17836 */ /* 0x000fe40000000000 */
[----:B------:R-:W-:Y:S02]  /*b7c0*/  IMAD R5, R2, R6, R5 ;  /* 0x0000000602057224 */ /* 0x000fe400078e0205 */
[--C-:B------:R-:W-:Y:S01]  /*b7d0*/  @!P4 IMAD.IADD R214, R214, 0x1, -R2.reuse ;  /* 0x00000001d6d6c824 */ /* 0x100fe200078e0a02 */
[----:B------:R-:W-:Y:S01]  /*b7e0*/  ISETP.GT.U32.AND P4, PT, R2, R216, PT ;  /* 0x000000d80200720c */ /* 0x000fe20003f84070 */
[--C-:B------:R-:W-:Y:S01]  /*b7f0*/  @!P5 IMAD.IADD R4, R4, 0x1, -R2.reuse ;  /* 0x000000010404d824 */ /* 0x100fe200078e0a02 */
[----:B------:R-:W-:Y:S01]  /*b800*/  IABS R219, R241 ;  /* 0x000000f100db7213 */ /* 0x000fe20000000000 */
[----:B------:R-:W-:Y:S01]  /*b810*/  @!P0 IMAD.IADD R217, R217, 0x1, -R2 ;  /* 0x00000001d9d98824 */ /* 0x000fe200078e0a02 */
[----:B------:R-:W-:Y:S01]  /*b820*/  ISETP.GT.U32.AND P5, PT, R2, R5, PT ;  /* 0x000000050200720c */ /* 0x000fe20003fa4070 */
[----:B------:R-:W-:-:S02]  /*b830*/  IMAD.MOV.U32 R215, RZ, RZ, R4 ;  /* 0x000000ffffd77224 */ /* 0x000fc400078e0004 */
[----:B------:R-:W-:Y:S01]  /*b840*/  IMAD.HI.U32 R4, R0, R219, RZ ;  /* 0x000000db00047227 */ /* 0x000fe200078e00ff */
[----:B------:R-:W-:-:S03]  /*b850*/  ISETP.GT.U32.AND P0, PT, R2, R217, PT ;  /* 0x000000d90200720c */ /* 0x000fc60003f04070 */
[----:B------:R-:W-:Y:S02]  /*b860*/  IMAD.MOV R4, RZ, RZ, -R4 ;  /* 0x000000ffff047224 */ /* 0x000fe400078e0a04 */
[--C-:B------:R-:W-:Y:S02]  /*b870*/  @!P4 IMAD.IADD R216, R216, 0x1, -R2.reuse ;  /* 0x00000001d8d8c824 */ /* 0x100fe400078e0a02 */
[----:B------:R-:W-:Y:S01]  /*b880*/  @!P1 IMAD.MOV R213, RZ, RZ, -R213 ;  /* 0x000000ffffd59224 */ /* 0x000fe200078e0ad5 */
[----:B------:R-:W-:Y:S01]  /*b890*/  ISETP.GE.AND P1, PT, R242, RZ, PT ;  /* 0x000000fff200720c */ /* 0x000fe20003f26270 */
[--C-:B------:R-:W-:Y:S01]  /*b8a0*/  @!P5 IMAD.IADD R5, R5, 0x1, -R2.reuse ;  /* 0x000000010505d824 */ /* 0x100fe200078e0a02 */
[C---:B------:R-:W-:Y:S01]  /*b8b0*/  ISETP.GT.U32.AND P4, PT, R2.reuse, R216, PT ;  /* 0x000000d80200720c */ /* 0x040fe20003f84070 */
[C---:B------:R-:W-:Y:S02]  /*b8c0*/  IMAD R219, R2.reuse, R4, R219 ;  /* 0x0000000402db7224 */ /* 0x040fe400078e02db */
[----:B------:R-:W-:Y:S01]  /*b8d0*/  VIADD R242, R3, 0x24 ;  /* 0x0000002403f27836 */ /* 0x000fe20000000000 */
        /* <DEDUP_REMOVED lines=8> */
[----:B------:R-:W-:Y:S01]  /*b960*/  IMAD.HI.U32 R6, R0, R220, RZ ;  /* 0x000000dc00067227 */ /* 0x000fe200078e00ff */
[----:B------:R-:W-:Y:S02]  /*b970*/  IABS R225, R237 ;  /* 0x000000ed00e17213 */ /* 0x000fe40000000000 */
[----:B------:R-:W-:Y:S01]  /*b980*/  IABS R221, R243 ;  /* 0x000000f300dd7213 */ /* 0x000fe20000000000 */
[--C-:B------:R-:W-:Y:S01]  /*b990*/  @!P4 IMAD.IADD R216, R216, 0x1, -R2.reuse ;  /* 0x00000001d8d8c824 */ /* 0x100fe200078e0a02 */
[----:B------:R-:W-:Y:S01]  /*b9a0*/  ISETP.GE.AND P4, PT, R242, RZ, PT ;  /* 0x000000fff200720c */ /* 0x000fe20003f86270 */
[----:B------:R-:W-:Y:S01]  /*b9b0*/  VIADD R242, R3, 0x22 ;  /* 0x0000002203f27836 */ /* 0x000fe20000000000 */
[----:B------:R-:W-:Y:S01]  /*b9c0*/  IADD3 R6, -R6, RZ, RZ ;  /* 0x000000ff06067210 */ /* 0x000fe20007ffe1ff */
[--C-:B------:R-:W-:Y:S02]  /*b9d0*/  @!P5 IMAD.IADD R5, R5, 0x1, -R2.reuse ;  /* 0x000000010505d824 */ /* 0x100fe400078e0a02 */
[----:B------:R-:W-:Y:S01]  /*b9e0*/  @!P0 IMAD.IADD R219, R219, 0x1, -R2 ;  /* 0x00000001dbdb8824 */ /* 0x000fe200078e0a02 */
[----:B------:R-:W-:Y:S01]  /*b9f0*/  IABS R222, R242 ;  /* 0x000000f200de7213 */ /* 0x000fe20000000000 */
[----:B------:R-:W-:-:S02]  /*ba00*/  IMAD R220, R2, R6, R220 ;  /* 0x0000000602dc7224 */ /* 0x000fc400078e02dc */
[----:B------:R-:W-:Y:S01]  /*ba10*/  IMAD.MOV.U32 R218, RZ, RZ, R5 ;  /* 0x000000ffffda7224 */ /* 0x000fe200078e0005 */
[----:B------:R-:W-:Y:S01]  /*ba20*/  ISETP.GT.U32.AND P0, PT, R2, R219, PT ;  /* 0x000000db0200720c */ /* 0x000fe20003f04070 */
[----:B------:R-:W-:-:S04]  /*ba30*/  IMAD.HI.U32 R4, R0, R221, RZ ;  /* 0x000000dd00047227 */ /* 0x000fc800078e00ff */
[----:B------:R-:W-:Y:S01]  /*ba40*/  @!P6 IMAD.MOV R218, RZ, RZ, -R218 ;  /* 0x000000ffffdae224 */ /* 0x000fe200078e0ada */
[----:B------:R-:W-:Y:S01]  /*ba50*/  ISETP.GT.U32.AND P6, PT, R2, R220, PT ;  /* 0x000000dc0200720c */ /* 0x000fe20003fc4070 */
[----:B------:R-:W-:Y:S02]  /*ba60*/  IMAD.MOV R4, RZ, RZ, -R4 ;  /* 0x000000ffff047224 */ /* 0x000fe400078e0a04 */
[----:B------:R-:W-:-:S04]  /*ba70*/  IMAD.HI.U32 R5, R0, R222, RZ ;  /* 0x000000de00057227 */ /* 0x000fc800078e00ff */
[C---:B------:R-:W-:Y:S02]  /*ba80*/  IMAD R221, R2.reuse, R4, R221 ;  /* 0x0000000402dd7224 */ /* 0x040fe400078e02dd */
[----:B------:R-:W-:Y:S02]  /*ba90*/  IMAD.MOV R5, RZ, RZ, -R5 ;  /* 0x000000ffff057224 */ /* 0x000fe400078e0a05 */
[----:B------:R-:W-:Y:S01]  /*baa0*/  @!P0 IMAD.IADD R219, R219, 0x1, -R2 ;  /* 0x00000001dbdb8824 */ /* 0x000fe200078e0a02 */
[C---:B------:R-:W-:Y:S01]  /*bab0*/  ISETP.GT.U32.AND P0, PT, R2.reuse, R221, PT ;  /* 0x000000dd0200720c */ /* 0x040fe20003f04070 */
[----:B------:R-:W-:Y:S02]  /*bac0*/  IMAD R222, R2, R5, R222 ;  /* 0x0000000502de7224 */ /* 0x000fe400078e02de */
[----:B------:R-:W-:Y:S02]  /*bad0*/  @!P6 IMAD.IADD R220, R220, 0x1, -R2 ;  /* 0x00000001dcdce824 */ /* 0x000fe400078e0a02 */
[----:B------:R-:W-:Y:S01]  /*bae0*/  @!P1 IMAD.MOV R217, RZ, RZ, -R217 ;  /* 0x000000ffffd99224 */ /* 0x000fe200078e0ad9 */
[----:B------:R-:W-:Y:S01]  /*baf0*/  ISETP.GT.U32.AND P6, PT, R2, R222, PT ;  /* 0x000000de0200720c */ /* 0x000fe20003fc4070 */
[----:B------:R-:W-:Y:S01]  /*bb00*/  IMAD.HI.U32 R5, R0, R225, RZ ;  /* 0x000000e100057227 */ /* 0x000fe200078e00ff */
[----:B------:R-:W-:-:S03]  /*bb10*/  ISETP.GE.AND P1, PT, R242, RZ, PT ;  /* 0x000000fff200720c */ /* 0x000fc60003f26270 */
[----:B------:R-:W-:Y:S02]  /*bb20*/  VIADD R242, R3, 0x20 ;  /* 0x0000002003f27836 */ /* 0x000fe40000000000 */
[----:B------:R-:W-:Y:S01]  /*bb30*/  @!P0 IMAD.IADD R221, R221, 0x1, -R2 ;  /* 0x00000001dddd8824 */ /* 0x000fe200078e0a02 */
[----:B------:R-:W-:Y:S01]  /*bb40*/  ISETP.GT.U32.AND P0, PT, R2, R220, PT ;  /* 0x000000dc0200720c */ /* 0x000fe20003f04070 */
[----:B------:R-:W-:Y:S01]  /*bb50*/  @!P3 IMAD.MOV R216, RZ, RZ, -R216 ;  /* 0x000000ffffd8b224 */ /* 0x000fe200078e0ad8 */
[----:B------:R-:W-:Y:S01]  /*bb60*/  ISETP.GE.AND P3, PT, R243, RZ, PT ;  /* 0x000000fff300720c */ /* 0x000fe20003f66270 */
[----:B------:R-:W-:Y:S01]  /*bb70*/  VIADD R243, R3, 0x21 ;  /* 0x0000002103f37836 */ /* 0x000fe20000000000 */
[----:B------:R-:W-:Y:S01]  /*bb80*/  IABS R224, R242 ;  /* 0x000000f200e07213 */ /* 0x000fe20000000000 */
[----:B------:R-:W-:Y:S01]  /*bb90*/  @!P6 IMAD.IADD R222, R222, 0x1, -R2 ;  /* 0x00000001dedee824 */ /* 0x000fe200078e0a02 */
[C---:B------:R-:W-:Y:S01]  /*bba0*/  ISETP.GT.U32.AND P6, PT, R2.reuse, R221, PT ;  /* 0x000000dd0200720c */ /* 0x040fe20003fc4070 */
[----:B------:R-:W-:Y:S01]  /*bbb0*/  IMAD.MOV R5, RZ, RZ, -R5 ;  /* 0x000000ffff057224 */ /* 0x000fe200078e0a05 */
[----:B------:R-:W-:Y:S01]  /*bbc0*/  IABS R223, R243 ;  /* 0x000000f300df7213 */ /* 0x000fe20000000000 */
[----:B------:R-:W-:Y:S01]  /*bbd0*/  @!P2 IMAD.MOV R215, RZ, RZ, -R215 ;  /* 0x000000ffffd7a224 */ /* 0x000fe200078e0ad7 */
[----:B------:R-:W-:Y:S01]  /*bbe0*/  ISETP.GE.AND P2, PT, R241, RZ, PT ;  /* 0x000000fff100720c */ /* 0x000fe20003f46270 */
[----:B------:R-:W-:Y:S01]  /*bbf0*/  IMAD R225, R2, R5, R225 ;  /* 0x0000000502e17224 */ /* 0x000fe200078e02e1 */
[----:B------:R-:W-:Y:S01]  /*bc00*/  ISETP.GE.AND P5, PT, R243, RZ, PT ;  /* 0x000000fff300720c */ /* 0x000fe20003fa6270 */
[----:B------:R-:W-:-:S04]  /*bc10*/  IMAD.HI.U32 R6, R0, R224, RZ ;  /* 0x000000e000067227 */ /* 0x000fc800078e00ff */
[----:B------:R-:W-:Y:S02]  /*bc20*/  VIADD R238, R3, 0x1e ;  /* 0x0000001e03ee7836 */ /* 0x000fe40000000000 */
[----:B------:R-:W-:Y:S01]  /*bc30*/  @!P6 IMAD.IADD R221, R221, 0x1, -R2 ;  /* 0x00000001dddde824 */ /* 0x000fe200078e0a02 */
[----:B------:R-:W-:Y:S01]  /*bc40*/  ISETP.GT.U32.AND P6, PT, R2, R225, PT ;  /* 0x000000e10200720c */ /* 0x000fe20003fc4070 */
[----:B------:R-:W-:Y:S01]  /*bc50*/  IMAD.HI.U32 R4, R0, R223, RZ ;  /* 0x000000df00047227 */ /* 0x000fe200078e00ff */
[----:B------:R-:W-:-:S03]  /*bc60*/  IABS R226, R238 ;  /* 0x000000ee00e27213 */ /* 0x000fc60000000000 */
[----:B------:R-:W-:Y:S02]  /*bc70*/  IMAD.MOV R6, RZ, RZ, -R6 ;  /* 0x000000ffff067224 */ /* 0x000fe400078e0a06 */
[----:B------:R-:W-:Y:S02]  /*bc80*/  IMAD.MOV R4, RZ, RZ, -R4 ;  /* 0x000000ffff047224 */ /* 0x000fe400078e0a04 */
[----:B------:R-:W-:Y:S02]  /*bc90*/  IMAD R224, R2, R6, R224 ;  /* 0x0000000602e07224 */ /* 0x000fe400078e02e0 */
[C---:B------:R-:W-:Y:S02]  /*bca0*/  VIADD R239, R3.reuse, 0x1d ;  /* 0x0000001d03ef7836 */ /* 0x040fe40000000000 */
[----:B------:R-:W-:Y:S02]  /*bcb0*/  @!P0 IMAD.IADD R220, R220, 0x1, -R2 ;  /* 0x00000001dcdc8824 */ /* 0x000fe400078e0a02 */
[----:B------:R-:W-:Y:S01]  /*bcc0*/  IMAD R223, R2, R4, R223 ;  /* 0x0000000402df7224 */ /* 0x000fe200078e02df */
[----:B------:R-:W-:Y:S01]  /*bcd0*/  IABS R227, R239 ;  /* 0x000000ef00e37213 */ /* 0x000fe20000000000 */
[----:B------:R-:W-:-:S02]  /*bce0*/  VIADD R240, R3, 0x1b ;  /* 0x0000001b03f07836 */ /* 0x000fc40000000000 */
[----:B------:R-:W-:Y:S01]  /*bcf0*/  @!P2 IMAD.MOV R219, RZ, RZ, -R219 ;  /* 0x000000ffffdba224 */ /* 0x000fe200078e0adb */
[C---:B------:R-:W-:Y:S01]  /*bd00*/  ISETP.GT.U32.AND P2, PT, R2.reuse, R222, PT ;  /* 0x000000de0200720c */ /* 0x040fe20003f44070 */
[----:B------:R-:W-:Y:S01]  /*bd10*/  @!P4 IMAD.MOV R220, RZ, RZ, -R220 ;  /* 0x000000ffffdcc224 */ /* 0x000fe200078e0adc */
[----:B------:R-:W-:Y:S01]  /*bd20*/  ISETP.GT.U32.AND P4, PT, R2, R224, PT ;  /* 0x000000e00200720c */ /* 0x000fe20003f84070 */
[----:B------:R-:W-:Y:S01]  /*bd30*/  IMAD.HI.U32 R4, R0, R226, RZ ;  /* 0x000000e200047227 */ /* 0x000fe200078e00ff */
[----:B------:R-:W-:Y:S02]  /*bd40*/  IABS R229, R240 ;  /* 0x000000f000e57213 */ /* 0x000fe40000000000 */
[----:B------:R-:W-:Y:S01]  /*bd50*/  ISETP.GT.U32.AND P0, PT, R2, R223, PT ;  /* 0x000000df0200720c */ /* 0x000fe20003f04070 */
[----:B------:R-:W-:Y:S02]  /*bd60*/  @!P6 IMAD.IADD R225, R225, 0x1, -R2 ;  /* 0x00000001e1e1e824 */ /* 0x000fe400078e0a02 */
[----:B------:R-:W-:-:S02]  /*bd70*/  IMAD.MOV R4, RZ, RZ, -R4 ;  /* 0x000000ffff047224 */ /* 0x000fc400078e0a04 */
[----:B------:R-:W-:-:S04]  /*bd80*/  IMAD.HI.U32 R6, R0, R227, RZ ;  /* 0x000000e300067227 */ /* 0x000fc800078e00ff */
[----:B------:R-:W-:Y:S01]  /*bd90*/  @!P3 IMAD.MOV R221, RZ, RZ, -R221 ;  /* 0x000000ffffddb224 */ /* 0x000fe200078e0add */
[C---:B------:R-:W-:Y:S01]  /*bda0*/  ISETP.GT.U32.AND P3, PT, R2.reuse, R225, PT ;  /* 0x000000e10200720c */ /* 0x040fe20003f64070 */
[----:B------:R-:W-:Y:S02]  /*bdb0*/  IMAD R226, R2, R4, R226 ;  /* 0x0000000402e27224 */ /* 0x000fe400078e02e2 */
[----:B------:R-:W-:-:S04]  /*bdc0*/  IMAD.HI.U32 R4, R0, R229, RZ ;  /* 0x000000e500047227 */ /* 0x000fc800078e00ff */
[----:B------:R-:W-:Y:S02]  /*bdd0*/  IMAD.MOV R6, RZ, RZ, -R6 ;  /* 0x000000ffff067224 */ /* 0x000fe400078e0a06 */
[----:B------:R-:W-:Y:S01]  /*bde0*/  @!P2 IMAD.IADD R222, R222, 0x1, -R2 ;  /* 0x00000001dedea824 */ /* 0x000fe200078e0a02 */
[C---:B------:R-:W-:Y:S01]  /*bdf0*/  ISETP.GT.U32.AND P2, PT, R2.reuse, R226, PT ;  /* 0x000000e20200720c */ /* 0x040fe20003f44070 */
[----:B------:R-:W-:Y:S02]  /*be00*/  IMAD.MOV R4, RZ, RZ, -R4 ;  /* 0x000000ffff047224 */ /* 0x000fe400078e0a04 */
[----:B------:R-:W-:Y:S02]  /*be10*/  IMAD R227, R2, R6, R227 ;  /* 0x0000000602e37224 */ /* 0x000fe400078e02e3 */
[----:B------:R-:W-:Y:S02]  /*be20*/  @!P4 IMAD.IADD R224, R224, 0x1, -R2 ;  /* 0x00000001e0e0c824 */ /* 0x000fe400078e0a02 */
[----:B------:R-:W-:-:S02]  /*be30*/  VIADD R243, R3, 0x1c ;  /* 0x0000001c03f37836 */ /* 0x000fc40000000000 */
[C---:B------:R-:W-:Y:S01]  /*be40*/  IMAD R229, R2.reuse, R4, R229 ;  /* 0x0000000402e57224 */ /* 0x040fe200078e02e5 */
[C---:B------:R-:W-:Y:S01]  /*be50*/  ISETP.GT.U32.AND P6, PT, R2.reuse, R224, PT ;  /* 0x000000e00200720c */ /* 0x040fe20003fc4070 */
[----:B------:R-:W-:Y:S01]  /*be60*/  @!P1 IMAD.MOV R222, RZ, RZ, -R222 ;  /* 0x000000ffffde9224 */ /* 0x000fe200078e0ade */
[C---:B------:R-:W-:Y:S01]  /*be70*/  ISETP.GT.U32.AND P1, PT, R2.reuse, R227, PT ;  /* 0x000000e30200720c */ /* 0x040fe20003f24070 */
[--C-:B------:R-:W-:Y:S01]  /*be80*/  @!P0 IMAD.IADD R223, R223, 0x1, -R2.reuse ;  /* 0x00000001dfdf8824 */ /* 0x100fe200078e0a02 */
[----:B------:R-:W-:Y:S01]  /*be90*/  IABS R228, R243 ;  /* 0x000000f300e47213 */ /* 0x000fe20000000000 */
[----:B------:R-:W-:Y:S01]  /*bea0*/  @!P3 IMAD.IADD R225, R225, 0x1, -R2 ;  /* 0x00000001e1e1b824 */ /* 0x000fe200078e0a02 */
[----:B------:R-:W-:Y:S01]  /*beb0*/  ISETP.GT.U32.AND P3, PT, R2, R229, PT ;  /* 0x000000e50200720c */ /* 0x000fe20003f64070 */
[----:B------:R-:W-:Y:S01]  /*bec0*/  VIADD R241, R3, 0x1a ;  /* 0x0000001a03f17836 */ /* 0x000fe20000000000 */
[----:B------:R-:W-:Y:S01]  /*bed0*/  ISETP.GE.AND P0, PT, R242, RZ, PT ;  /* 0x000000fff200720c */ /* 0x000fe20003f06270 */
[----:B------:R-:W-:Y:S01]  /*bee0*/  IMAD.HI.U32 R5, R0, R228, RZ ;  /* 0x000000e400057227 */ /* 0x000fe200078e00ff */
[----:B------:R-:W-:-:S02]  /*bef0*/  ISETP.GT.U32.AND P4, PT, R2, R223, PT ;  /* 0x000000df0200720c */ /* 0x000fc40003f84070 */
[----:B------:R-:W-:Y:S01]  /*bf00*/  IABS R4, R241 ;  /* 0x000000f100047213 */ /* 0x000fe20000000000 */
[----:B------:R-:W-:Y:S02]  /*bf10*/  VIADD R242, R3, 0x19 ;  /* 0x0000001903f27836 */ /* 0x000fe40000000000 */
[----:B------:R-:W-:Y:S02]  /*bf20*/  IMAD.MOV R5, RZ, RZ, -R5 ;  /* 0x000000ffff057224 */ /* 0x000fe400078e0a05 */
[--C-:B------:R-:W-:Y:S01]  /*bf30*/  @!P6 IMAD.IADD R224, R224, 0x1, -R2.reuse ;  /* 0x00000001e0e0e824 */ /* 0x100fe200078e0a02 */
[----:B------:R-:W-:Y:S01]  /*bf40*/  IABS R231, R242 ;  /* 0x000000f200e77213 */ /* 0x000fe20000000000 */
[----:B------:R-:W-:Y:S01]  /*bf50*/  @!P1 IMAD.IADD R227, R227, 0x1, -R2 ;  /* 0x00000001e3e39824 */ /* 0x000fe200078e0a02 */
[----:B------:R-:W-:Y:S01]  /*bf60*/  ISETP.GE.AND P6, PT, R237, RZ, PT ;  /* 0x000000ffed00720c */ /* 0x000fe20003fc6270 */
[----:B------:R-:W-:Y:S01]  /*bf70*/  IMAD.HI.U32 R6, R0, R4, RZ ;  /* 0x0000000400067227 */ /* 0x000fe200078e00ff */
[----:B------:R-:W-:-:S02]  /*bf80*/  ISETP.GE.AND P1, PT, R239, RZ, PT ;  /* 0x000000ffef00720c */ /* 0x000fc40003f26270 */
[----:B------:R-:W-:Y:S01]  /*bf90*/  IADD3 R239, R3, 0x17, RZ ;  /* 0x0000001703ef7810 */ /* 0x000fe20007ffe0ff */
[----:B------:R-:W-:Y:S02]  /*bfa0*/  IMAD R228, R2, R5, R228 ;  /* 0x0000000502e47224 */ /* 0x000fe400078e02e4 */
[--C-:B------:R-:W-:Y:S01]  /*bfb0*/  @!P2 IMAD.IADD R226, R226, 0x1, -R2.reuse ;  /* 0x00000001e2e2a824 */ /* 0x100fe200078e0a02 */
[----:B------:R-:W-:Y:S01]  /*bfc0*/  IABS R233, R239 ;  /* 0x000000ef00e97213 */ /* 0x000fe20000000000 */
[----:B------:R-:W-:Y:S01]  /*bfd0*/  @!P3 IMAD.IADD R229, R229, 0x1, -R2 ;  /* 0x00000001e5e5b824 */ /* 0x000fe200078e0a02 */
[----:B------:R-:W-:Y:S01]  /*bfe0*/  ISETP.GT.U32.AND P3, PT, R2, R227, PT ;  /* 0x000000e30200720c */ /* 0x000fe20003f64070 */
[----:B------:R-:W-:Y:S01]  /*bff0*/  IMAD.HI.U32 R5, R0, R231, RZ ;  /* 0x000000e700057227 */ /* 0x000fe200078e00ff */
[----:B------:R-:W-:-:S03]  /*c000*/  ISETP.GT.U32.AND P2, PT, R2, R226, PT ;  /* 0x000000e20200720c */ /* 0x000fc60003f44070 */
[----:B------:R-:W-:Y:S02]  /*c010*/  IMAD.MOV R6, RZ, RZ, -R6 ;  /* 0x000000ffff067224 */ /* 0x000fe400078e0a06 */
[----:B------:R-:W-:Y:S01]  /*c020*/  @!P4 IMAD.IADD R223, R223, 0x1, -R2 ;  /* 0x00000001dfdfc824 */ /* 0x000fe200078e0a02 */
[C---:B------:R-:W-:Y:S01]  /*c030*/  ISETP.GT.U32.AND P4, PT, R2.reuse, R228, PT ;  /* 0x000000e40200720c */ /* 0x040fe20003f84070 */
[----:B------:R-:W-:Y:S02]  /*c040*/  IMAD.MOV R5, RZ, RZ, -R5 ;  /* 0x000000ffff057224 */ /* 0x000fe400078e0a05 */
[C---:B------:R-:W-:Y:S02]  /*c050*/  IMAD R230, R2.reuse, R6, R4 ;  /* 0x0000000602e67224 */ /* 0x040fe400078e0204 */
[C---:B------:R-:W-:Y:S02]  /*c060*/  IMAD R231, R2.reuse, R5, R231 ;  /* 0x0000000502e77224 */ /* 0x040fe400078e02e7 */
[----:B------:R-:W-:Y:S01]  /*c070*/  @!P6 IMAD.MOV R225, RZ, RZ, -R225 ;  /* 0x000000ffffe1e224 */ /* 0x000fe200078e0ae1 */
[C---:B------:R-:W-:Y:S01]  /*c080*/  ISETP.GT.U32.AND P6, PT, R2.reuse, R230, PT ;  /* 0x000000e60200720c */ /* 0x040fe20003fc4070 */
[--C-:B------:R-:W-:Y:S01]  /*c090*/  @!P3 IMAD.IADD R227, R227, 0x1, -R2.reuse ;  /* 0x00000001e3e3b824 */ /* 0x100fe200078e0a02 */
[----:B------:R-:W-:Y:S01]  /*c0a0*/  ISETP.GT.U32.AND P3, PT, R2, R231, PT ;  /* 0x000000e70200720c */ /* 0x000fe20003f64070 */
[--C-:B------:R-:W-:Y:S01]  /*c0b0*/  @!P2 IMAD.IADD R226, R226, 0x1, -R2.reuse ;  /* 0x00000001e2e2a824 */ /* 0x100fe200078e0a02 */
[----:B------:R-:W-:Y:S01]  /*c0c0*/  ISETP.GE.AND P2, PT, R238, RZ, PT ;  /* 0x000000ffee00720c */ /* 0x000fe20003f46270 */
[----:B------:R-:W-:Y:S01]  /*c0d0*/  @!P4 IMAD.IADD R228, R228, 0x1, -R2 ;  /* 0x00000001e4e4c824 */ /* 0x000fe200078e0a02 */
[----:B------:R-:W-:Y:S01]  /*c0e0*/  ISETP.GE.AND P4, PT, R243, RZ, PT ;  /* 0x000000fff300720c */ /* 0x000fe20003f86270 */
[----:B------:R-:W-:Y:S01]  /*c0f0*/  VIADD R243, R3, 0x18 ;  /* 0x0000001803f37836 */ /* 0x000fe20000000000 */
[----:B------:R-:W-:Y:S01]  /*c100*/  IABS R238, R246 ;  /* 0x000000f600ee7213 */ /* 0x000fe20000000000 */
[----:B------:R-:W-:-:S02]  /*c110*/  @!P1 IMAD.MOV R227, RZ, RZ, -R227 ;  /* 0x000000ffffe39224 */ /* 0x000fc400078e0ae3 */
[----:B------:R-:W-:Y:S01]  /*c120*/  IMAD.HI.U32 R5, R0, R233, RZ ;  /* 0x000000e900057227 */ /* 0x000fe200078e00ff */
[----:B------:R-:W-:-:S03]  /*c130*/  IABS R232, R243 ;  /* 0x000000f300e87213 */ /* 0x000fc60000000000 */
[--C-:B------:R-:W-:Y:S01]  /*c140*/  @!P6 IMAD.IADD R230, R230, 0x1, -R2.reuse ;  /* 0x00000001e6e6e824 */ /* 0x100fe200078e0a02 */
[----:B------:R-:W-:Y:S01]  /*c150*/  ISETP.GE.AND P6, PT, R243, RZ, PT ;  /* 0x000000fff300720c */ /* 0x000fe20003fc6270 */
[----:B------:R-:W-:Y:S02]  /*c160*/  @!P3 IMAD.IADD R231, R231, 0x1, -R2 ;  /* 0x00000001e7e7b824 */ /* 0x000fe400078e0a02 */
[----:B------:R-:W-:Y:S01]  /*c170*/  IMAD.HI.U32 R4, R0, R232, RZ ;  /* 0x000000e800047227 */ /* 0x000fe200078e00ff */
[C---:B------:R-:W-:Y:S02]  /*c180*/  ISETP.GT.U32.AND P3, PT, R2.reuse, R230, PT ;  /* 0x000000e60200720c */ /* 0x040fe40003f64070 */
[----:B------:R-:W-:Y:S01]  /*c190*/  ISETP.GT.U32.AND P1, PT, R2, R231, PT ;  /* 0x000000e70200720c */ /* 0x000fe20003f24070 */
[----:B------:R-:W-:Y:S01]  /*c1a0*/  @!P2 IMAD.MOV R226, RZ, RZ, -R226 ;  /* 0x000000ffffe2a224 */ /* 0x000fe200078e0ae2 */
[----:B------:R-:W-:Y:S01]  /*c1b0*/  ISETP.GE.AND P2, PT, R240, RZ, PT ;  /* 0x000000fff000720c */ /* 0x000fe20003f46270 */
[----:B------:R-:W-:-:S02]  /*c1c0*/  IMAD.MOV R4, RZ, RZ, -R4 ;  /* 0x000000ffff047224 */ /* 0x000fc400078e0a04 */
[----:B------:R-:W-:Y:S02]  /*c1d0*/  VIADD R240, R3, 0x16 ;  /* 0x0000001603f07836 */ /* 0x000fe40000000000 */
[----:B------:R-:W-:Y:S02]  /*c1e0*/  IMAD R232, R2, R4, R232 ;  /* 0x0000000402e87224 */ /* 0x000fe400078e02e8 */
        /* <DEDUP_REMOVED lines=8> */
[----:B------:R-:W-:Y:S02]  /*c270*/  IMAD.MOV R4, RZ, RZ, -R4 ;  /* 0x000000ffff047224 */ /* 0x000fe400078e0a04 */
[----:B------:R-:W-:Y:S02]  /*c280*/  IMAD.MOV R5, RZ, RZ, -R5 ;  /* 0x000000ffff057224 */ /* 0x000fe400078e0a05 */
[----:B------:R-:W-:Y:S02]  /*c290*/  IMAD R234, R2, R4, R234 ;  /* 0x0000000402ea7224 */ /* 0x000fe400078e02ea */
[----:B------:R-:W-:Y:S02]  /*c2a0*/  @!P3 IMAD.IADD R232, R232, 0x1, -R2 ;  /* 0x00000001e8e8b824 */ /* 0x000fe400078e0a02 */
[C---:B------:R-:W-:Y:S01]  /*c2b0*/  IMAD R233, R2.reuse, R5, R233 ;  /* 0x0000000502e97224 */ /* 0x040fe200078e02e9 */
[----:B------:R-:W-:Y:S01]  /*c2c0*/  ISETP.GT.U32.AND P3, PT, R2, R234, PT ;  /* 0x000000ea0200720c */ /* 0x000fe20003f64070 */
[----:B------:R-:W-:-:S02]  /*c2d0*/  VIADD R243, R3, 0x14 ;  /* 0x0000001403f37836 */ /* 0x000fc40000000000 */
[--C-:B------:R-:W-:Y:S01]  /*c2e0*/  @!P1 IMAD.IADD R231, R231, 0x1, -R2.reuse ;  /* 0x00000001e7e79824 */ /* 0x100fe200078e0a02 */
[----:B------:R-:W-:Y:S01]  /*c2f0*/  ISETP.GT.U32.AND P1, PT, R2, R233, PT ;  /* 0x000000e90200720c */ /* 0x000fe20003f24070 */
[--C-:B------:R-:W-:Y:S01]  /*c300*/  @!P0 IMAD.IADD R228, R228, 0x1, -R2.reuse ;  /* 0x00000001e4e48824 */ /* 0x100fe200078e0a02 */
[----:B------:R-:W-:Y:S01]  /*c310*/  IABS R236, R243 ;  /* 0x000000f300ec7213 */ /* 0x000fe20000000000 */
[----:B------:R-:W-:Y:S01]  /*c320*/  @!P5 IMAD.IADD R229, R229, 0x1, -R2 ;  /* 0x00000001e5e5d824 */ /* 0x000fe200078e0a02 */
[----:B------:R-:W-:Y:S01]  /*c330*/  ISETP.GE.AND P0, PT, R241, RZ, PT ;  /* 0x000000fff100720c */ /* 0x000fe20003f06270 */
[----:B------:R-:W-:Y:S01]  /*c340*/  VIADD R241, R3, 0x15 ;  /* 0x0000001503f17836 */ /* 0x000fe20000000000 */
[----:B------:R-:W-:Y:S01]  /*c350*/  ISETP.GE.AND P5, PT, R242, RZ, PT ;  /* 0x000000fff200720c */ /* 0x000fe20003fa6270 */
[----:B------:R-:W-:-:S03]  /*c360*/  IMAD.HI.U32 R6, R0, R236, RZ ;  /* 0x000000ec00067227 */ /* 0x000fc600078e00ff */
[----:B------:R-:W-:Y:S01]  /*c370*/  IABS R235, R241 ;  /* 0x000000f100eb7213 */ /* 0x000fe20000000000 */
[----:B------:R-:W-:Y:S01]  /*c380*/  @!P3 IMAD.IADD R234, R234, 0x1, -R2 ;  /* 0x00000001eaeab824 */ /* 0x000fe200078e0a02 */
[C---:B------:R-:W-:Y:S01]  /*c390*/  ISETP.GT.U32.AND P3, PT, R2.reuse, R232, PT ;  /* 0x000000e80200720c */ /* 0x040fe20003f64070 */
[----:B------:R-:W-:Y:S02]  /*c3a0*/  @!P4 IMAD.MOV R228, RZ, RZ, -R228 ;  /* 0x000000ffffe4c224 */ /* 0x000fe400078e0ae4 */
[----:B------:R-:W-:Y:S01]  /*c3b0*/  VIADD R242, R3, 0x13 ;  /* 0x0000001303f27836 */ /* 0x000fe20000000000 */
[----:B------:R-:W-:Y:S01]  /*c3c0*/  ISETP.GT.U32.AND P4, PT, R2, R234, PT ;  /* 0x000000ea0200720c */ /* 0x000fe20003f84070 */
[----:B------:R-:W-:-:S03]  /*c3d0*/  IMAD.HI.U32 R4, R0, R238, RZ ;  /* 0x000000ee00047227 */ /* 0x000fc600078e00ff */
[----:B------:R-:W-:Y:S01]  /*c3e0*/  IABS R237, R242 ;  /* 0x000000f200ed7213 */ /* 0x000fe20000000000 */
[----:B------:R-:W-:Y:S02]  /*c3f0*/  IMAD.MOV R6, RZ, RZ, -R6 ;  /* 0x000000ffff067224 */ /* 0x000fe400078e0a06 */
[----:B------:R-:W-:Y:S02]  /*c400*/  IMAD.MOV R4, RZ, RZ, -R4 ;  /* 0x000000ffff047224 */ /* 0x000fe400078e0a04 */
[----:B------:R-:W-:Y:S01]  /*c410*/  @!P1 IMAD.IADD R233, R233, 0x1, -R2 ;  /* 0x00000001e9e99824 */ /* 0x000fe200078e0a02 */
[----:B------:R-:W-:Y:S01]  /*c420*/  ISETP.GE.AND P1, PT, R239, RZ, PT ;  /* 0x000000ffef00720c */ /* 0x000fe20003f26270 */
[----:B------:R-:W-:Y:S02]  /*c430*/  IMAD R236, R2, R6, R236 ;  /* 0x0000000602ec7224 */ /* 0x000fe400078e02ec */
[----:B------:R-:W-:-:S04]  /*c440*/  IMAD.HI.U32 R7, R0, R235, RZ ;  /* 0x000000eb00077227 */ /* 0x000fc800078e00ff */
[C---:B------:R-:W-:Y:S01]  /*c450*/  IMAD R238, R2.reuse, R4, R238 ;  /* 0x0000000402ee7224 */ /* 0x040fe200078e02ee */
[----:B------:R-:W-:Y:S01]  /*c460*/  IABS R4, R245 ;  /* 0x000000f500047213 */ /* 0x000fe20000000000 */
[----:B------:R-:W-:Y:S01]  /*c470*/  @!P2 IMAD.MOV R229, RZ, RZ, -R229 ;  /* 0x000000ffffe5a224 */ /* 0x000fe200078e0ae5 */
[C---:B------:R-:W-:Y:S01]  /*c480*/  ISETP.GT.U32.AND P2, PT, R2.reuse, R233, PT ;  /* 0x000000e90200720c */ /* 0x040fe20003f44070 */
[----:B------:R-:W-:Y:S01]  /*c490*/  @!P5 IMAD.MOV R231, RZ, RZ, -R231 ;  /* 0x000000ffffe7d224 */ /* 0x000fe200078e0ae7 */
[----:B------:R-:W-:Y:S01]  /*c4a0*/  ISETP.GT.U32.AND P5, PT, R2, R236, PT ;  /* 0x000000ec0200720c */ /* 0x000fe20003fa4070 */
[----:B------:R-:W-:-:S04]  /*c4b0*/  IMAD.HI.U32 R5, R0, R237, RZ ;  /* 0x000000ed00057227 */ /* 0x000fc800078e00ff */
[----:B------:R-:W-:Y:S02]  /*c4c0*/  IMAD.MOV R7, RZ, RZ, -R7 ;  /* 0x000000ffff077224 */ /* 0x000fe400078e0a07 */
[----:B------:R-:W-:Y:S01]  /*c4d0*/  @!P4 IMAD.IADD R234, R234, 0x1, -R2 ;  /* 0x00000001eaeac824 */ /* 0x000fe200078e0a02 */
[C---:B------:R-:W-:Y:S01]  /*c4e0*/  ISETP.GT.U32.AND P4, PT, R2.reuse, R238, PT ;  /* 0x000000ee0200720c */ /* 0x040fe20003f84070 */
[----:B------:R-:W-:Y:S02]  /*c4f0*/  IMAD.MOV R5, RZ, RZ, -R5 ;  /* 0x000000ffff057224 */ /* 0x000fe400078e0a05 */
[C---:B------:R-:W-:Y:S02]  /*c500*/  IMAD R235, R2.reuse, R7, R235 ;  /* 0x0000000702eb7224 */ /* 0x040fe400078e02eb */
[C---:B------:R-:W-:Y:S02]  /*c510*/  IMAD R237, R2.reuse, R5, R237 ;  /* 0x0000000502ed7224 */ /* 0x040fe400078e02ed */
[----:B------:R-:W-:Y:S01]  /*c520*/  @!P0 IMAD.MOV R230, RZ, RZ, -R230 ;  /* 0x000000ffffe68224 */ /* 0x000fe200078e0ae6 */
        /* <DEDUP_REMOVED lines=10> */
[----:B------:R-:W-:Y:S01]  /*c5d0*/  @!P4 IMAD.IADD R238, R238, 0x1, -R2 ;  /* 0x00000001eeeec824 */ /* 0x000fe200078e0a02 */
[----:B------:R-:W-:Y:S01]  /*c5e0*/  ISETP.GT.U32.AND P4, PT, R2, R236, PT ;  /* 0x000000ec0200720c */ /* 0x000fe20003f84070 */
[----:B------:R-:W-:-:S04]  /*c5f0*/  IMAD.HI.U32 R7, R0, R5, RZ ;  /* 0x0000000500077227 */ /* 0x000fc800078e00ff */
[----:B------:R-:W-:Y:S02]  /*c600*/  IMAD.MOV R6, RZ, RZ, -R6 ;  /* 0x000000ffff067224 */ /* 0x000fe400078e0a06 */
[----:B------:R-:W-:Y:S01]  /*c610*/  @!P0 IMAD.IADD R235, R235, 0x1, -R2 ;  /* 0x00000001ebeb8824 */ /* 0x000fe200078e0a02 */
[----:B------:R-:W-:Y:S01]  /*c620*/  ISETP.GE.AND P0, PT, R241, RZ, PT ;  /* 0x000000fff100720c */ /* 0x000fe20003f06270 */
[C---:B------:R-:W-:Y:S02]  /*c630*/  IMAD R239, R2.reuse, R6, R4 ;  /* 0x0000000602ef7224 */ /* 0x040fe400078e0204 */
[----:B------:R-:W-:Y:S02]  /*c640*/  IMAD.MOV R7, RZ, RZ, -R7 ;  /* 0x000000ffff077224 */ /* 0x000fe400078e0a07 */
[----:B------:R-:W-:Y:S01]  /*c650*/  @!P3 IMAD.IADD R237, R237, 0x1, -R2 ;  /* 0x00000001ededb824 */ /* 0x000fe200078e0a02 */
[C---:B------:R-:W-:Y:S01]  /*c660*/  ISETP.GT.U32.AND P3, PT, R2.reuse, R235, PT ;  /* 0x000000eb0200720c */ /* 0x040fe20003f64070 */
[C---:B------:R-:W-:Y:S01]  /*c670*/  IMAD R240, R2.reuse, R7, R5 ;  /* 0x0000000702f07224 */ /* 0x040fe200078e0205 */
[----:B------:R-:W-:Y:S01]  /*c680*/  IABS R7, R3 ;  /* 0x0000000300077213 */ /* 0x000fe20000000000 */
[----:B------:R-:W-:Y:S01]  /*c690*/  @!P2 IMAD.MOV R234, RZ, RZ, -R234 ;  /* 0x000000ffffeaa224 */ /* 0x000fe200078e0aea */
[----:B------:R-:W-:Y:S01]  /*c6a0*/  ISETP.GT.U32.AND P2, PT, R2, R239, PT ;  /* 0x000000ef0200720c */ /* 0x000fe20003f44070 */
[----:B------:R-:W-:Y:S01]  /*c6b0*/  @!P4 IMAD.IADD R236, R236, 0x1, -R2 ;  /* 0x00000001ececc824 */ /* 0x000fe200078e0a02 */
[----:B------:R-:W-:Y:S01]  /*c6c0*/  ISETP.GT.U32.AND P4, PT, R2, R240, PT ;  /* 0x000000f00200720c */ /* 0x000fe20003f84070 */
[----:B------:R-:W-:-:S02]  /*c6d0*/  VIADD R244, R3, 0xf ;  /* 0x0000000f03f47836 */ /* 0x000fc40000000000 */
[----:B------:R-:W-:Y:S01]  /*c6e0*/  VIADD R243, R3, 0xe ;  /* 0x0000000e03f37836 */ /* 0x000fe20000000000 */
[----:B------:R-:W-:Y:S01]  /*c6f0*/  @!P5 IADD3 R236, -R236, RZ, RZ ;  /* 0x000000ffececd210 */ /* 0x000fe20007ffe1ff */
[----:B------:R-:W-:Y:S01]  /*c700*/  @!P1 IMAD.MOV R233, RZ, RZ, -R233 ;  /* 0x000000ffffe99224 */ /* 0x000fe200078e0ae9 */
[----:B------:R-:W-:Y:S01]  /*c710*/  IABS R241, R244 ;  /* 0x000000f400f17213 */ /* 0x000fe20000000000 */
[----:B------:R-:W-:Y:S01]  /*c720*/  @!P3 IMAD.IADD R235, R235, 0x1, -R2 ;  /* 0x00000001ebebb824 */ /* 0x000fe200078e0a02 */
[----:B------:R-:W-:Y:S01]  /*c730*/  ISETP.GT.U32.AND P1, PT, R2, R237, PT ;  /* 0x000000ed0200720c */ /* 0x000fe20003f24070 */
[----:B------:R-:W-:Y:S01]  /*c740*/  @!P6 IMAD.MOV R232, RZ, RZ, -R232 ;  /* 0x000000ffffe8e224 */ /* 0x000fe200078e0ae8 */
[----:B------:R-:W-:Y:S01]  /*c750*/  ISETP.GE.AND P3, PT, R242, RZ, PT ;  /* 0x000000fff200720c */ /* 0x000fe20003f66270 */
[----:B------:R-:W-:Y:S01]  /*c760*/  @!P2 IMAD.IADD R239, R239, 0x1, -R2 ;  /* 0x00000001efefa824 */ /* 0x000fe200078e0a02 */
[----:B------:R-:W-:Y:S01]  /*c770*/  IABS R242, R243 ;  /* 0x000000f300f27213 */ /* 0x000fe20000000000 */
[----:B------:R-:W-:Y:S01]  /*c780*/  IMAD.HI.U32 R5, R0, R241, RZ ;  /* 0x000000f100057227 */ /* 0x000fe200078e00ff */
[----:B------:R-:W-:-:S02]  /*c790*/  ISETP.GT.U32.AND P6, PT, R2, R238, PT ;  /* 0x000000ee0200720c */ /* 0x000fc40003fc4070 */
[----:B------:R-:W-:Y:S01]  /*c7a0*/  ISETP.GE.AND P2, PT, R21, RZ, PT ;  /* 0x000000ff1500720c */ /* 0x000fe20003f46270 */
[----:B------:R-:W-:Y:S01]  /*c7b0*/  @!P4 IMAD.IADD R240, R240, 0x1, -R2 ;  /* 0x00000001f0f0c824 */ /* 0x000fe200078e0a02 */
[----:B------:R-:W-:Y:S01]  /*c7c0*/  ISETP.GT.U32.AND P4, PT, R2, R239, PT ;  /* 0x000000ef0200720c */ /* 0x000fe20003f84070 */
[----:B------:R-:W-:-:S04]  /*c7d0*/  IMAD.HI.U32 R4, R0, R242, RZ ;  /* 0x000000f200047227 */ /* 0x000fc800078e00ff */
[----:B------:R-:W-:Y:S02]  /*c7e0*/  IMAD.MOV R5, RZ, RZ, -R5 ;  /* 0x000000ffff057224 */ /* 0x000fe400078e0a05 */
[----:B------:R-:W-:Y:S02]  /*c7f0*/  IMAD.MOV R4, RZ, RZ, -R4 ;  /* 0x000000ffff047224 */ /* 0x000fe400078e0a04 */
[----:B------:R-:W-:Y:S02]  /*c800*/  IMAD R241, R2, R5, R241 ;  /* 0x0000000502f17224 */ /* 0x000fe400078e02f1 */
[----:B------:R-:W-:Y:S01]  /*c810*/  @!P1 IMAD.IADD R237, R237, 0x1, -R2 ;  /* 0x00000001eded9824 */ /* 0x000fe200078e0a02 */
[----:B------:R-:W-:Y:S01]  /*c820*/  ISETP.GE.AND P1, PT, R246, RZ, PT ;  /* 0x000000fff600720c */ /* 0x000fe20003f26270 */
[C---:B------:R-:W-:Y:S01]  /*c830*/  IMAD R242, R2.reuse, R4, R242 ;  /* 0x0000000402f27224 */ /* 0x040fe200078e02f2 */
[----:B------:R-:W-:Y:S01]  /*c840*/  ISETP.GT.U32.AND P5, PT, R2, R241, PT ;  /* 0x000000f10200720c */ /* 0x000fe20003fa4070 */
[----:B------:R-:W-:-:S02]  /*c850*/  @!P4 IMAD.IADD R239, R239, 0x1, -R2 ;  /* 0x00000001efefc824 */ /* 0x000fc400078e0a02 */
[----:B------:R-:W-:Y:S01]  /*c860*/  @!P6 IMAD.IADD R238, R238, 0x1, -R2 ;  /* 0x00000001eeeee824 */ /* 0x000fe200078e0a02 */
[----:B------:R-:W-:Y:S01]  /*c870*/  ISETP.GT.U32.AND P4, PT, R2, R242, PT ;  /* 0x000000f20200720c */ /* 0x000fe20003f84070 */
[----:B------:R-:W-:Y:S01]  /*c880*/  VIADD R21, R3, 0xd ;  /* 0x0000000d03157836 */ /* 0x000fe20000000000 */
[----:B------:R-:W-:Y:S01]  /*c890*/  ISETP.GE.AND P6, PT, R245, RZ, PT ;  /* 0x000000fff500720c */ /* 0x000fe20003fc6270 */
[----:B------:R-:W-:Y:S01]  /*c8a0*/  @!P3 IMAD.MOV R237, RZ, RZ, -R237 ;  /* 0x000000ffffedb224 */ /* 0x000fe200078e0aed */
[----:B------:R-:W-:Y:S01]  /*c8b0*/  ISETP.GE.AND P3, PT, R244, RZ, PT ;  /* 0x000000fff400720c */ /* 0x000fe20003f66270 */
[----:B------:R-:W-:Y:S02]  /*c8c0*/  VIADD R244, R3, 0xc ;  /* 0x0000000c03f47836 */ /* 0x000fe40000000000 */
[----:B------:R-:W-:Y:S01]  /*c8d0*/  @!P1 IMAD.MOV R238, RZ, RZ, -R238 ;  /* 0x000000ffffee9224 */ /* 0x000fe200078e0aee */
[----:B------:R-:W-:Y:S01]  /*c8e0*/  ISETP.GE.AND P1, PT, R243, RZ, PT ;  /* 0x000000fff300720c */ /* 0x000fe20003f26270 */
[--C-:B------:R-:W-:Y:S01]  /*c8f0*/  @!P5 IMAD.IADD R241, R241, 0x1, -R2.reuse ;  /* 0x00000001f1f1d824 */ /* 0x100fe200078e0a02 */
[----:B------:R-:W-:Y:S01]  /*c900*/  IABS R243, R21 ;  /* 0x0000001500f37213 */ /* 0x000fe20000000000 */
[----:B------:R-:W-:Y:S01]  /*c910*/  @!P0 IMAD.MOV R235, RZ, RZ, -R235 ;  /* 0x000000ffffeb8224 */ /* 0x000fe200078e0aeb */
[----:B------:R-:W-:Y:S01]  /*c920*/  IABS R4, R244 ;  /* 0x000000f400047213 */ /* 0x000fe20000000000 */
[----:B------:R-:W-:Y:S01]  /*c930*/  @!P4 IMAD.IADD R242, R242, 0x1, -R2 ;  /* 0x00000001f2f2c824 */ /* 0x000fe200078e0a02 */
[----:B------:R-:W-:Y:S01]  /*c940*/  ISETP.GT.U32.AND P5, PT, R2, R241, PT ;  /* 0x000000f10200720c */ /* 0x000fe20003fa4070 */
[----:B------:R-:W-:Y:S01]  /*c950*/  IMAD.HI.U32 R5, R0, R243, RZ ;  /* 0x000000f300057227 */ /* 0x000fe200078e00ff */
[----:B------:R-:W-:-:S02]  /*c960*/  ISETP.GT.U32.AND P0, PT, R2, R240, PT ;  /* 0x000000f00200720c */ /* 0x000fc40003f04070 */
[----:B------:R-:W-:Y:S01]  /*c970*/  ISETP.GT.U32.AND P4, PT, R2, R242, PT ;  /* 0x000000f20200720c */ /* 0x000fe20003f84070 */
[----:B------:R-:W-:Y:S01]  /*c980*/  @!P6 IMAD.MOV R239, RZ, RZ, -R239 ;  /* 0x000000ffffefe224 */ /* 0x000fe200078e0aef */
[----:B------:R-:W-:Y:S01]  /*c990*/  ISETP.GE.AND P6, PT, R244, RZ, PT ;  /* 0x000000fff400720c */ /* 0x000fe20003fc6270 */
[----:B------:R-:W-:Y:S02]  /*c9a0*/  IMAD.MOV R5, RZ, RZ, -R5 ;  /* 0x000000ffff057224 */ /* 0x000fe400078e0a05 */
[----:B------:R-:W-:-:S04]  /*c9b0*/  IMAD.HI.U32 R244, R0, R4, RZ ;  /* 0x0000000400f47227 */ /* 0x000fc800078e00ff */
[C---:B------:R-:W-:Y:S02]  /*c9c0*/  IMAD R243, R2.reuse, R5, R243 ;  /* 0x0000000502f37224 */ /* 0x040fe400078e02f3 */
[----:B------:R-:W-:Y:S02]  /*c9d0*/  IMAD.MOV R244, RZ, RZ, -R244 ;  /* 0x000000fffff47224 */ /* 0x000fe400078e0af4 */
[----:B------:R-:W-:Y:S01]  /*c9e0*/  @!P5 IMAD.IADD R241, R241, 0x1, -R2 ;  /* 0x00000001f1f1d824 */ /* 0x000fe200078e0a02 */
[C---:B------:R-:W-:Y:S01]  /*c9f0*/  ISETP.GT.U32.AND P5, PT, R2.reuse, R243, PT ;  /* 0x000000f30200720c */ /* 0x040fe20003fa4070 */
[----:B------:R-:W-:Y:S02]  /*ca00*/  IMAD R244, R2, R244, R4 ;  /* 0x000000f402f47224 */ /* 0x000fe400078e0204 */
[--C-:B------:R-:W-:Y:S01]  /*ca10*/  @!P0 IMAD.IADD R240, R240, 0x1, -R2.reuse ;  /* 0x00000001f0f08824 */ /* 0x100fe200078e0a02 */
[----:B------:R-:W-:Y:S01]  /*ca20*/  ISETP.GE.AND P0, PT, R21, RZ, PT ;  /* 0x000000ff1500720c */ /* 0x000fe20003f06270 */
[----:B------:R-:W-:Y:S01]  /*ca30*/  @!P4 IMAD.IADD R242, R242, 0x1, -R2 ;  /* 0x00000001f2f2c824 */ /* 0x000fe200078e0a02 */
[----:B------:R-:W-:Y:S01]  /*ca40*/  ISETP.GT.U32.AND P4, PT, R2, R244, PT ;  /* 0x000000f40200720c */ /* 0x000fe20003f84070 */
[----:B------:R-:W-:-:S02]  /*ca50*/  VIADD R21, R3, 0xb ;  /* 0x0000000b03157836 */ /* 0x000fc40000000000 */
[C---:B------:R-:W-:Y:S02]  /*ca60*/  VIADD R156, R3.reuse, 0xa ;  /* 0x0000000a039c7836 */ /* 0x040fe40000000000 */
[----:B------:R-:W-:Y:S01]  /*ca70*/  VIADD R11, R3, 0x7 ;  /* 0x00000007030b7836 */ /* 0x000fe20000000000 */
[----:B------:R-:W-:Y:S01]  /*ca80*/  IABS R245, R21 ;  /* 0x0000001500f57213 */ /* 0x000fe20000000000 */
[----:B------:R-:W-:Y:S01]  /*ca90*/  @!P5 IMAD.IADD R243, R243, 0x1, -R2 ;  /* 0x00000001f3f3d824 */ /* 0x000fe200078e0a02 */
[----:B------:R-:W-:Y:S01]  /*caa0*/  IABS R246, R156 ;  /* 0x0000009c00f67213 */ /* 0x000fe20000000000 */
[----:B------:R-:W-:Y:S01]  /*cab0*/  @!P2 IMAD.MOV R240, RZ, RZ, -R240 ;  /* 0x000000fffff0a224 */ /* 0x000fe200078e0af0 */
[----:B------:R-:W-:Y:S01]  /*cac0*/  IABS R249, R11 ;  /* 0x0000000b00f97213 */ /* 0x000fe20000000000 */
[----:B------:R-:W-:Y:S01]  /*cad0*/  IMAD.HI.U32 R5, R0, R245, RZ ;  /* 0x000000f500057227 */ /* 0x000fe200078e00ff */
[----:B------:R-:W-:-:S03]  /*cae0*/  ISETP.GE.AND P2, PT, R21, RZ, PT ;  /* 0x000000ff1500720c */ /* 0x000fc60003f46270 */
[----:B------:R-:W-:Y:S01]  /*caf0*/  @!P4 IMAD.IADD R244, R244, 0x1, -R2 ;  /* 0x00000001f4f4c824 */ /* 0x000fe200078e0a02 */
[----:B------:R-:W-:Y:S01]  /*cb00*/  ISETP.GT.U32.AND P4, PT, R2, R243, PT ;  /* 0x000000f30200720c */ /* 0x000fe20003f84070 */
[----:B------:R-:W-:Y:S02]  /*cb10*/  IMAD.MOV R4, RZ, RZ, -R5 ;  /* 0x000000ffff047224 */ /* 0x000fe400078e0a05 */
[----:B------:R-:W-:-:S04]  /*cb20*/  IMAD.HI.U32 R5, R0, R246, RZ ;  /* 0x000000f600057227 */ /* 0x000fc800078e00ff */
[----:B------:R-:W-:Y:S02]  /*cb30*/  IMAD.MOV R5, RZ, RZ, -R5 ;  /* 0x000000ffff057224 */ /* 0x000fe400078e0a05 */
[----:B------:R-:W-:Y:S02]  /*cb40*/  VIADD R21, R3, 0x9 ;  /* 0x0000000903157836 */ /* 0x000fe40000000000 */
[----:B------:R-:W-:Y:S02]  /*cb50*/  IMAD R246, R2, R5, R246 ;  /* 0x0000000502f67224 */ /* 0x000fe400078e02f6 */
[----:B------:R-:W-:Y:S01]  /*cb60*/  @!P4 IMAD.IADD R243, R243, 0x1, -R2 ;  /* 0x00000001f3f3c824 */ /* 0x000fe200078e0a02 */
[----:B------:R-:W-:Y:S01]  /*cb70*/  IABS R247, R21 ;  /* 0x0000001500f77213 */ /* 0x000fe20000000000 */
[----:B------:R-:W-:Y:S01]  /*cb80*/  IMAD.HI.U32 R5, R0, R249, RZ ;  /* 0x000000f900057227 */ /* 0x000fe200078e00ff */
[----:B------:R-:W-:-:S03]  /*cb90*/  ISETP.GT.U32.AND P4, PT, R2, R246, PT ;  /* 0x000000f60200720c */ /* 0x000fc60003f84070 */
[----:B------:R-:W-:Y:S02]  /*cba0*/  IMAD.MOV R5, RZ, RZ, -R5 ;  /* 0x000000ffff057224 */ /* 0x000fe400078e0a05 */
[C---:B------:R-:W-:Y:S02]  /*cbb0*/  IMAD R245, R2.reuse, R4, R245 ;  /* 0x0000000402f57224 */ /* 0x040fe400078e02f5 */
[C---:B------:R-:W-:Y:S02]  /*cbc0*/  IMAD R249, R2.reuse, R5, R249 ;  /* 0x0000000502f97224 */ /* 0x040fe400078e02f9 */
[----:B------:R-:W-:Y:S01]  /*cbd0*/  VIADD R12, R3, 0x8 ;  /* 0x00000008030c7836 */ /* 0x000fe20000000000 */
[C---:B------:R-:W-:Y:S01]  /*cbe0*/  ISETP.GT.U32.AND P5, PT, R2.reuse, R245, PT ;  /* 0x000000f50200720c */ /* 0x040fe20003fa4070 */
[----:B------:R-:W-:Y:S01]  /*cbf0*/  @!P3 IMAD.MOV R241, RZ, RZ, -R241 ;  /* 0x000000fffff1b224 */ /* 0x000fe200078e0af1 */
[----:B------:R-:W-:Y:S01]  /*cc00*/  ISETP.GT.U32.AND P3, PT, R2, R244, PT ;  /* 0x000000f40200720c */ /* 0x000fe20003f64070 */
[----:B------:R-:W-:Y:S01]  /*cc10*/  @!P4 IMAD.IADD R246, R246, 0x1, -R2 ;  /* 0x00000001f6f6c824 */ /* 0x000fe200078e0a02 */
[----:B------:R-:W-:Y:S01]  /*cc20*/  ISETP.GT.U32.AND P4, PT, R2, R249, PT ;  /* 0x000000f90200720c */ /* 0x000fe20003f84070 */
[----:B------:R-:W-:Y:S01]  /*cc30*/  IMAD.HI.U32 R4, R0, R247, RZ ;  /* 0x000000f700047227 */ /* 0x000fe200078e00ff */
[----:B------:R-:W-:-:S03]  /*cc40*/  IABS R248, R12 ;  /* 0x0000000c00f87213 */ /* 0x000fc60000000000 */
[----:B------:R-:W-:Y:S02]  /*cc50*/  IMAD.MOV R4, RZ, RZ, -R4 ;  /* 0x000000ffff047224 */ /* 0x000fe400078e0a04 */
[----:B------:R-:W-:Y:S02]  /*cc60*/  VIADD R10, R3, 0x6 ;  /* 0x00000006030a7836 */ /* 0x000fe40000000000 */
[----:B------:R-:W-:-:S03]  /*cc70*/  IMAD.HI.U32 R6, R0, R248, RZ ;  /* 0x000000f800067227 */ /* 0x000fc600078e00ff */
[----:B------:R-:W-:Y:S01]  /*cc80*/  IABS R250, R10 ;  /* 0x0000000a00fa7213 */ /* 0x000fe20000000000 */
[----:B------:R-:W-:Y:S01]  /*cc90*/  @!P4 IMAD.IADD R249, R249, 0x1, -R2 ;  /* 0x00000001f9f9c824 */ /* 0x000fe200078e0a02 */
[----:B------:R-:W-:Y:S01]  /*cca0*/  ISETP.GE.AND P4, PT, R21, RZ, PT ;  /* 0x000000ff1500720c */ /* 0x000fe20003f86270 */
[----:B------:R-:W-:Y:S01]  /*ccb0*/  IMAD R247, R2, R4, R247 ;  /* 0x0000000402f77224 */ /* 0x000fe200078e02f7 */
[----:B------:R-:W2:Y:S01]  /*ccc0*/  LDL R21, [R1+0x189c] ;  /* 0x00189c0001157983 */ /* 0x000ea20000100800 */
[----:B------:R-:W-:Y:S02]  /*ccd0*/  IMAD.MOV R4, RZ, RZ, -R6 ;  /* 0x000000ffff047224 */ /* 0x000fe400078e0a06 */
[----:B------:R-:W-:Y:S02]  /*cce0*/  VIADD R9, R3, 0x5 ;  /* 0x0000000503097836 */ /* 0x000fe40000000000 */
[--C-:B------:R-:W-:Y:S02]  /*ccf0*/  @!P5 IMAD.IADD R245, R245, 0x1, -R2.reuse ;  /* 0x00000001f5f5d824 */ /* 0x100fe400078e0a02 */
[----:B------:R-:W-:Y:S01]  /*cd00*/  @!P3 IMAD.IADD R244, R244, 0x1, -R2 ;  /* 0x00000001f4f4b824 */ /* 0x000fe200078e0a02 */
[C---:B------:R-:W-:Y:S01]  /*cd10*/  ISETP.GT.U32.AND P3, PT, R2.reuse, R247, PT ;  /* 0x000000f70200720c */ /* 0x040fe20003f64070 */
[C---:B------:R-:W-:Y:S01]  /*cd20*/  IMAD R248, R2.reuse, R4, R248 ;  /* 0x0000000402f87224 */ /* 0x040fe200078e02f8 */
[----:B------:R-:W-:Y:S01]  /*cd30*/  IABS R251, R9 ;  /* 0x0000000900fb7213 */ /* 0x000fe20000000000 */
[----:B------:R-:W-:Y:S01]  /*cd40*/  VIADD R252, R3, 0x4 ;  /* 0x0000000403fc7836 */ /* 0x000fe20000000000 */
[----:B------:R-:W-:Y:S01]  /*cd50*/  ISETP.GT.U32.AND P5, PT, R2, R245, PT ;  /* 0x000000f50200720c */ /* 0x000fe20003fa4070 */
[----:B------:R-:W-:-:S03]  /*cd60*/  IMAD.HI.U32 R4, R0, R250, RZ ;  /* 0x000000fa00047227 */ /* 0x000fc600078e00ff */
[----:B------:R-:W-:Y:S01]  /*cd70*/  IABS R8, R252 ;  /* 0x000000fc00087213 */ /* 0x000fe20000000000 */
[----:B------:R-:W-:Y:S02]  /*cd80*/  IMAD.MOV R4, RZ, RZ, -R4 ;  /* 0x000000ffff047224 */ /* 0x000fe400078e0a04 */
[----:B------:R-:W-:-:S04]  /*cd90*/  IMAD.HI.U32 R5, R0, R251, RZ ;  /* 0x000000fb00057227 */ /* 0x000fc800078e00ff */
[----:B------:R-:W-:Y:S01]  /*cda0*/  @!P1 IMAD.MOV R242, RZ, RZ, -R242 ;  /* 0x000000fffff29224 */ /* 0x000fe200078e0af2 */
[C---:B------:R-:W-:Y:S01]  /*cdb0*/  ISETP.GT.U32.AND P1, PT, R2.reuse, R246, PT ;  /* 0x000000f60200720c */ /* 0x040fe20003f24070 */
[----:B------:R-:W-:Y:S02]  /*cdc0*/  IMAD R250, R2, R4, R250 ;  /* 0x0000000402fa7224 */ /* 0x000fe400078e02fa */
[----:B------:R-:W-:-:S04]  /*cdd0*/  IMAD.HI.U32 R4, R0, R8, RZ ;  /* 0x0000000800047227 */ /* 0x000fc800078e00ff */
[----:B------:R-:W-:Y:S02]  /*cde0*/  IMAD.MOV R5, RZ, RZ, -R5 ;  /* 0x000000ffff057224 */ /* 0x000fe400078e0a05 */
[----:B------:R-:W-:Y:S01]  /*cdf0*/  @!P3 IMAD.IADD R247, R247, 0x1, -R2 ;  /* 0x00000001f7f7b824 */ /* 0x000fe200078e0a02 */
[----:B------:R-:W-:Y:S01]  /*ce00*/  ISETP.GE.AND P3, PT, R156, RZ, PT ;  /* 0x000000ff9c00720c */ /* 0x000fe20003f66270 */
[----:B------:R-:W-:Y:S02]  /*ce10*/  IMAD.MOV R4, RZ, RZ, -R4 ;  /* 0x000000ffff047224 */ /* 0x000fe400078e0a04 */
[----:B------:R-:W-:Y:S02]  /*ce20*/  VIADD R156, R3, 0x3 ;  /* 0x00000003039c7836 */ /* 0x000fe40000000000 */
[C---:B------:R-:W-:Y:S02]  /*ce30*/  IMAD R251, R2.reuse, R5, R251 ;  /* 0x0000000502fb7224 */ /* 0x040fe400078e02fb */
[----:B------:R-:W-:Y:S01]  /*ce40*/  @!P5 IMAD.IADD R245, R245, 0x1, -R2 ;  /* 0x00000001f5f5d824 */ /* 0x000fe200078e0a02 */
[----:B------:R-:W-:Y:S01]  /*ce50*/  ISETP.GT.U32.AND P5, PT, R2, R248, PT ;  /* 0x000000f80200720c */ /* 0x000fe20003fa4070 */
[----:B------:R-:W-:Y:S01]  /*ce60*/  IMAD.HI.U32 R5, R0, R7, RZ ;  /* 0x0000000700057227 */ /* 0x000fe200078e00ff */
[----:B------:R-:W-:-:S03]  /*ce70*/  IABS R6, R156 ;  /* 0x0000009c00067213 */ /* 0x000fc60000000000 */
[C---:B------:R-:W-:Y:S02]  /*ce80*/  IMAD R8, R2.reuse, R4, R8 ;  /* 0x0000000402087224 */ /* 0x040fe400078e0208 */
[----:B------:R-:W-:Y:S02]  /*ce90*/  IMAD.MOV R4, RZ, RZ, -R5 ;  /* 0x000000ffff047224 */ /* 0x000fe400078e0a05 */
[----:B------:R-:W-:Y:S01]  /*cea0*/  @!P2 IMAD.MOV R245, RZ, RZ, -R245 ;  /* 0x000000fffff5a224 */ /* 0x000fe200078e0af5 */
[----:B------:R-:W-:Y:S01]  /*ceb0*/  ISETP.GT.U32.AND P2, PT, R2, R249, PT ;  /* 0x000000f90200720c */ /* 0x000fe20003f44070 */
[----:B------:R-:W-:Y:S01]  /*cec0*/  @!P1 IMAD.IADD R246, R246, 0x1, -R2 ;  /* 0x00000001f6f69824 */ /* 0x000fe200078e0a02 */
[C---:B------:R-:W-:Y:S01]  /*ced0*/  ISETP.GT.U32.AND P1, PT, R2.reuse, R251, PT ;  /* 0x000000fb0200720c */ /* 0x040fe20003f24070 */
[----:B------:R-:W-:Y:S02]  /*cee0*/  IMAD R7, R2, R4, R7 ;  /* 0x0000000402077224 */ /* 0x000fe400078e0207 */
[----:B------:R-:W-:-:S04]  /*cef0*/  IMAD.HI.U32 R4, R0, R6, RZ ;  /* 0x0000000600047227 */ /* 0x000fc800078e00ff */
[----:B------:R-:W-:Y:S02]  /*cf00*/  IMAD.MOV R4, RZ, RZ, -R4 ;  /* 0x000000ffff047224 */ /* 0x000fe400078e0a04 */
[----:B------:R-:W-:Y:S02]  /*cf10*/  VIADD R23, R3, 0x2 ;  /* 0x0000000203177836 */ /* 0x000fe40000000000 */
[----:B------:R-:W-:Y:S01]  /*cf20*/  @!P5 IMAD.IADD R248, R248, 0x1, -R2 ;  /* 0x00000001f8f8d824 */ /* 0x000fe200078e0a02 */
[C---:B------:R-:W-:Y:S01]  /*cf30*/  ISETP.GT.U32.AND P5, PT, R2.reuse, R250, PT ;  /* 0x000000fa0200720c */ /* 0x040fe20003fa4070 */
[C---:B------:R-:W-:Y:S01]  /*cf40*/  IMAD R6, R2.reuse, R4, R6 ;  /* 0x0000000402067224 */ /* 0x040fe200078e0206 */
[----:B------:R-:W-:Y:S01]  /*cf50*/  IABS R152, R23 ;  /* 0x0000001700987213 */ /* 0x000fe20000000000 */
[--C-:B------:R-:W-:Y:S01]  /*cf60*/  @!P2 IMAD.IADD R249, R249, 0x1, -R2.reuse ;  /* 0x00000001f9f9a824 */ /* 0x100fe200078e0a02 */
[C---:B------:R-:W-:Y:S01]  /*cf70*/  ISETP.GT.U32.AND P2, PT, R2.reuse, R7, PT ;  /* 0x000000070200720c */ /* 0x040fe20003f44070 */
[----:B------:R-:W-:Y:S01]  /*cf80*/  @!P1 IMAD.IADD R251, R251, 0x1, -R2 ;  /* 0x00000001fbfb9824 */ /* 0x000fe200078e0a02 */
[C---:B------:R-:W-:Y:S01]  /*cf90*/  ISETP.GT.U32.AND P1, PT, R2.reuse, R6, PT ;  /* 0x000000060200720c */ /* 0x040fe20003f24070 */
[----:B------:R-:W-:Y:S01]  /*cfa0*/  @!P0 IMAD.MOV R243, RZ, RZ, -R243 ;  /* 0x000000fffff38224 */ /* 0x000fe200078e0af3 */
[----:B------:R-:W-:Y:S01]  /*cfb0*/  ISETP.GT.U32.AND P0, PT, R2, R247, PT ;  /* 0x000000f70200720c */ /* 0x000fe20003f04070 */
[----:B------:R-:W-:-:S02]  /*cfc0*/  IMAD.MOV.U32 R5, RZ, RZ, R152 ;  /* 0x000000ffff057224 */ /* 0x000fc400078e0098 */
[----:B------:R-:W-:Y:S02]  /*cfd0*/  VIADD R14, R3, 0x1 ;  /* 0x00000001030e7836 */ /* 0x000fe40000000000 */
[----:B------:R-:W-:-:S04]  /*cfe0*/  IMAD.HI.U32 R152, R0, R5, RZ ;  /* 0x0000000500987227 */ /* 0x000fc800078e00ff */
[----:B------:R-:W-:Y:S02]  /*cff0*/  @!P5 IMAD.IADD R250, R250, 0x1, -R2 ;  /* 0x00000001fafad824 */ /* 0x000fe400078e0a02 */
[----:B------:R-:W-:Y:S02]  /*d000*/  IMAD.MOV R4, RZ, RZ, -R152 ;  /* 0x000000ffff047224 */ /* 0x000fe400078e0a98 */
[----:B------:R-:W-:Y:S01]  /*d010*/  @!P2 IMAD.IADD R7, R7, 0x1, -R2 ;  /* 0x000000010707a824 */ /* 0x000fe200078e0a02 */
[----:B------:R-:W-:Y:S01]  /*d020*/  IABS R152, R14 ;  /* 0x0000000e00987213 */ /* 0x000fe20000000000 */
[----:B------:R-:W-:Y:S01]  /*d030*/  @!P6 IMAD.MOV R244, RZ, RZ, -R244 ;  /* 0x000000fffff4e224 */ /* 0x000fe200078e0af4 */
[----:B------:R-:W-:Y:S01]  /*d040*/  ISETP.GT.U32.AND P6, PT, R2, R250, PT ;  /* 0x000000fa0200720c */ /* 0x000fe20003fc4070 */
[----:B------:R-:W-:Y:S01]  /*d050*/  @!P1 IMAD.IADD R6, R6, 0x1, -R2 ;  /* 0x0000000106069824 */ /* 0x000fe200078e0a02 */
[C---:B------:R-:W-:Y:S01]  /*d060*/  ISETP.GT.U32.AND P1, PT, R2.reuse, R251, PT ;  /* 0x000000fb0200720c */ /* 0x040fe20003f24070 */
[----:B------:R-:W-:-:S02]  /*d070*/  IMAD R5, R2, R4, R5 ;  /* 0x0000000402057224 */ /* 0x000fc400078e0205 */
[----:B------:R-:W-:Y:S01]  /*d080*/  @!P3 IMAD.MOV R246, RZ, RZ, -R246 ;  /* 0x000000fffff6b224 */ /* 0x000fe200078e0af6 */
[C---:B------:R-:W-:Y:S01]  /*d090*/  ISETP.GT.U32.AND P3, PT, R2.reuse, R7, PT ;  /* 0x000000070200720c */ /* 0x040fe20003f64070 */
[----:B------:R-:W-:Y:S01]  /*d0a0*/  @!P0 IMAD.IADD R247, R247, 0x1, -R2 ;  /* 0x00000001f7f78824 */ /* 0x000fe200078e0a02 */
[----:B------:R-:W-:Y:S01]  /*d0b0*/  ISETP.GT.U32.AND P0, PT, R2, R8, PT ;  /* 0x000000080200720c */ /* 0x000fe20003f04070 */
[----:B------:R-:W-:Y:S01]  /*d0c0*/  IMAD.HI.U32 R0, R0, R152, RZ ;  /* 0x0000009800007227 */ /* 0x000fe200078e00ff */
[----:B------:R-:W-:-:S03]  /*d0d0*/  ISETP.GT.U32.AND P5, PT, R2, R248, PT ;  /* 0x000000f80200720c */ /* 0x000fc60003fa4070 */
[----:B------:R-:W-:Y:S02]  /*d0e0*/  IMAD.MOV R0, RZ, RZ, -R0 ;  /* 0x000000ffff007224 */ /* 0x000fe400078e0a00 */
[----:B------:R-:W-:Y:S01]  /*d0f0*/  @!P6 IMAD.IADD R250, R250, 0x1, -R2 ;  /* 0x00000001fafae824 */ /* 0x000fe200078e0a02 */
[----:B------:R-:W-:Y:S01]  /*d100*/  ISETP.GE.AND P6, PT, R11, RZ, PT ;  /* 0x000000ff0b00720c */ /* 0x000fe20003fc6270 */
[C---:B------:R-:W-:Y:S02]  /*d110*/  IMAD R0, R2.reuse, R0, R152 ;  /* 0x0000000002007224 */ /* 0x040fe400078e0298 */
[----:B------:R-:W-:Y:S02]  /*d120*/  IMAD.MOV.U32 R152, RZ, RZ, RZ ;  /* 0x000000ffff987224 */ /* 0x000fe400078e00ff */
[--C-:B------:R-:W-:Y:S01]  /*d130*/  @!P1 IMAD.IADD R251, R251, 0x1, -R2.reuse ;  /* 0x00000001fbfb9824 */ /* 0x100fe200078e0a02 */
[----:B------:R-:W-:Y:S01]  /*d140*/  ISETP.GT.U32.AND P2, PT, R2, R5, PT ;  /* 0x000000050200720c */ /* 0x000fe20003f44070 */
[--C-:B------:R-:W-:Y:S01]  /*d150*/  @!P3 IMAD.IADD R7, R7, 0x1, -R2.reuse ;  /* 0x000000010707b824 */ /* 0x100fe200078e0a02 */
[----:B------:R-:W-:Y:S01]  /*d160*/  ISETP.GE.AND P3, PT, R252, RZ, PT ;  /* 0x000000fffc00720c */ /* 0x000fe20003f66270 */
[----:B------:R-:W-:Y:S01]  /*d170*/  @!P0 IMAD.IADD R8, R8, 0x1, -R2 ;  /* 0x0000000108088824 */ /* 0x000fe200078e0a02 */
[----:B------:R-:W1:Y:S01]  /*d180*/  S2R R252, SR_TID.X ;  /* 0x0000000000fc7919 */ /* 0x000e620000002100 */
[----:B------:R-:W-:-:S02]  /*d190*/  ISETP.GE.AND P0, PT, R10, RZ, PT ;  /* 0x000000ff0a00720c */ /* 0x000fc40003f06270 */
[----:B------:R-:W-:Y:S02]  /*d1a0*/  @!P5 IADD3 R248, R248, -R2, RZ ;  /* 0x80000002f8f8d210 */ /* 0x000fe40007ffe0ff */
[----:B------:R-:W-:-:S04]  /*d1b0*/  ISETP.GE.AND P5, PT, R12, RZ, PT ;  /* 0x000000ff0c00720c */ /* 0x000fc80003fa6270 */
[----:B------:R-:W-:-:S05]  /*d1c0*/  @!P2 IMAD.IADD R5, R5, 0x1, -R2 ;  /* 0x000000010505a824 */ /* 0x000fca00078e0a02 */
[----:B------:R-:W-:-:S04]  /*d1d0*/  ISETP.GT.U32.AND P2, PT, R2, R5, PT ;  /* 0x000000050200720c */ /* 0x000fc80003f44070 */
[----:B------:R-:W-:Y:S01]  /*d1e0*/  @!P5 IMAD.MOV R248, RZ, RZ, -R248 ;  /* 0x000000fffff8d224 */ /* 0x000fe200078e0af8 */
[----:B------:R-:W-:-:S08]  /*d1f0*/  ISETP.GT.U32.AND P5, PT, R2, R6, PT ;  /* 0x000000060200720c */ /* 0x000fd00003fa4070 */
[----:B------:R-:W-:Y:S01]  /*d200*/  @!P2 IMAD.IADD R5, R5, 0x1, -R2 ;  /* 0x000000010505a824 */ /* 0x000fe200078e0a02 */
[----:B------:R-:W-:-:S04]  /*d210*/  ISETP.GE.AND P2, PT, R23, RZ, PT ;  /* 0x000000ff1700720c */ /* 0x000fc80003f46270 */
[----:B------:R-:W-:Y:S01]  /*d220*/  @!P5 IMAD.IADD R6, R6, 0x1, -R2 ;  /* 0x000000010606d824 */ /* 0x000fe200078e0a02 */
[C---:B-1----:R-:W-:Y:S01]  /*d230*/  LOP3.LUT R12, R252.reuse, 0x40, RZ, 0xc0, !PT ;  /* 0x00000040fc0c7812 */ /* 0x042fe200078ec0ff */
[----:B------:R-:W-:Y:S01]  /*d240*/  IMAD.SHL.U32 R23, R252, 0x2, RZ ;  /* 0x00000002fc177824 */ /* 0x000fe200078e00ff */
[----:B------:R-:W-:Y:S02]  /*d250*/  ISETP.GE.AND P5, PT, R156, RZ, PT ;  /* 0x000000ff9c00720c */ /* 0x000fe40003fa6270 */
[----:B------:R-:W3:Y:S04]  /*d260*/  LDL.LU R156, [R1+0x1e4] ;  /* 0x0001e400019c7983 */ /* 0x000ee80000300800 */
[----:B0-----:R0:W-:Y:S01]  /*d270*/  STL [R1+0x34], R17 ;  /* 0x0000341101007387 */ /* 0x0011e20000100800 */
[----:B--2---:R-:W-:-:S05]  /*d280*/  VIADD R4, R21, 0x10000 ;  /* 0x0001000015047836 */ /* 0x004fca0000000000 */
[----:B------:R-:W-:-:S04]  /*d290*/  SHF.R.U32.HI R4, RZ, 0x4, R4 ;  /* 0x00000004ff047819 */ /* 0x000fc80000011604 */
[----:B------:R-:W-:-:S04]  /*d2a0*/  SGXT.U32 R4, R4, 0xe ;  /* 0x0000000e0404781a */ /* 0x000fc80000000000 */
[----:B------:R-:W-:-:S04]  /*d2b0*/  IADD3 R11, P1, R4, 0x2, RZ ;  /* 0x00000002040b7810 */ /* 0x000fc80007f3e0ff */
[----:B------:R-:W-:Y:S02]  /*d2c0*/  IADD3.X R10, R152, 0x40000040, RZ, P1, !PT ;  /* 0x40000040980a7810 */ /* 0x000fe40000ffe4ff */
[----:B------:R-:W-:Y:S02]  /*d2d0*/  SHF.R.U32.HI R152, RZ, 0x4, R21 ;  /* 0x00000004ff987819 */ /* 0x000fe40000011615 */
[----:B------:R-:W1:Y:S01]  /*d2e0*/  LDC R21, c[0x0][0x230] ;  /* 0x00008c00ff157b82 */ /* 0x000e620000000800 */
[----:B------:R-:W-:Y:S02]  /*d2f0*/  ISETP.GT.U32.AND P1, PT, R2, R0, PT ;  /* 0x000000000200720c */ /* 0x000fe40003f24070 */
[----:B------:R-:W-:Y:S01]  /*d300*/  SGXT.U32 R13, R152, 0xe ;  /* 0x0000000e980d781a */ /* 0x000fe20000000000 */
[----:B------:R-:W-:-:S10]  /*d310*/  IMAD.MOV.U32 R152, RZ, RZ, RZ ;  /* 0x000000ffff987224 */ /* 0x000fd400078e00ff */
[----:B------:R-:W-:Y:S01]  /*d320*/  @!P1 IMAD.IADD R0, R0, 0x1, -R2 ;  /* 0x0000000100009824 */ /* 0x000fe200078e0a02 */
[----:B------:R-:W-:Y:S01]  /*d330*/  IADD3 R153, P1, R13, 0x80, RZ ;  /* 0x000000800d997810 */ /* 0x000fe20007f3e0ff */
[----:B------:R-:W-:Y:S02]  /*d340*/  IMAD.MOV.U32 R13, RZ, RZ, R16 ;  /* 0x000000ffff0d7224 */ /* 0x000fe400078e0010 */
[----:B0-----:R-:W2:Y:S01]  /*d350*/  LDL.LU.64 R16, [R1+0x1908] ;  /* 0x0019080001107983 */ /* 0x001ea20000300a00 */
[----:B-1----:R-:W-:Y:S01]  /*d360*/  VIADD R21, R21, 0x7f ;  /* 0x0000007f15157836 */ /* 0x002fe20000000000 */
[----:B------:R-:W-:-:S04]  /*d370*/  IADD3.X R152, R152, 0x40000040, RZ, P1, !PT ;  /* 0x4000004098987810 */ /* 0x000fc80000ffe4ff */
[----:B------:R-:W-:Y:S02]  /*d380*/  SHF.R.S32.HI R252, RZ, 0x1f, R21 ;  /* 0x0000001ffffc7819 */ /* 0x000fe40000011415 */
[----:B------:R-:W-:Y:S02]  /*d390*/  ISETP.GE.AND P1, PT, R14, RZ, PT ;  /* 0x000000ff0e00720c */ /* 0x000fe40003f26270 */
[----:B------:R-:W4:Y:S01]  /*d3a0*/  LDL.LU R14, [R1+0x1900] ;  /* 0x00190000010e7983 */ /* 0x000f220000300800 */
[----:B------:R-:W-:-:S03]  /*d3b0*/  LEA.HI R252, R252, R21, RZ, 0x7 ;  /* 0x00000015fcfc7211 */ /* 0x000fc600078f38ff */
[----:B------:R-:W2:Y:S01]  /*d3c0*/  LDL.LU R21, [R1+0x18fc] ;  /* 0x0018fc0001157983 */ /* 0x000ea20000300800 */
[----:B------:R-:W-:Y:S01]  /*d3d0*/  @!P4 IMAD.MOV R247, RZ, RZ, -R247 ;  /* 0x000000fffff7c224 */ /* 0x000fe200078e0af7 */
[----:B------:R-:W-:Y:S01]  /*d3e0*/  ISETP.GT.U32.AND P4, PT, R2, R8, PT ;  /* 0x000000080200720c */ /* 0x000fe20003f84070 */
[----:B------:R-:W-:-:S12]  /*d3f0*/  @!P6 IMAD.MOV R249, RZ, RZ, -R249 ;  /* 0x000000fffff9e224 */ /* 0x000fd800078e0af9 */
[----:B------:R-:W-:Y:S01]  /*d400*/  @!P4 IMAD.IADD R8, R8, 0x1, -R2 ;  /* 0x000000010808c824 */ /* 0x000fe200078e0a02 */
[----:B------:R-:W-:Y:S02]  /*d410*/  ISETP.GE.AND P4, PT, R9, RZ, PT ;  /* 0x000000ff0900720c */ /* 0x000fe40003f86270 */
[----:B------:R-:W3:Y:S01]  /*d420*/  LDC R9, c[0x0][0x234] ;  /* 0x00008d00ff097b82 */ /* 0x000ee20000000800 */
[----:B------:R-:W-:Y:S02]  /*d430*/  ISETP.GT.U32.AND P6, PT, R2, R0, PT ;  /* 0x000000000200720c */ /* 0x000fe40003fc4070 */
[----:B------:R-:W-:Y:S02]  /*d440*/  LOP3.LUT R23, R23, 0x7e, RZ, 0xc0, !PT ;  /* 0x0000007e17177812 */ /* 0x000fe400078ec0ff */
[----:B------:R-:W-:-:S03]  /*d450*/  R2UR UR34, R4 ;  /* 0x00000000042272ca */ /* 0x000fc600000e0000 */
[C-C-:B------:R-:W-:Y:S02]  /*d460*/  IMAD R252, R12.reuse, 0x100, R23.reuse ;  /* 0x000001000cfc7824 */ /* 0x140fe400078e0217 */
[----:B------:R-:W-:-:S04]  /*d470*/  IMAD R12, R12, 0x200, R23 ;  /* 0x000002000c0c7824 */ /* 0x000fc800078e0217 */
[----:B------:R-:W-:Y:S01]  /*d480*/  @!P6 IMAD.IADD R0, R0, 0x1, -R2 ;  /* 0x000000010000e824 */ /* 0x000fe200078e0a02 */
[----:B------:R-:W-:Y:S02]  /*d490*/  R2UR UR6, R11 ;  /* 0x000000000b0672ca */ /* 0x000fe400000e0000 */
[----:B------:R-:W-:Y:S01]  /*d4a0*/  R2UR UR7, R10 ;  /* 0x000000000a0772ca */ /* 0x000fe200000e0000 */
[-C--:B---3--:R-:W-:Y:S02]  /*d4b0*/  IMAD R4, R156, R9.reuse, RZ ;  /* 0x000000099c047224 */ /* 0x088fe400078e02ff */
[----:B--2---:R-:W-:Y:S02]  /*d4c0*/  IMAD R2, R21, R9, RZ ;  /* 0x0000000915027224 */ /* 0x004fe400078e02ff */
[----:B------:R-:W2:Y:S04]  /*d4d0*/  LDL.LU R21, [R1+0x18f8] ;  /* 0x0018f80001157983 */ /* 0x000ea80000300800 */
[----:B------:R0:W-:Y:S04]  /*d4e0*/  STL [R1+0x100], R4 ;  /* 0x0001000401007387 */ /* 0x0001e80000100800 */
[----:B------:R-:W3:Y:S04]  /*d4f0*/  LDL.LU R12, [R1+0x2c] ;  /* 0x00002c00010c7983 */ /* 0x000ee80000300800 */
[----:B------:R-:W4:Y:S04]  /*d500*/  LDL.LU R11, [R1+0x28] ;  /* 0x00002800010b7983 */ /* 0x000f280000300800 */
[----:B------:R-:W-:Y:S04]  /*d510*/  STL [R1+0xfc], R2 ;  /* 0x0000fc0201007387 */ /* 0x000fe80000100800 */
[----:B------:R-:W4:Y:S04]  /*d520*/  LDL.LU R10, [R1+0x24] ;  /* 0x00002400010a7983 */ /* 0x000f280000300800 */
[----:B------:R-:W4:Y:S04]  /*d530*/  LDL.LU R9, [R1+0x20] ;  /* 0x0000200001097983 */ /* 0x000f280000300800 */
[----:B------:R-:W4:Y:S04]  /*d540*/  LDL.LU R252, [R1+0x1c] ;  /* 0x00001c0001fc7983 */ /* 0x000f280000300800 */
[----:B------:R-:W4:Y:S04]  /*d550*/  LDL.LU R23, [R1+0x18] ;  /* 0x0000180001177983 */ /* 0x000f280000300800 */
[----:B------:R-:W4:Y:S01]  /*d560*/  LDL.LU R156, [R1+0x14] ;  /* 0x00001400019c7983 */ /* 0x000f220000300800 */
[----:B------:R-:W-:-:S02]  /*d570*/  R2UR UR4, R153 ;  /* 0x00000000990472ca */ /* 0x000fc400000e0000 */
[----:B------:R-:W1:Y:S01]  /*d580*/  S2R R153, SR_TID.X ;  /* 0x0000000000997919 */ /* 0x000e620000002100 */
[----:B------:R-:W-:Y:S02]  /*d590*/  R2UR UR5, R152 ;  /* 0x00000000980572ca */ /* 0x000fe400000e0000 */
[----:B------:R-:W1:Y:S01]  /*d5a0*/  LDC R152, c[0x0][0x23c] ;  /* 0x00008f00ff987b82 */ /* 0x000e620000000800 */
[----:B------:R-:W-:Y:S01]  /*d5b0*/  @!P4 IMAD.MOV R251, RZ, RZ, -R251 ;  /* 0x000000fffffbc224 */ /* 0x000fe200078e0afb */
[----:B0-----:R-:W4:Y:S01]  /*d5c0*/  LDL.LU R4, [R1+0x10] ;  /* 0x0000100001047983 */ /* 0x001f220000300800 */
[----:B------:R-:W-:Y:S01]  /*d5d0*/  @!P0 IMAD.MOV R250, RZ, RZ, -R250 ;  /* 0x000000fffffa8224 */ /* 0x000fe200078e0afa */
[----:B------:R-:W-:Y:S02]  /*d5e0*/  ISETP.GE.AND P0, PT, R3, RZ, PT ;  /* 0x000000ff0300720c */ /* 0x000fe40003f06270 */
[----:B------:R0:W-:Y:S04]  /*d5f0*/  STL [R1+0x18a8], R3 ;  /* 0x0018a80301007387 */ /* 0x0001e80000100800 */
[----:B0-----:R-:W4:Y:S01]  /*d600*/  LDL.LU R3, [R1+0x8] ;  /* 0x0000080001037983 */ /* 0x001f220000300800 */
[----:B-1----:R-:W-:-:S05]  /*d610*/  LOP3.LUT R153, R153, 0x7f, RZ, 0xc0, !PT ;  /* 0x0000007f99997812 */ /* 0x002fca00078ec0ff */
[----:B------:R-:W-:Y:S02]  /*d620*/  IMAD R2, R153, R152, RZ ;  /* 0x0000009899027224 */ /* 0x000fe400078e02ff */
[----:B------:R-:W0:Y:S03]  /*d630*/  LDC.64 R152, c[0x0][0x210] ;  /* 0x00008400ff987b82 */ /* 0x000e260000000a00 */
[----:B------:R-:W-:Y:S02]  /*d640*/  LEA R2, P4, R2, R13, 0x1 ;  /* 0x0000000d02027211 */ /* 0x000fe400078808ff */
[----:B------:R-:W4:Y:S04]  /*d650*/  LDL.LU R13, [R1+0x18f4] ;  /* 0x0018f400010d7983 */ /* 0x000f280000300800 */
[----:B------:R1:W-:Y:S04]  /*d660*/  STL [R1+0x18c0], R2 ;  /* 0x0018c00201007387 */ /* 0x0003e80000100800 */
[----:B-1----:R-:W4:Y:S01]  /*d670*/  LDL.LU R2, [R1+0xc] ;  /* 0x00000c0001027983 */ /* 0x002f220000300800 */
[----:B--2---:R-:W-:-:S02]  /*d680*/  ISETP.NE.AND P6, PT, R21, RZ, PT ;  /* 0x000000ff1500720c */ /* 0x004fc40003fc5270 */
[----:B------:R-:W-:-:S04]  /*d690*/  LOP3.LUT R21, RZ, R21, RZ, 0x33, !PT ;  /* 0x00000015ff157212 */ /* 0x000fc800078e33ff */
[C---:B---3--:R-:W-:Y:S02]  /*d6a0*/  SEL R12, R21.reuse, R12, !P6 ;  /* 0x0000000c150c7207 */ /* 0x048fe40007000000 */
[----:B----4-:R-:W-:-:S03]  /*d6b0*/  SEL R11, R21, R11, !P6 ;  /* 0x0000000b150b7207 */ /* 0x010fc60007000000 */
[----:B------:R1:W-:Y:S01]  /*d6c0*/  STL [R1+0xf8], R12 ;  /* 0x0000f80c01007387 */ /* 0x0003e20000100800 */
[----:B------:R-:W-:-:S03]  /*d6d0*/  SEL R10, R21, R10, !P6 ;  /* 0x0000000a150a7207 */ /* 0x000fc60007000000 */
[----:B-1----:R-:W2:Y:S01]  /*d6e0*/  LDL.LU R12, [R1+0x18f0] ;  /* 0x0018f000010c7983 */ /* 0x002ea20000300800 */
[----:B------:R-:W-:-:S03]  /*d6f0*/  SEL R9, R21, R9, !P6 ;  /* 0x0000000915097207 */ /* 0x000fc60007000000 */
[----:B------:R1:W-:Y:S01]  /*d700*/  STL [R1+0xf4], R11 ;  /* 0x0000f40b01007387 */ /* 0x0003e20000100800 */
[C---:B------:R-:W-:Y:S02]  /*d710*/  SEL R252, R21.reuse, R252, !P6 ;  /* 0x000000fc15fc7207 */ /* 0x040fe40007000000 */
[C---:B------:R-:W-:Y:S01]  /*d720*/  SEL R23, R21.reuse, R23, !P6 ;  /* 0x0000001715177207 */ /* 0x040fe20007000000 */
[----:B-1----:R-:W3:Y:S01]  /*d730*/  LDL.LU R11, [R1+0x18ec] ;  /* 0x0018ec00010b7983 */ /* 0x002ee20000300800 */
[----:B------:R-:W-:-:S03]  /*d740*/  SEL R156, R21, R156, !P6 ;  /* 0x0000009c159c7207 */ /* 0x000fc60007000000 */
[----:B------:R1:W-:Y:S04]  /*d750*/  STL [R1+0xf0], R10 ;  /* 0x0000f00a01007387 */ /* 0x0003e80000100800 */
[----:B-1----:R-:W4:Y:S04]  /*d760*/  LDL.LU R10, [R1+0x18e8] ;  /* 0x0018e800010a7983 */ /* 0x002f280000300800 */
[----:B------:R1:W-:Y:S04]  /*d770*/  STL [R1+0xec], R9 ;  /* 0x0000ec0901007387 */ /* 0x0003e80000100800 */
[----:B-1----:R-:W2:Y:S04]  /*d780*/  LDL.LU R9, [R1+0x18e4] ;  /* 0x0018e40001097983 */ /* 0x002ea80000300800 */
[----:B------:R1:W-:Y:S04]  /*d790*/  STL [R1+0xe8], R252 ;  /* 0x0000e8fc01007387 */ /* 0x0003e80000100800 */
[----:B-1----:R-:W3:Y:S04]  /*d7a0*/  LDL.LU R252, [R1+0x18e0] ;  /* 0x0018e00001fc7983 */ /* 0x002ee80000300800 */
[----:B------:R1:W-:Y:S04]  /*d7b0*/  STL [R1+0xe4], R23 ;  /* 0x0000e41701007387 */ /* 0x0003e80000100800 */
[----:B-1----:R-:W4:Y:S04]  /*d7c0*/  LDL.LU R23, [R1+0x18dc] ;  /* 0x0018dc0001177983 */ /* 0x002f280000300800 */
[----:B------:R1:W-:Y:S04]  /*d7d0*/  STL [R1+0xe0], R156 ;  /* 0x0000e09c01007387 */ /* 0x0003e80000100800 */
[----:B-1----:R-:W2:Y:S01]  /*d7e0*/  LDL.LU R156, [R1+0x18d8] ;  /* 0x0018d800019c7983 */ /* 0x002ea20000300800 */
[----:B------:R-:W-:-:S02]  /*d7f0*/  SEL R4, R21, R4, !P6 ;  /* 0x0000000415047207 */ /* 0x000fc40007000000 */
[C---:B------:R-:W-:Y:S02]  /*d800*/  SEL R2, R21.reuse, R2, !P6 ;  /* 0x0000000215027207 */ /* 0x040fe40007000000 */
[C---:B------:R-:W-:Y:S01]  /*d810*/  SEL R3, R21.reuse, R3, !P6 ;  /* 0x0000000315037207 */ /* 0x040fe20007000000 */
[----:B------:R1:W-:Y:S04]  /*d820*/  STL [R1+0xdc], R4 ;  /* 0x0000dc0401007387 */ /* 0x0003e80000100800 */
[----:B------:R-:W-:Y:S04]  /*d830*/  STL [R1+0xd8], R2 ;  /* 0x0000d80201007387 */ /* 0x000fe80000100800 */
[----:B------:R3:W-:Y:S01]  /*d840*/  STL [R1+0xd4], R3 ;  /* 0x0000d40301007387 */ /* 0x0007e20000100800 */
[----:B------:R-:W-:Y:S01]  /*d850*/  @!P0 IMAD.MOV R7, RZ, RZ, -R7 ;  /* 0x000000ffff078224 */ /* 0x000fe200078e0a07 */
[----:B-1----:R-:W1:Y:S01]  /*d860*/  LDC R4, c[0x0][0x240] ;  /* 0x00009000ff047b82 */ /* 0x002e620000000800 */
[----:B---3--:R-:W-:-:S02]  /*d870*/  SEL R3, R21, R252, !P6 ;  /* 0x000000fc15037207 */ /* 0x008fc40007000000 */
[C---:B----4-:R-:W-:Y:S02]  /*d880*/  SEL R23, R21.reuse, R23, !P6 ;  /* 0x0000001715177207 */ /* 0x050fe40007000000 */
[----:B--2---:R-:W-:-:S05]  /*d890*/  SEL R2, R21, R156, !P6 ;  /* 0x0000009c15027207 */ /* 0x004fca0007000000 */
[----:B------:R2:W-:Y:S04]  /*d8a0*/  STL [R1+0xd0], R2 ;  /* 0x0000d00201007387 */ /* 0x0005e80000100800 */
[----:B------:R-:W-:Y:S01]  /*d8b0*/  STL [R1+0xcc], R23 ;  /* 0x0000cc1701007387 */ /* 0x000fe20000100800 */
[----:B--2---:R-:W-:-:S03]  /*d8c0*/  SEL R2, R21, R9, !P6 ;  /* 0x0000000915027207 */ /* 0x004fc60007000000 */
[----:B------:R2:W-:Y:S01]  /*d8d0*/  STL [R1+0xc8], R3 ;  /* 0x0000c80301007387 */ /* 0x0005e20000100800 */
[----:B------:R-:W-:-:S03]  /*d8e0*/  SEL R9, R21, R10, !P6 ;  /* 0x0000000a15097207 */ /* 0x000fc60007000000 */
[----:B------:R3:W-:Y:S01]  /*d8f0*/  STL [R1+0xc4], R2 ;  /* 0x0000c40201007387 */ /* 0x0007e20000100800 */
[----:B--2---:R-:W-:-:S03]  /*d900*/  SEL R3, R21, R11, !P6 ;  /* 0x0000000b15037207 */ /* 0x004fc60007000000 */
[----:B------:R2:W-:Y:S01]  /*d910*/  STL [R1+0xc0], R9 ;  /* 0x0000c00901007387 */ /* 0x0005e20000100800 */
[----:B---3--:R-:W-:-:S03]  /*d920*/  SEL R2, R21, R12, !P6 ;  /* 0x0000000c15027207 */ /* 0x008fc60007000000 */
[----:B------:R3:W-:Y:S04]  /*d930*/  STL [R1+0xbc], R3 ;  /* 0x0000bc0301007387 */ /* 0x0007e80000100800 */
[----:B------:R4:W-:Y:S01]  /*d940*/  STL [R1+0xb8], R2 ;  /* 0x0000b80201007387 */ /* 0x0009e20000100800 */
[C---:B--2---:R-:W-:Y:S02]  /*d950*/  SEL R9, R21.reuse, R13, !P6 ;  /* 0x0000000d15097207 */ /* 0x044fe40007000000 */
[----:B---3--:R-:W-:-:S03]  /*d960*/  SEL R3, R21, R14, !P6 ;  /* 0x0000000e15037207 */ /* 0x008fc60007000000 */
[----:B------:R2:W-:Y:S01]  /*d970*/  STL [R1+0xb4], R9 ;  /* 0x0000b40901007387 */ /* 0x0005e20000100800 */
[----:B----4-:R-:W-:-:S03]  /*d980*/  SEL R2, R21, R15, !P6 ;  /* 0x0000000f15027207 */ /* 0x010fc60007000000 */
        /* <DEDUP_REMOVED lines=40> */
[----:B------:R-:W-:Y:S01]  /*dc10*/  STL [R1+0x60], R9 ;  /* 0x0000600901007387 */ /* 0x000fe20000100800 */
[----:B----4-:R-:W-:-:S03]  /*dc20*/  SEL R2, R21, R38, !P6 ;  /* 0x0000002615027207 */ /* 0x010fc60007000000 */
[----:B------:R-:W-:Y:S04]  /*dc30*/  STL [R1+0x5c], R3 ;  /* 0x00005c0301007387 */ /* 0x000fe80000100800 */
[----:B------:R2:W-:Y:S01]  /*dc40*/  STL [R1+0x58], R2 ;  /* 0x0000580201007387 */ /* 0x0005e20000100800 */
[C---:B------:R-:W-:Y:S02]  /*dc50*/  SEL R23, R21.reuse, R68, !P6 ;  /* 0x0000004415177207 */ /* 0x040fe40007000000 */
[----:B--2---:R-:W-:-:S05]  /*dc60*/  SEL R2, R21, R54, !P6 ;  /* 0x0000003615027207 */ /* 0x004fca0007000000 */
[----:B------:R2:W-:Y:S01]  /*dc70*/  STL [R1+0x54], R2 ;  /* 0x0000540201007387 */ /* 0x0005e20000100800 */
[C---:B------:R-:W-:Y:S02]  /*dc80*/  SEL R3, R21.reuse, R69, !P6 ;  /* 0x0000004515037207 */ /* 0x040fe40007000000 */
[----:B--2---:R-:W-:-:S05]  /*dc90*/  SEL R2, R21, R67, !P6 ;  /* 0x0000004315027207 */ /* 0x004fca0007000000 */
[----:B------:R2:W-:Y:S04]  /*dca0*/  STL [R1+0x50], R2 ;  /* 0x0000500201007387 */ /* 0x0005e80000100800 */
        /* <DEDUP_REMOVED lines=24> */
[----:B------:R-:W-:Y:S01]  /*de30*/  STL [R1+0x24], R23 ;  /* 0x0000241701007387 */ /* 0x000fe20000100800 */
[----:B------:R-:W-:-:S03]  /*de40*/  SEL R24, R21, R52, !P6 ;  /* 0x0000003415187207 */ /* 0x000fc60007000000 */
[----:B------:R-:W0:Y:S01]  /*de50*/  LDL.LU R54, [R1+0x100] ;  /* 0x0001000001367983 */ /* 0x000e220000300800 */
[----:B--2---:R-:W-:-:S03]  /*de60*/  SEL R2, R21, R82, !P6 ;  /* 0x0000005215027207 */ /* 0x004fc60007000000 */
[----:B------:R-:W-:Y:S04]  /*de70*/  STL [R1+0x20], R3 ;  /* 0x0000200301007387 */ /* 0x000fe80000100800 */
[----:B------:R-:W2:Y:S01]  /*de80*/  LDL.LU R52, [R1+0xfc] ;  /* 0x0000fc0001347983 */ /* 0x000ea20000300800 */
[----:B------:R-:W-:-:S03]  /*de90*/  SEL R25, R21, R51, !P6 ;  /* 0x0000003315197207 */ /* 0x000fc60007000000 */
[----:B------:R3:W-:Y:S04]  /*dea0*/  STL [R1+0x18], R2 ;  /* 0x0000180201007387 */ /* 0x0007e80000100800 */
[----:B------:R-:W4:Y:S01]  /*deb0*/  LDL.LU R51, [R1+0x34] ;  /* 0x0000340001337983 */ /* 0x000f220000300800 */
[C---:B------:R-:W-:Y:S02]  /*dec0*/  SEL R27, R21.reuse, R49, !P6 ;  /* 0x00000031151b7207 */ /* 0x040fe40007000000 */
[C---:B------:R-:W-:Y:S01]  /*ded0*/  SEL R28, R21.reuse, R48, !P6 ;  /* 0x00000030151c7207 */ /* 0x040fe20007000000 */
[----:B------:R-:W1:Y:S01]  /*dee0*/  LDL.LU R49, [R1+0xf8] ;  /* 0x0000f80001317983 */ /* 0x000e620000300800 */
[C---:B------:R-:W-:Y:S02]  /*def0*/  SEL R30, R21.reuse, R47, !P6 ;  /* 0x0000002f151e7207 */ /* 0x040fe40007000000 */
[C---:B------:R-:W-:Y:S01]  /*df00*/  SEL R32, R21.reuse, R46, !P6 ;  /* 0x0000002e15207207 */ /* 0x040fe20007000000 */
[----:B------:R-:W4:Y:S01]  /*df10*/  LDL.LU R48, [R1+0xf4] ;  /* 0x0000f40001307983 */ /* 0x000f220000300800 */
[----:B------:R-:W-:-:S03]  /*df20*/  SEL R33, R21, R45, !P6 ;  /* 0x0000002d15217207 */ /* 0x000fc60007000000 */
        /* <DEDUP_REMOVED lines=10> */
[----:B------:R-:W4:Y:S04]  /*dfd0*/  LDL.LU R42, [R1+0xdc] ;  /* 0x0000dc00012a7983 */ /* 0x000f280000300800 */
[----:B------:R-:W4:Y:S04]  /*dfe0*/  LDL.LU R41, [R1+0xd8] ;  /* 0x0000d80001297983 */ /* 0x000f280000300800 */
[----:B------:R-:W4:Y:S01]  /*dff0*/  LDL.LU R40, [R1+0xd4] ;  /* 0x0000d40001287983 */ /* 0x000f220000300800 */
[C---:B------:R-:W-:Y:S02]  /*e000*/  SEL R26, R21.reuse, R50, !P6 ;  /* 0x00000032151a7207 */ /* 0x040fe40007000000 */
[----:B------:R-:W3:Y:S01]  /*e010*/  S2R R50, SR_TID.X ;  /* 0x0000000000327919 */ /* 0x000ee20000002100 */
[----:B------:R-:W-:-:S02]  /*e020*/  SEL R22, R21, R53, !P6 ;  /* 0x0000003515167207 */ /* 0x000fc40007000000 */
[----:B------:R-:W3:Y:S02]  /*e030*/  LDC R53, c[0x0][0x23c] ;  /* 0x00008f00ff357b82 */ /* 0x000ee40000000800 */
[C---:B---3--:R-:W-:Y:S02]  /*e040*/  SEL R2, R21.reuse, R83, !P6 ;  /* 0x0000005315027207 */ /* 0x048fe40007000000 */
[C---:B------:R-:W-:Y:S02]  /*e050*/  SEL R3, R21.reuse, R84, !P6 ;  /* 0x0000005415037207 */ /* 0x040fe40007000000 */
[C---:B------:R-:W-:Y:S01]  /*e060*/  SEL R29, R21.reuse, R154, !P6 ;  /* 0x0000009a151d7207 */ /* 0x040fe20007000000 */
[----:B------:R-:W-:Y:S01]  /*e070*/  @!P1 IMAD.MOV R0, RZ, RZ, -R0 ;  /* 0x000000ffff009224 */ /* 0x000fe200078e0a00 */
[C---:B------:R-:W-:Y:S02]  /*e080*/  SEL R156, R21.reuse, R85, !P6 ;  /* 0x00000055159c7207 */ /* 0x040fe40007000000 */
[C---:B------:R-:W-:Y:S01]  /*e090*/  SEL R23, R21.reuse, R86, !P6 ;  /* 0x0000005615177207 */ /* 0x040fe20007000000 */
[----:B------:R-:W-:Y:S01]  /*e0a0*/  STL [R1+0x18c4], R2 ;  /* 0x0018c40201007387 */ /* 0x000fe20000100800 */
[----:B------:R-:W-:-:S02]  /*e0b0*/  SEL R252, R21, R87, !P6 ;  /* 0x0000005715fc7207 */ /* 0x000fc40007000000 */
[C---:B------:R-:W-:Y:S01]  /*e0c0*/  SEL R31, R21.reuse, R155, !P6 ;  /* 0x0000009b151f7207 */ /* 0x040fe20007000000 */
[----:B------:R-:W-:Y:S01]  /*e0d0*/  STL [R1+0x18c8], R3 ;  /* 0x0018c80301007387 */ /* 0x000fe20000100800 */
[----:B------:R-:W-:-:S03]  /*e0e0*/  SEL R84, R21, R0, !P6 ;  /* 0x0000000015547207 */ /* 0x000fc60007000000 */
[----:B------:R-:W-:Y:S01]  /*e0f0*/  STL [R1+0x18cc], R156 ;  /* 0x0018cc9c01007387 */ /* 0x000fe20000100800 */
[----:B------:R-:W-:-:S03]  /*e100*/  LOP3.LUT R50, R50, 0x7f, RZ, 0xc0, !PT ;  /* 0x0000007f32327812 */ /* 0x000fc600078ec0ff */
[----:B------:R-:W-:Y:S02]  /*e110*/  STL [R1+0x18d0], R23 ;  /* 0x0018d01701007387 */ /* 0x000fe40000100800 */
[----:B------:R-:W-:Y:S02]  /*e120*/  IMAD R50, R50, R53, RZ ;  /* 0x0000003532327224 */ /* 0x000fe400078e02ff */
[----:B------:R3:W-:Y:S01]  /*e130*/  STL [R1+0x18d4], R252 ;  /* 0x0018d4fc01007387 */ /* 0x0007e20000100800 */
[C---:B------:R-:W-:Y:S02]  /*e140*/  SEL R9, R21.reuse, R66, !P6 ;  /* 0x0000004215097207 */ /* 0x040fe40007000000 */
[C---:B------:R-:W-:Y:S02]  /*e150*/  SEL R10, R21.reuse, R65, !P6 ;  /* 0x00000041150a7207 */ /* 0x040fe40007000000 */
[C---:B------:R-:W-:Y:S02]  /*e160*/  SEL R11, R21.reuse, R64, !P6 ;  /* 0x00000040150b7207 */ /* 0x040fe40007000000 */
[----:B------:R-:W-:-:S02]  /*e170*/  SEL R12, R21, R63, !P6 ;  /* 0x0000003f150c7207 */ /* 0x000fc40007000000 */
[C---:B------:R-:W-:Y:S02]  /*e180*/  SEL R13, R21.reuse, R62, !P6 ;  /* 0x0000003e150d7207 */ /* 0x040fe40007000000 */
[C---:B------:R-:W-:Y:S02]  /*e190*/  SEL R14, R21.reuse, R61, !P6 ;  /* 0x0000003d150e7207 */ /* 0x040fe40007000000 */
[C---:B------:R-:W-:Y:S02]  /*e1a0*/  SEL R15, R21.reuse, R60, !P6 ;  /* 0x0000003c150f7207 */ /* 0x040fe40007000000 */
[C---:B------:R-:W-:Y:S02]  /*e1b0*/  SEL R16, R21.reuse, R59, !P6 ;  /* 0x0000003b15107207 */ /* 0x040fe40007000000 */
[C---:B------:R-:W-:Y:S02]  /*e1c0*/  SEL R17, R21.reuse, R58, !P6 ;  /* 0x0000003a15117207 */ /* 0x040fe40007000000 */
[----:B------:R-:W-:-:S02]  /*e1d0*/  SEL R18, R21, R57, !P6 ;  /* 0x0000003915127207 */ /* 0x000fc40007000000 */
[C---:B------:R-:W-:Y:S02]  /*e1e0*/  SEL R19, R21.reuse, R56, !P6 ;  /* 0x0000003815137207 */ /* 0x040fe40007000000 */
[C---:B------:R-:W-:Y:S01]  /*e1f0*/  SEL R20, R21.reuse, R55, !P6 ;  /* 0x0000003715147207 */ /* 0x040fe20007000000 */
[----:B------:R-:W-:Y:S02]  /*e200*/  @!P5 IMAD.MOV R6, RZ, RZ, -R6 ;  /* 0x000000ffff06d224 */ /* 0x000fe400078e0a06 */
[----:B------:R-:W-:Y:S02]  /*e210*/  @!P2 IMAD.MOV R5, RZ, RZ, -R5 ;  /* 0x000000ffff05a224 */ /* 0x000fe400078e0a05 */
[----:B------:R-:W-:Y:S01]  /*e220*/  @!P3 IMAD.MOV R8, RZ, RZ, -R8 ;  /* 0x000000ffff08b224 */ /* 0x000fe200078e0a08 */
        /* <DEDUP_REMOVED lines=65> */
[----:B------:R-:W-:Y:S02]  /*e640*/  SEL R157, R21, R157, !P6 ;  /* 0x0000009d159d7207 */ /* 0x000fe40007000000 */
[----:B0-----:R-:W-:-:S04]  /*e650*/  LEA R154, P0, R54, R152, 0x1 ;  /* 0x00000098369a7211 */ /* 0x001fc800078008ff */
[-C--:B------:R-:W-:Y:S02]  /*e660*/  LEA.HI.X.SX32 R155, R54, R153.reuse, 0x1, P0 ;  /* 0x00000099369b7211 */ /* 0x080fe400000f0eff */
[C---:B--2---:R-:W-:Y:S01]  /*e670*/  LEA R152, P1, R52.reuse, R152, 0x1 ;  /* 0x0000009834987211 */ /* 0x044fe200078208ff */
[----:B------:R-:W-:Y:S03]  /*e680*/  STL [R1+0x18b0], R154 ;  /* 0x0018b09a01007387 */ /* 0x000fe60000100800 */
[----:B------:R-:W-:Y:S01]  /*e690*/  LEA.HI.X.SX32 R153, R52, R153, 0x1, P1 ;  /* 0x0000009934997211 */ /* 0x000fe200008f0eff */
[----:B------:R-:W-:Y:S01]  /*e6a0*/  STL [R1+0x18ac], R155 ;  /* 0x0018ac9b01007387 */ /* 0x000fe20000100800 */
[----:B----4-:R-:W-:-:S03]  /*e6b0*/  LEA.HI.X.SX32 R0, R50, R51, 0x1, P4 ;  /* 0x0000003332007211 */ /* 0x010fc600020f0eff */
[----:B------:R-:W-:Y:S04]  /*e6c0*/  STL [R1+0x18b8], R152 ;  /* 0x0018b89801007387 */ /* 0x000fe80000100800 */
[----:B------:R-:W-:Y:S04]  /*e6d0*/  STL [R1+0x18b4], R153 ;  /* 0x0018b49901007387 */ /* 0x000fe80000100800 */
[----:B------:R0:W-:Y:S04]  /*e6e0*/  STL [R1+0x18bc], R0 ;  /* 0x0018bc0001007387 */ /* 0x0001e80000100800 */
[----:B------:R-:W2:Y:S04]  /*e6f0*/  LDL.LU R70, [R1+0xd0] ;  /* 0x0000d00001467983 */ /* 0x000ea80000300800 */
[----:B------:R-:W4:Y:S04]  /*e700*/  LDL.LU R69, [R1+0xcc] ;  /* 0x0000cc0001457983 */ /* 0x000f280000300800 */
        /* <DEDUP_REMOVED lines=14> */
[----:B------:R-:W4:Y:S01]  /*e7f0*/  LDL.LU R54, [R1+0x90] ;  /* 0x0000900001367983 */ /* 0x000f220000300800 */
[----:B-1----:R-:W-:-:S03]  /*e800*/  IMAD R82, R49, R4, RZ ;  /* 0x0000000431527224 */ /* 0x002fc600078e02ff */
[----:B------:R-:W4:Y:S01]  /*e810*/  LDL.LU R53, [R1+0x8c] ;  /* 0x00008c0001357983 */ /* 0x000f220000300800 */
[----:B------:R-:W-:-:S03]  /*e820*/  IMAD R79, R48, R4, RZ ;  /* 0x00000004304f7224 */ /* 0x000fc600078e02ff */
        /* <DEDUP_REMOVED lines=17> */
[----:B------:R-:W-:-:S03]  /*e940*/  SEL R158, R21, R158, !P6 ;  /* 0x0000009e159e7207 */ /* 0x000fc60007000000 */
[----:B------:R-:W4:Y:S01]  /*e950*/  LDL.LU R43, [R1+0x64] ;  /* 0x00006400012b7983 */ /* 0x000f220000300800 */
[----:B------:R-:W-:-:S03]  /*e960*/  SEL R159, R21, R159, !P6 ;  /* 0x0000009f159f7207 */ /* 0x000fc60007000000 */
[----:B------:R-:W4:Y:S01]  /*e970*/  LDL.LU R42, [R1+0x60] ;  /* 0x00006000012a7983 */ /* 0x000f220000300800 */
[C---:B------:R-:W-:Y:S02]  /*e980*/  SEL R160, R21.reuse, R160, !P6 ;  /* 0x000000a015a07207 */ /* 0x040fe40007000000 */
[C---:B------:R-:W-:Y:S01]  /*e990*/  SEL R161, R21.reuse, R161, !P6 ;  /* 0x000000a115a17207 */ /* 0x040fe20007000000 */
[----:B------:R-:W4:Y:S01]  /*e9a0*/  LDL.LU R41, [R1+0x5c] ;  /* 0x00005c0001297983 */ /* 0x000f220000300800 */
[C---:B------:R-:W-:Y:S02]  /*e9b0*/  SEL R162, R21.reuse, R162, !P6 ;  /* 0x000000a215a27207 */ /* 0x040fe40007000000 */
[C---:B------:R-:W-:Y:S01]  /*e9c0*/  SEL R163, R21.reuse, R163, !P6 ;  /* 0x000000a315a37207 */ /* 0x040fe20007000000 */
[----:B------:R-:W4:Y:S01]  /*e9d0*/  LDL.LU R40, [R1+0x58] ;  /* 0x0000580001287983 */ /* 0x000f220000300800 */
        /* <DEDUP_REMOVED lines=92> */
[----:B------:R-:W4:Y:S04]  /*efa0*/  LDL.LU R21, [R1+0x54] ;  /* 0x0000540001157983 */ /* 0x000f280000300800 */
[----:B------:R-:W4:Y:S04]  /*efb0*/  LDL.LU R8, [R1+0x50] ;  /* 0x0000500001087983 */ /* 0x000f280000300800 */
[----:B------:R-:W4:Y:S04]  /*efc0*/  LDL.LU R7, [R1+0x4c] ;  /* 0x00004c0001077983 */ /* 0x000f280000300800 */
[----:B------:R-:W4:Y:S04]  /*efd0*/  LDL.LU R6, [R1+0x48] ;  /* 0x0000480001067983 */ /* 0x000f280000300800 */
[----:B------:R-:W4:Y:S04]  /*efe0*/  LDL.LU R5, [R1+0x44] ;  /* 0x0000440001057983 */ /* 0x000f280000300800 */
[----:B------:R-:W4:Y:S04]  /*eff0*/  LDL.LU R85, [R1+0x40] ;  /* 0x0000400001557983 */ /* 0x000f280000300800 */
[----:B------:R-:W4:Y:S04]  /*f000*/  LDL.LU R87, [R1+0x3c] ;  /* 0x00003c0001577983 */ /* 0x000f280000300800 */
[----:B---3--:R-:W3:Y:S04]  /*f010*/  LDL.LU R252, [R1+0x4] ;  /* 0x0000040001fc7983 */ /* 0x008ee80000300800 */
[----:B------:R-:W2:Y:S04]  /*f020*/  LDL.LU R23, [R1+0x10] ;  /* 0x0000100001177983 */ /* 0x000ea80000300800 */
[----:B------:R-:W4:Y:S04]  /*f030*/  LDL.LU R156, [R1+0x1c] ;  /* 0x00001c00019c7983 */ /* 0x000f280000300800 */
[----:B------:R-:W4:Y:S04]  /*f040*/  LDL.LU R3, [R1+0x2c] ;  /* 0x00002c0001037983 */ /* 0x000f280000300800 */
[----:B------:R-:W4:Y:S04]  /*f050*/  LDL.LU R2, [R1+0x38] ;  /* 0x0000380001027983 */ /* 0x000f280000300800 */
[----:B0-----:R-:W4:Y:S04]  /*f060*/  LDL.LU R0, [R1+0x30] ;  /* 0x0000300001007983 */ /* 0x001f280000300800 */
[----:B------:R-:W4:Y:S04]  /*f070*/  LDL.LU R153, [R1+0x28] ;  /* 0x0000280001997983 */ /* 0x000f280000300800 */
[----:B------:R-:W4:Y:S04]  /*f080*/  LDL.LU R152, [R1+0x24] ;  /* 0x0000240001987983 */ /* 0x000f280000300800 */
[----:B------:R-:W4:Y:S04]  /*f090*/  LDL.LU R155, [R1+0x20] ;  /* 0x00002000019b7983 */ /* 0x000f280000300800 */
[----:B------:R-:W4:Y:S01]  /*f0a0*/  LDL.LU R154, [R1+0x18] ;  /* 0x00001800019a7983 */ /* 0x000f220000300800 */
[----:B---3--:R-:W-:-:S02]  /*f0b0*/  IMAD R252, R252, R4, RZ ;  /* 0x00000004fcfc7224 */ /* 0x008fc400078e02ff */
[----:B--2---:R-:W-:-:S03]  /*f0c0*/  IMAD R23, R23, R4, RZ ;  /* 0x0000000417177224 */ /* 0x004fc600078e02ff */
[----:B------:R0:W-:Y:S01]  /*f0d0*/  STL [R1+0x4], R252 ;  /* 0x000004fc01007387 */ /* 0x0001e20000100800 */
[-C--:B----4-:R-:W-:Y:S02]  /*f0e0*/  IMAD R156, R156, R4.reuse, RZ ;  /* 0x000000049c9c7224 */ /* 0x090fe400078e02ff */
[-C--:B------:R-:W-:Y:S01]  /*f0f0*/  IMAD R3, R3, R4.reuse, RZ ;  /* 0x0000000403037224 */ /* 0x080fe200078e02ff */
[----:B0-----:R-:W2:Y:S01]  /*f100*/  LDL.LU R252, [R1+0x18d4] ;  /* 0x0018d40001fc7983 */ /* 0x001ea20000300800 */
[----:B------:R-:W-:-:S03]  /*f110*/  IMAD R2, R2, R4, RZ ;  /* 0x0000000402027224 */ /* 0x000fc600078e02ff */
[----:B------:R0:W-:Y:S04]  /*f120*/  STL [R1+0x10], R23 ;  /* 0x0000101701007387 */ /* 0x0001e80000100800 */
[----:B0-----:R-:W3:Y:S04]  /*f130*/  LDL.LU R23, [R1+0x18d0] ;  /* 0x0018d00001177983 */ /* 0x001ee80000300800 */
[----:B------:R0:W-:Y:S04]  /*f140*/  STL [R1+0x1c], R156 ;  /* 0x00001c9c01007387 */ /* 0x0001e80000100800 */
[----:B0-----:R-:W4:Y:S04]  /*f150*/  LDL.LU R156, [R1+0x18cc] ;  /* 0x0018cc00019c7983 */ /* 0x001f280000300800 */
[----:B------:R0:W-:Y:S04]  /*f160*/  STL [R1+0x2c], R3 ;  /* 0x00002c0301007387 */ /* 0x0001e80000100800 */
[----:B0-----:R-:W2:Y:S04]  /*f170*/  LDL.LU R3, [R1+0x18c8] ;  /* 0x0018c80001037983 */ /* 0x001ea80000300800 */
[----:B------:R0:W-:Y:S04]  /*f180*/  STL [R1+0x34], R2 ;  /* 0x0000340201007387 */ /* 0x0001e80000100800 */
[----:B0-----:R-:W3:Y:S01]  /*f190*/  LDL.LU R2, [R1+0x18c4] ;  /* 0x0018c40001027983 */ /* 0x001ee20000300800 */
[----:B------:R-:W-:-:S05]  /*f1a0*/  IMAD R0, R0, R4, RZ ;  /* 0x0000000400007224 */ /* 0x000fca00078e02ff */
[----:B------:R0:W-:Y:S02]  /*f1b0*/  STL [R1+0x30], R0 ;  /* 0x0000300001007387 */ /* 0x0001e40000100800 */
[-C--:B0-----:R-:W-:Y:S02]  /*f1c0*/  IMAD R0, R153, R4.reuse, RZ ;  /* 0x0000000499007224 */ /* 0x081fe400078e02ff */
[----:B------:R-:W-:-:S03]  /*f1d0*/  IMAD R153, R155, R4, RZ ;  /* 0x000000049b997224 */ /* 0x000fc600078e02ff */
[----:B------:R0:W-:Y:S01]  /*f1e0*/  STL [R1+0x28], R0 ;  /* 0x0000280001007387 */ /* 0x0001e20000100800 */
[----:B---3--:R-:W-:-:S03]  /*f1f0*/  IMAD R155, R2, R4, RZ ;  /* 0x00000004029b7224 */ /* 0x008fc600078e02ff */
[----:B------:R-:W0:Y:S02]  /*f200*/  LDL.LU R2, [R1+0x18c0] ;  /* 0x0018c00001027983 */ /* 0x000e240000300800 */
[----:B0-----:R-:W-:-:S05]  /*f210*/  LEA R0, P3, R82, R2, 0x1 ;  /* 0x0000000252007211 */ /* 0x001fca00078608ff */
[----:B------:R0:W-:Y:S02]  /*f220*/  STL [R1+0x890], R0 ;  /* 0x0008900001007387 */ /* 0x0001e40000100800 */
        /* <DEDUP_REMOVED lines=11> */
[----:B------:R0:W-:Y:S04]  /*f2e0*/  STL [R1+0x8c0], R0 ;  /* 0x0008c00001007387 */ /* 0x0001e80000100800 */
[----:B0-----:R-:W3:Y:S01]  /*f2f0*/  LDL.LU R0, [R1+0x18bc] ;  /* 0x0018bc0001007983 */ /* 0x001ee20000300800 */
[-C--:B------:R-:W-:Y:S02]  /*f300*/  IMAD R70, R70, R4.reuse, RZ ;  /* 0x0000000446467224 */ /* 0x080fe400078e02ff */
[-C--:B------:R-:W-:Y:S02]  /*f310*/  IMAD R69, R69, R4.reuse, RZ ;  /* 0x0000000445457224 */ /* 0x080fe400078e02ff */
[-C--:B------:R-:W-:Y:S02]  /*f320*/  IMAD R68, R68, R4.reuse, RZ ;  /* 0x0000000444447224 */ /* 0x080fe400078e02ff */
[----:B------:R-:W-:-:S02]  /*f330*/  IMAD R67, R67, R4, RZ ;  /* 0x0000000443437224 */ /* 0x000fc400078e02ff */
[-C--:B------:R-:W-:Y:S02]  /*f340*/  IMAD R66, R66, R4.reuse, RZ ;  /* 0x0000000442427224 */ /* 0x080fe400078e02ff */
[-C--:B------:R-:W-:Y:S02]  /*f350*/  IMAD R65, R65, R4.reuse, RZ ;  /* 0x0000000441417224 */ /* 0x080fe400078e02ff */
        /* <DEDUP_REMOVED lines=48> */
[----:B------:R-:W-:Y:S01]  /*f660*/  IMAD R13, R13, R4, RZ ;  /* 0x000000040d0d7224 */ /* 0x000fe200078e02ff */
[----:B---3--:R-:W-:-:S05]  /*f670*/  LEA.HI.X.SX32 R82, R82, R0, 0x1, P3 ;  /* 0x0000000052527211 */ /* 0x008fca00018f0eff */
[----:B------:R0:W-:Y:S01]  /*f680*/  STL [R1+0x88c], R82 ;  /* 0x00088c5201007387 */ /* 0x0001e20000100800 */
[----:B------:R-:W-:Y:S02]  /*f690*/  LEA.HI.X.SX32 R78, R78, R0, 0x1, P1 ;  /* 0x000000004e4e7211 */ /* 0x000fe400008f0eff */
[----:B0-----:R-:W-:-:S05]  /*f6a0*/  LEA R82, P3, R73, R2, 0x1 ;  /* 0x0000000249527211 */ /* 0x001fca00078608ff */
[----:B------:R0:W-:Y:S02]  /*f6b0*/  STL [R1+0x8c8], R82 ;  /* 0x0008c85201007387 */ /* 0x0001e40000100800 */
[----:B0-----:R-:W-:Y:S02]  /*f6c0*/  LEA.HI.X.SX32 R82, R79, R0, 0x1, P2 ;  /* 0x000000004f527211 */ /* 0x001fe400010f0eff */
[----:B------:R-:W-:-:S03]  /*f6d0*/  LEA R79, P2, R72, R2, 0x1 ;  /* 0x00000002484f7211 */ /* 0x000fc600078408ff */
[----:B------:R0:W-:Y:S04]  /*f6e0*/  STL [R1+0x894], R82 ;  /* 0x0008945201007387 */ /* 0x0001e80000100800 */
[----:B------:R1:W-:Y:S04]  /*f6f0*/  STL [R1+0x8d0], R79 ;  /* 0x0008d04f01007387 */ /* 0x0003e80000100800 */
[----:B------:R3:W-:Y:S01]  /*f700*/  STL [R1+0x89c], R78 ;  /* 0x00089c4e01007387 */ /* 0x0007e20000100800 */
[----:B0-----:R-:W-:Y:S02]  /*f710*/  LEA R82, P1, R71, R2, 0x1 ;  /* 0x0000000247527211 */ /* 0x001fe400078208ff */
[----:B-1----:R-:W-:-:S02]  /*f720*/  LEA.HI.X.SX32 R79, R77, R0, 0x1, P0 ;  /* 0x000000004d4f7211 */ /* 0x002fc400000f0eff */
[----:B------:R-:W-:Y:S02]  /*f730*/  LEA.HI.X.SX32 R77, R76, R0, 0x1, P4 ;  /* 0x000000004c4d7211 */ /* 0x000fe400020f0eff */
[-C--:B---3--:R-:W-:Y:S01]  /*f740*/  LEA R78, P0, R70, R2.reuse, 0x1 ;  /* 0x00000002464e7211 */ /* 0x088fe200078008ff */
[----:B------:R-:W-:Y:S01]  /*f750*/  STL [R1+0x8d8], R82 ;  /* 0x0008d85201007387 */ /* 0x000fe20000100800 */
[----:B------:R-:W-:Y:S02]  /*f760*/  LEA R76, P4, R69, R2, 0x1 ;  /* 0x00000002454c7211 */ /* 0x000fe400078808ff */
[----:B------:R-:W-:Y:S01]  /*f770*/  LEA.HI.X.SX32 R75, R75, R0, 0x1, P6 ;  /* 0x000000004b4b7211 */ /* 0x000fe200030f0eff */
[----:B------:R-:W-:Y:S04]  /*f780*/  STL [R1+0x8a4], R79 ;  /* 0x0008a44f01007387 */ /* 0x000fe80000100800 */
[----:B------:R-:W-:Y:S04]  /*f790*/  STL [R1+0x8e0], R78 ;  /* 0x0008e04e01007387 */ /* 0x000fe80000100800 */
[----:B------:R0:W-:Y:S04]  /*f7a0*/  STL [R1+0x8ac], R77 ;  /* 0x0008ac4d01007387 */ /* 0x0001e80000100800 */
[----:B------:R1:W-:Y:S04]  /*f7b0*/  STL [R1+0x8e8], R76 ;  /* 0x0008e84c01007387 */ /* 0x0003e80000100800 */
[----:B------:R3:W-:Y:S01]  /*f7c0*/  STL [R1+0x8b4], R75 ;  /* 0x0008b44b01007387 */ /* 0x0007e20000100800 */
[----:B0-----:R-:W-:-:S02]  /*f7d0*/  LEA R77, P6, R68, R2, 0x1 ;  /* 0x00000002444d7211 */ /* 0x001fc400078c08ff */
[-C--:B-1----:R-:W-:Y:S02]  /*f7e0*/  LEA.HI.X.SX32 R76, R74, R0.reuse, 0x1, P5 ;  /* 0x000000004a4c7211 */ /* 0x082fe400028f0eff */
        /* <DEDUP_REMOVED lines=195> */
[----:B------:R-:W-:-:S03]  /*10420*/  LEA R22, P5, R15, R2, 0x1 ;  /* 0x000000020f167211 */ /* 0x000fc600078a08ff */
[----:B------:R-:W-:Y:S01]  /*10430*/  STL [R1+0xa3c], R26 ;  /* 0x000a3c1a01007387 */ /* 0x000fe20000100800 */
[----:B------:R-:W-:-:S03]  /*10440*/  LEA.HI.X.SX32 R21, R21, R0, 0x1, P3 ;  /* 0x0000000015157211 */ /* 0x000fc600018f0eff */
[----:B------:R-:W-:Y:S04]  /*10450*/  STL [R1+0xa78], R25 ;  /* 0x000a781901007387 */ /* 0x000fe80000100800 */
[----:B------:R-:W-:Y:S04]  /*10460*/  STL [R1+0xa44], R24 ;  /* 0x000a441801007387 */ /* 0x000fe80000100800 */
[----:B------:R-:W3:Y:S04]  /*10470*/  LDL.LU R74, [R1+0x4] ;  /* 0x00000400014a7983 */ /* 0x000ee80000300800 */
[----:B------:R0:W-:Y:S04]  /*10480*/  STL [R1+0xa80], R22 ;  /* 0x000a801601007387 */ /* 0x0001e80000100800 */
[----:B------:R1:W-:Y:S04]  /*10490*/  STL [R1+0xa4c], R21 ;  /* 0x000a4c1501007387 */ /* 0x0003e80000100800 */
[----:B------:R-:W3:Y:S01]  /*104a0*/  LDL.LU R75, [R1+0x10] ;  /* 0x00001000014b7983 */ /* 0x000ee20000300800 */
[----:B0-----:R-:W-:-:S02]  /*104b0*/  LEA R22, P3, R14, R2, 0x1 ;  /* 0x000000020e167211 */ /* 0x001fc400078608ff */
[----:B-1----:R-:W-:-:S03]  /*104c0*/  LEA.HI.X.SX32 R21, R20, R0, 0x1, P2 ;  /* 0x0000000014157211 */ /* 0x002fc600010f0eff */
[----:B------:R-:W-:Y:S01]  /*104d0*/  STL [R1+0xa88], R22 ;  /* 0x000a881601007387 */ /* 0x000fe20000100800 */
[----:B------:R-:W-:-:S03]  /*104e0*/  LEA R20, P2, R13, R2, 0x1 ;  /* 0x000000020d147211 */ /* 0x000fc600078408ff */
[----:B------:R-:W3:Y:S01]  /*104f0*/  LDL.LU R76, [R1+0x1c] ;  /* 0x00001c00014c7983 */ /* 0x000ee20000300800 */
[----:B------:R-:W-:Y:S01]  /*10500*/  IMAD R12, R12, R4, RZ ;  /* 0x000000040c0c7224 */ /* 0x000fe200078e02ff */
[----:B------:R-:W-:Y:S02]  /*10510*/  LEA.HI.X.SX32 R19, R19, R0, 0x1, P1 ;  /* 0x0000000013137211 */ /* 0x000fe400008f0eff */
[----:B------:R-:W-:Y:S04]  /*10520*/  STL [R1+0xa54], R21 ;  /* 0x000a541501007387 */ /* 0x000fe80000100800 */
[----:B------:R-:W3:Y:S04]  /*10530*/  LDL.LU R77, [R1+0x2c] ;  /* 0x00002c00014d7983 */ /* 0x000ee80000300800 */
[----:B------:R0:W-:Y:S04]  /*10540*/  STL [R1+0xa90], R20 ;  /* 0x000a901401007387 */ /* 0x0001e80000100800 */
[----:B------:R-:W3:Y:S04]  /*10550*/  LDL.LU R78, [R1+0x34] ;  /* 0x00003400014e7983 */ /* 0x000ee80000300800 */
[----:B------:R1:W-:Y:S01]  /*10560*/  STL [R1+0xa5c], R19 ;  /* 0x000a5c1301007387 */ /* 0x0003e20000100800 */
[----:B0-----:R-:W-:-:S03]  /*10570*/  LEA R20, P1, R12, R2, 0x1 ;  /* 0x000000020c147211 */ /* 0x001fc600078208ff */
[----:B------:R-:W3:Y:S04]  /*10580*/  LDL.LU R79, [R1+0x30] ;  /* 0x00003000014f7983 */ /* 0x000ee80000300800 */
[----:B------:R-:W-:Y:S04]  /*10590*/  STL [R1+0xa98], R20 ;  /* 0x000a981401007387 */ /* 0x000fe80000100800 */
[----:B------:R-:W3:Y:S01]  /*105a0*/  LDL.LU R82, [R1+0x28] ;  /* 0x0000280001527983 */ /* 0x000ee20000300800 */
[----:B------:R-:W-:Y:S01]  /*105b0*/  IMAD R11, R11, R4, RZ ;  /* 0x000000040b0b7224 */ /* 0x000fe200078e02ff */
[----:B-1----:R-:W-:Y:S01]  /*105c0*/  LEA.HI.X.SX32 R19, R18, R0, 0x1, P0 ;  /* 0x0000000012137211 */ /* 0x002fe200000f0eff */
[----:B------:R-:W-:-:S03]  /*105d0*/  IMAD R10, R10, R4, RZ ;  /* 0x000000040a0a7224 */ /* 0x000fc600078e02ff */
[----:B------:R-:W-:Y:S01]  /*105e0*/  LEA R18, P0, R11, R2, 0x1 ;  /* 0x000000020b127211 */ /* 0x000fe200078008ff */
[----:B------:R0:W-:Y:S01]  /*105f0*/  STL [R1+0xa64], R19 ;  /* 0x000a641301007387 */ /* 0x0001e20000100800 */
[-C--:B------:R-:W-:Y:S02]  /*10600*/  IMAD R9, R9, R4.reuse, RZ ;  /* 0x0000000409097224 */ /* 0x080fe400078e02ff */
[----:B------:R-:W-:Y:S01]  /*10610*/  IMAD R8, R8, R4, RZ ;  /* 0x0000000408087224 */ /* 0x000fe200078e02ff */
[----:B------:R1:W-:Y:S01]  /*10620*/  STL [R1+0xaa0], R18 ;  /* 0x000aa01201007387 */ /* 0x0003e20000100800 */
[----:B0-----:R-:W-:Y:S02]  /*10630*/  LEA.HI.X.SX32 R19, R17, R0, 0x1, P4 ;  /* 0x0000000011137211 */ /* 0x001fe400020f0eff */
[----:B------:R-:W-:Y:S02]  /*10640*/  LEA R17, P4, R10, R2, 0x1 ;  /* 0x000000020a117211 */ /* 0x000fe400078808ff */
[----:B-1----:R-:W-:Y:S01]  /*10650*/  LEA.HI.X.SX32 R18, R16, R0, 0x1, P6 ;  /* 0x0000000010127211 */ /* 0x002fe200030f0eff */
[----:B------:R-:W-:Y:S01]  /*10660*/  STL [R1+0xa6c], R19 ;  /* 0x000a6c1301007387 */ /* 0x000fe20000100800 */
[----:B------:R-:W-:Y:S01]  /*10670*/  LEA R16, P6, R9, R2, 0x1 ;  /* 0x0000000209107211 */ /* 0x000fe200078c08ff */
[----:B------:R-:W-:-:S02]  /*10680*/  IMAD R7, R7, R4, RZ ;  /* 0x0000000407077224 */ /* 0x000fc400078e02ff */
[----:B------:R0:W-:Y:S01]  /*10690*/  STL [R1+0xaa8], R17 ;  /* 0x000aa81101007387 */ /* 0x0001e20000100800 */
[----:B------:R-:W-:-:S03]  /*106a0*/  IMAD R6, R6, R4, RZ ;  /* 0x0000000406067224 */ /* 0x000fc600078e02ff */
[----:B------:R-:W-:Y:S01]  /*106b0*/  STL [R1+0xa74], R18 ;  /* 0x000a741201007387 */ /* 0x000fe20000100800 */
[----:B0-----:R-:W-:Y:S02]  /*106c0*/  LEA.HI.X.SX32 R17, R15, R0, 0x1, P5 ;  /* 0x000000000f117211 */ /* 0x001fe400028f0eff */
[----:B------:R-:W-:Y:S01]  /*106d0*/  LEA R15, P5, R8, R2, 0x1 ;  /* 0x00000002080f7211 */ /* 0x000fe200078a08ff */
[----:B------:R0:W-:Y:S01]  /*106e0*/  STL [R1+0xab0], R16 ;  /* 0x000ab01001007387 */ /* 0x0001e20000100800 */
[----:B------:R-:W-:-:S03]  /*106f0*/  IMAD R5, R5, R4, RZ ;  /* 0x0000000405057224 */ /* 0x000fc600078e02ff */
[----:B------:R-:W-:Y:S04]  /*10700*/  STL [R1+0xa7c], R17 ;  /* 0x000a7c1101007387 */ /* 0x000fe80000100800 */
[----:B------:R1:W-:Y:S01]  /*10710*/  STL [R1+0xab8], R15 ;  /* 0x000ab80f01007387 */ /* 0x0003e20000100800 */
[----:B0-----:R-:W-:Y:S02]  /*10720*/  LEA.HI.X.SX32 R16, R14, R0, 0x1, P3 ;  /* 0x000000000e107211 */ /* 0x001fe400018f0eff */
[----:B------:R-:W-:Y:S01]  /*10730*/  LEA R14, P3, R7, R2, 0x1 ;  /* 0x00000002070e7211 */ /* 0x000fe200078608ff */
[----:B------:R-:W-:Y:S02]  /*10740*/  IMAD R85, R85, R4, RZ ;  /* 0x0000000455557224 */ /* 0x000fe400078e02ff */
[----:B------:R-:W-:Y:S01]  /*10750*/  STL [R1+0xa84], R16 ;  /* 0x000a841001007387 */ /* 0x000fe20000100800 */
[----:B-1----:R-:W-:-:S02]  /*10760*/  LEA.HI.X.SX32 R15, R13, R0, 0x1, P2 ;  /* 0x000000000d0f7211 */ /* 0x002fc400010f0eff */
[----:B------:R-:W-:Y:S01]  /*10770*/  LEA R13, P2, R6, R2, 0x1 ;  /* 0x00000002060d7211 */ /* 0x000fe200078408ff */
[----:B------:R0:W-:Y:S01]  /*10780*/  STL [R1+0xac0], R14 ;  /* 0x000ac00e01007387 */ /* 0x0001e20000100800 */
[----:B------:R-:W-:-:S03]  /*10790*/  IMAD R87, R87, R4, RZ ;  /* 0x0000000457577224 */ /* 0x000fc600078e02ff */
[----:B------:R-:W-:Y:S04]  /*107a0*/  STL [R1+0xa8c], R15 ;  /* 0x000a8c0f01007387 */ /* 0x000fe80000100800 */
[----:B------:R1:W-:Y:S01]  /*107b0*/  STL [R1+0xac8], R13 ;  /* 0x000ac80d01007387 */ /* 0x0003e20000100800 */
[----:B0-----:R-:W-:Y:S02]  /*107c0*/  LEA.HI.X.SX32 R14, R12, R0, 0x1, P1 ;  /* 0x000000000c0e7211 */ /* 0x001fe400008f0eff */
[----:B------:R-:W-:-:S03]  /*107d0*/  LEA R12, P1, R5, R2, 0x1 ;  /* 0x00000002050c7211 */ /* 0x000fc600078208ff */
[----:B------:R-:W-:Y:S01]  /*107e0*/  STL [R1+0xa94], R14 ;  /* 0x000a940e01007387 */ /* 0x000fe20000100800 */
[----:B-1----:R-:W-:Y:S02]  /*107f0*/  LEA.HI.X.SX32 R13, R11, R0, 0x1, P0 ;  /* 0x000000000b0d7211 */ /* 0x002fe400000f0eff */
[----:B------:R-:W-:Y:S01]  /*10800*/  LEA R11, P0, R85, R2, 0x1 ;  /* 0x00000002550b7211 */ /* 0x000fe200078008ff */
[----:B------:R0:W-:Y:S04]  /*10810*/  STL [R1+0xad0], R12 ;  /* 0x000ad00c01007387 */ /* 0x0001e80000100800 */
[----:B------:R-:W-:Y:S04]  /*10820*/  STL [R1+0xa9c], R13 ;  /* 0x000a9c0d01007387 */ /* 0x000fe80000100800 */
[----:B------:R1:W-:Y:S01]  /*10830*/  STL [R1+0xad8], R11 ;  /* 0x000ad80b01007387 */ /* 0x0003e20000100800 */
[----:B0-----:R-:W-:-:S02]  /*10840*/  LEA.HI.X.SX32 R12, R10, R0, 0x1, P4 ;  /* 0x000000000a0c7211 */ /* 0x001fc400020f0eff */
[----:B------:R-:W-:-:S03]  /*10850*/  LEA R10, P4, R87, R2, 0x1 ;  /* 0x00000002570a7211 */ /* 0x000fc600078808ff */
[----:B------:R-:W-:Y:S01]  /*10860*/  STL [R1+0xaa4], R12 ;  /* 0x000aa40c01007387 */ /* 0x000fe20000100800 */
[----:B-1----:R-:W-:-:S03]  /*10870*/  LEA.HI.X.SX32 R11, R9, R0, 0x1, P6 ;  /* 0x00000000090b7211 */ /* 0x002fc600030f0eff */
[----:B------:R0:W-:Y:S04]  /*10880*/  STL [R1+0xae0], R10 ;  /* 0x000ae00a01007387 */ /* 0x0001e80000100800 */
[----:B------:R-:W-:Y:S01]  /*10890*/  STL [R1+0xaac], R11 ;  /* 0x000aac0b01007387 */ /* 0x000fe20000100800 */
[----:B0-----:R-:W-:Y:S01]  /*108a0*/  LEA.HI.X.SX32 R10, R8, R0, 0x1, P5 ;  /* 0x00000000080a7211 */ /* 0x001fe200028f0eff */
[-C--:B------:R-:W-:Y:S02]  /*108b0*/  IMAD R152, R152, R4.reuse, RZ ;  /* 0x0000000498987224 */ /* 0x080fe400078e02ff */
[-C--:B------:R-:W-:Y:S02]  /*108c0*/  IMAD R154, R154, R4.reuse, RZ ;  /* 0x000000049a9a7224 */ /* 0x080fe400078e02ff */
[----:B--2---:R-:W-:-:S02]  /*108d0*/  IMAD R3, R3, R4, RZ ;  /* 0x0000000403037224 */ /* 0x004fc400078e02ff */
[-C--:B----4-:R-:W-:Y:S02]  /*108e0*/  IMAD R156, R156, R4.reuse, RZ ;  /* 0x000000049c9c7224 */ /* 0x090fe400078e02ff */
        /* <DEDUP_REMOVED lines=11> */
[----:B------:R-:W-:Y:S01]  /*109a0*/  IMAD R97, R97, R4, RZ ;  /* 0x0000000461617224 */ /* 0x000fe200078e02ff */
[----:B---3--:R-:W-:-:S05]  /*109b0*/  LEA R9, P6, R74, R2, 0x1 ;  /* 0x000000024a097211 */ /* 0x008fca00078c08ff */
[----:B------:R0:W-:Y:S01]  /*109c0*/  STL [R1+0xae8], R9 ;  /* 0x000ae80901007387 */ /* 0x0001e20000100800 */
[----:B------:R-:W-:Y:S02]  /*109d0*/  LEA R8, P5, R75, R2, 0x1 ;  /* 0x000000024b087211 */ /* 0x000fe400078a08ff */
[----:B0-----:R-:W-:Y:S01]  /*109e0*/  LEA.HI.X.SX32 R9, R7, R0, 0x1, P3 ;  /* 0x0000000007097211 */ /* 0x001fe200018f0eff */
[----:B------:R-:W-:Y:S04]  /*109f0*/  STL [R1+0xab4], R10 ;  /* 0x000ab40a01007387 */ /* 0x000fe80000100800 */
[----:B------:R0:W-:Y:S01]  /*10a00*/  STL [R1+0xaf0], R8 ;  /* 0x000af00801007387 */ /* 0x0001e20000100800 */
[----:B------:R-:W-:-:S03]  /*10a10*/  LEA R7, P3, R76, R2, 0x1 ;  /* 0x000000024c077211 */ /* 0x000fc600078608ff */
        /* <DEDUP_REMOVED lines=8> */
[----:B------:R1:W-:Y:S04]  /*10aa0*/  STL [R1+0xacc], R7 ;  /* 0x000acc0701007387 */ /* 0x0003e80000100800 */
[----:B------:R2:W-:Y:S01]  /*10ab0*/  STL [R1+0xb08], R5 ;  /* 0x000b080501007387 */ /* 0x0005e20000100800 */
[----:B0-----:R-:W-:-:S02]  /*10ac0*/  LEA.HI.X.SX32 R6, R85, R0, 0x1, P0 ;  /* 0x0000000055067211 */ /* 0x001fc400000f0eff */
[----:B-1----:R-:W-:-:S03]  /*10ad0*/  LEA R7, P0, R79, R2, 0x1 ;  /* 0x000000024f077211 */ /* 0x002fc600078008ff */
[----:B------:R0:W-:Y:S01]  /*10ae0*/  STL [R1+0xad4], R6 ;  /* 0x000ad40601007387 */ /* 0x0001e20000100800 */
[----:B--2---:R-:W-:-:S03]  /*10af0*/  LEA.HI.X.SX32 R5, R87, R0, 0x1, P4 ;  /* 0x0000000057057211 */ /* 0x004fc600020f0eff */
[----:B------:R1:W-:Y:S04]  /*10b00*/  STL [R1+0xb10], R7 ;  /* 0x000b100701007387 */ /* 0x0003e80000100800 */
[----:B------:R2:W-:Y:S01]  /*10b10*/  STL [R1+0xadc], R5 ;  /* 0x000adc0501007387 */ /* 0x0005e20000100800 */
[----:B0-----:R-:W-:Y:S02]  /*10b20*/  LEA R6, P4, R82, R2, 0x1 ;  /* 0x0000000252067211 */ /* 0x001fe400078808ff */
[----:B-1----:R-:W-:-:S03]  /*10b30*/  LEA.HI.X.SX32 R7, R74, R0, 0x1, P6 ;  /* 0x000000004a077211 */ /* 0x002fc600030f0eff */
[----:B------:R0:W-:Y:S01]  /*10b40*/  STL [R1+0xb18], R6 ;  /* 0x000b180601007387 */ /* 0x0001e20000100800 */
[----:B--2---:R-:W-:-:S03]  /*10b50*/  LEA R5, P6, R152, R2, 0x1 ;  /* 0x0000000298057211 */ /* 0x004fc600078c08ff */
[----:B------:R1:W-:Y:S04]  /*10b60*/  STL [R1+0xae4], R7 ;  /* 0x000ae40701007387 */ /* 0x0003e80000100800 */
[----:B------:R2:W-:Y:S01]  /*10b70*/  STL [R1+0xb20], R5 ;  /* 0x000b200501007387 */ /* 0x0005e20000100800 */
[----:B0-----:R-:W-:Y:S02]  /*10b80*/  LEA.HI.X.SX32 R6, R75, R0, 0x1, P5 ;  /* 0x000000004b067211 */ /* 0x001fe400028f0eff */
        /* <DEDUP_REMOVED lines=20> */
[----:B------:R-:W-:Y:S01]  /*10cd0*/  IMAD R98, R98, R4, RZ ;  /* 0x0000000462627224 */ /* 0x000fe200078e02ff */
[----:B------:R-:W1:Y:S01]  /*10ce0*/  LDC R82, c[0x0][0x238] ;  /* 0x00008e00ff527b82 */ /* 0x000e620000000800 */
[----:B--2---:R-:W-:Y:S01]  /*10cf0*/  LEA R5, P4, R23, R2, 0x1 ;  /* 0x0000000217057211 */ /* 0x004fe200078808ff */
[----:B------:R2:W-:Y:S01]  /*10d00*/  STL [R1+0xb14], R7 ;  /* 0x000b140701007387 */ /* 0x0005e20000100800 */
[----:B0-----:R-:W-:-:S03]  /*10d10*/  LEA.HI.X.SX32 R6, R152, R0, 0x1, P6 ;  /* 0x0000000098067211 */ /* 0x001fc600030f0eff */
[----:B------:R-:W3:Y:S04]  /*10d20*/  LDL.LU R152, [R1+0x18b8] ;  /* 0x0018b80001987983 */ /* 0x000ee80000300800 */
[----:B------:R0:W-:Y:S01]  /*10d30*/  STL [R1+0xb50], R5 ;  /* 0x000b500501007387 */ /* 0x0001e20000100800 */
[----:B--2---:R-:W-:-:S03]  /*10d40*/  LEA.HI.X.SX32 R7, R153, R0, 0x1, P5 ;  /* 0x0000000099077211 */ /* 0x004fc600028f0eff */
[----:B------:R2:W-:Y:S04]  /*10d50*/  STL [R1+0xb1c], R6 ;  /* 0x000b1c0601007387 */ /* 0x0005e80000100800 */
[----:B------:R-:W3:Y:S01]  /*10d60*/  LDL.LU R153, [R1+0x18b4] ;  /* 0x0018b40001997983 */ /* 0x000ee20000300800 */
[----:B0-----:R-:W-:-:S05]  /*10d70*/  LEA R5, P6, R252, R2, 0x1 ;  /* 0x00000002fc057211 */ /* 0x001fca00078c08ff */
[----:B------:R0:W-:Y:S01]  /*10d80*/  STL [R1+0xb58], R5 ;  /* 0x000b580501007387 */ /* 0x0001e20000100800 */
[----:B--2---:R-:W-:-:S03]  /*10d90*/  LEA.HI.X.SX32 R6, R154, R0, 0x1, P3 ;  /* 0x000000009a067211 */ /* 0x004fc600018f0eff */
[----:B------:R2:W-:Y:S04]  /*10da0*/  STL [R1+0xb24], R7 ;  /* 0x000b240701007387 */ /* 0x0005e80000100800 */
[----:B------:R-:W4:Y:S01]  /*10db0*/  LDL.LU R154, [R1+0x18b0] ;  /* 0x0018b000019a7983 */ /* 0x000f220000300800 */
        /* <DEDUP_REMOVED lines=9> */
[----:B------:R1:W5:Y:S01]  /*10e50*/  LDL.LU R3, [R1+0x18a8] ;  /* 0x0018a80001037983 */ /* 0x0003620000300800 */
        /* <DEDUP_REMOVED lines=13> */
[----:B------:R2:W-:Y:S01]  /*10f30*/  STL [R1+0xb4c], R6 ;  /* 0x000b4c0601007387 */ /* 0x0005e20000100800 */
[-C--:B0-----:R-:W-:Y:S02]  /*10f40*/  LEA R5, P4, R93, R2.reuse, 0x1 ;  /* 0x000000025d057211 */ /* 0x081fe400078808ff */
[----:B--2---:R-:W-:-:S03]  /*10f50*/  LEA R6, P6, R94, R2, 0x1 ;  /* 0x000000025e067211 */ /* 0x004fc600078c08ff */
[----:B------:R0:W-:Y:S04]  /*10f60*/  STL [R1+0xb88], R5 ;  /* 0x000b880501007387 */ /* 0x0001e80000100800 */
[----:B------:R2:W-:Y:S04]  /*10f70*/  STL [R1+0xb54], R7 ;  /* 0x000b540701007387 */ /* 0x0005e80000100800 */
[----:B------:R1:W-:Y:S01]  /*10f80*/  STL [R1+0xb90], R6 ;  /* 0x000b900601007387 */ /* 0x0003e20000100800 */
[----:B0-----:R-:W-:Y:S02]  /*10f90*/  LEA.HI.X.SX32 R5, R88, R0, 0x1, P5 ;  /* 0x0000000058057211 */ /* 0x001fe400028f0eff */
[----:B--2---:R-:W-:-:S03]  /*10fa0*/  LEA R7, P5, R95, R2, 0x1 ;  /* 0x000000025f077211 */ /* 0x004fc600078a08ff */
[----:B------:R0:W-:Y:S01]  /*10fb0*/  STL [R1+0xb5c], R5 ;  /* 0x000b5c0501007387 */ /* 0x0001e20000100800 */
[----:B-1----:R-:W-:-:S03]  /*10fc0*/  LEA.HI.X.SX32 R6, R89, R0, 0x1, P3 ;  /* 0x0000000059067211 */ /* 0x002fc600018f0eff */
[----:B------:R1:W-:Y:S04]  /*10fd0*/  STL [R1+0xb98], R7 ;  /* 0x000b980701007387 */ /* 0x0003e80000100800 */
[----:B------:R2:W-:Y:S01]  /*10fe0*/  STL [R1+0xb64], R6 ;  /* 0x000b640601007387 */ /* 0x0005e20000100800 */
[----:B0-----:R-:W-:Y:S02]  /*10ff0*/  LEA R5, P3, R96, R2, 0x1 ;  /* 0x0000000260057211 */ /* 0x001fe400078608ff */
[----:B-1----:R-:W-:-:S03]  /*11000*/  LEA.HI.X.SX32 R7, R90, R0, 0x1, P2 ;  /* 0x000000005a077211 */ /* 0x002fc600010f0eff */
[----:B------:R0:W-:Y:S01]  /*11010*/  STL [R1+0xba0], R5 ;  /* 0x000ba00501007387 */ /* 0x0001e20000100800 */
[----:B--2---:R-:W-:Y:S01]  /*11020*/  LEA R6, P2, R97, R2, 0x1 ;  /* 0x0000000261067211 */ /* 0x004fe200078408ff */
[-C--:B------:R-:W-:Y:S02]  /*11030*/  IMAD R99, R99, R4.reuse, RZ ;  /* 0x0000000463637224 */ /* 0x080fe400078e02ff */
[----:B------:R1:W-:Y:S01]  /*11040*/  STL [R1+0xb6c], R7 ;  /* 0x000b6c0701007387 */ /* 0x0003e20000100800 */
[----:B------:R-:W-:Y:S01]  /*11050*/  IMAD R100, R100, R4, RZ ;  /* 0x0000000464647224 */ /* 0x000fe200078e02ff */
[----:B0-----:R-:W-:Y:S02]  /*11060*/  LEA.HI.X.SX32 R5, R91, R0, 0x1, P1 ;  /* 0x000000005b057211 */ /* 0x001fe400008f0eff */
[----:B------:R0:W-:Y:S01]  /*11070*/  STL [R1+0xba8], R6 ;  /* 0x000ba80601007387 */ /* 0x0001e20000100800 */
[----:B-1----:R-:W-:-:S03]  /*11080*/  LEA R7, P1, R98, R2, 0x1 ;  /* 0x0000000262077211 */ /* 0x002fc600078208ff */
[----:B------:R1:W-:Y:S01]  /*11090*/  STL [R1+0xb74], R5 ;  /* 0x000b740501007387 */ /* 0x0003e20000100800 */
[----:B0-----:R-:W-:-:S03]  /*110a0*/  LEA.HI.X.SX32 R6, R92, R0, 0x1, P0 ;  /* 0x000000005c067211 */ /* 0x001fc600000f0eff */
[----:B------:R0:W-:Y:S01]  /*110b0*/  STL [R1+0xbb0], R7 ;  /* 0x000bb00701007387 */ /* 0x0001e20000100800 */
[----:B------:R-:W-:Y:S01]  /*110c0*/  IMAD R101, R101, R4, RZ ;  /* 0x0000000465657224 */ /* 0x000fe200078e02ff */
[----:B-1----:R-:W-:Y:S02]  /*110d0*/  LEA R5, P0, R99, R2, 0x1 ;  /* 0x0000000263057211 */ /* 0x002fe400078008ff */
[----:B------:R1:W-:Y:S01]  /*110e0*/  STL [R1+0xb7c], R6 ;  /* 0x000b7c0601007387 */ /* 0x0003e20000100800 */
[----:B0-----:R-:W-:-:S03]  /*110f0*/  LEA.HI.X.SX32 R7, R93, R0, 0x1, P4 ;  /* 0x000000005d077211 */ /* 0x001fc600020f0eff */
[----:B------:R0:W-:Y:S01]  /*11100*/  STL [R1+0xbb8], R5 ;  /* 0x000bb80501007387 */ /* 0x0001e20000100800 */
[----:B-1----:R-:W-:Y:S01]  /*11110*/  LEA R6, P4, R100, R2, 0x1 ;  /* 0x0000000264067211 */ /* 0x002fe200078808ff */
[----:B------:R-:W-:Y:S02]  /*11120*/  IMAD R102, R102, R4, RZ ;  /* 0x0000000466667224 */ /* 0x000fe400078e02ff */
        /* <DEDUP_REMOVED lines=734> */
[----:B-1----:R-:W-:Y:S01]  /*13f10*/  LEA R6, P4, R250, R2, 0x1 ;  /* 0x00000002fa067211 */ /* 0x002fe200078808ff */
[-C--:B------:R-:W-:Y:S01]  /*13f20*/  IMAD R81, R81, R4.reuse, RZ ;  /* 0x0000000451517224 */ /* 0x080fe200078e02ff */
[----:B------:R1:W-:Y:S01]  /*13f30*/  STL [R1+0x182c], R7 ;  /* 0x00182c0701007387 */ /* 0x0003e20000100800 */
[-C--:B------:R-:W-:Y:S02]  /*13f40*/  IMAD R83, R83, R4.reuse, RZ ;  /* 0x0000000453537224 */ /* 0x080fe400078e02ff */
[----:B------:R-:W-:Y:S01]  /*13f50*/  IMAD R84, R84, R4, RZ ;  /* 0x0000000454547224 */ /* 0x000fe200078e02ff */
[----:B0-----:R-:W-:Y:S01]  /*13f60*/  LEA.HI.X.SX32 R5, R244, R0, 0x1, P6 ;  /* 0x00000000f4057211 */ /* 0x001fe200030f0eff */
[----:B------:R-:W-:Y:S01]  /*13f70*/  IMAD R86, R86, R4, RZ ;  /* 0x0000000456567224 */ /* 0x000fe200078e02ff */
[----:B------:R0:W-:Y:S01]  /*13f80*/  STL [R1+0x1864], R6 ;  /* 0x0018640601007387 */ /* 0x0001e20000100800 */
[----:B------:R-:W2:Y:S01]  /*13f90*/  LDC R4, c[0x0][0x238] ;  /* 0x00008e00ff047b82 */ /* 0x000ea20000000800 */
[----:B-1----:R-:W-:-:S02]  /*13fa0*/  LEA R7, P6, R251, R2, 0x1 ;  /* 0x00000002fb077211 */ /* 0x002fc400078c08ff */
[----:B------:R1:W-:Y:S01]  /*13fb0*/  STL [R1+0x1834], R5 ;  /* 0x0018340501007387 */ /* 0x0003e20000100800 */
[----:B0-----:R-:W-:-:S03]  /*13fc0*/  LEA.HI.X.SX32 R6, R245, R0, 0x1, P5 ;  /* 0x00000000f5067211 */ /* 0x001fc600028f0eff */
[----:B------:R0:W-:Y:S01]  /*13fd0*/  STL [R1+0x1868], R7 ;  /* 0x0018680701007387 */ /* 0x0001e20000100800 */
[----:B-1----:R-:W-:-:S03]  /*13fe0*/  LEA R5, P5, R80, R2, 0x1 ;  /* 0x0000000250057211 */ /* 0x002fc600078a08ff */
        /* <DEDUP_REMOVED lines=16> */
[----:B------:R-:W-:Y:S01]  /*140f0*/  STL [R1+0x185c], R7 ;  /* 0x00185c0701007387 */ /* 0x000fe20000100800 */
[-C--:B------:R-:W-:Y:S01]  /*14100*/  LEA.HI.X.SX32 R2, R251, R0.reuse, 0x1, P6 ;  /* 0x00000000fb027211 */ /* 0x080fe200030f0eff */
[----:B--2---:R-:W-:Y:S01]  /*14110*/  IMAD R79, R4, 0x7f, RZ ;  /* 0x0000007f044f7824 */ /* 0x004fe200078e02ff */
[-C--:B------:R-:W-:Y:S02]  /*14120*/  LEA.HI.X.SX32 R4, R80, R0.reuse, 0x1, P5 ;  /* 0x0000000050047211 */ /* 0x080fe400028f0eff */
[-C--:B0-----:R-:W-:Y:S01]  /*14130*/  LEA.HI.X.SX32 R5, R250, R0.reuse, 0x1, P4 ;  /* 0x00000000fa057211 */ /* 0x081fe200020f0eff */
[----:B------:R0:W-:Y:S04]  /*14140*/  STL [R1+0x1460], R6 ;  /* 0x0014600601007387 */ /* 0x0001e80000100800 */
[----:B------:R-:W-:Y:S01]  /*14150*/  STL [R1+0xc58], R5 ;  /* 0x000c580501007387 */ /* 0x000fe20000100800 */
[----:B0-----:R-:W-:-:S03]  /*14160*/  LEA.HI.X.SX32 R6, R86, R0, 0x1, P3 ;  /* 0x0000000056067211 */ /* 0x001fc600018f0eff */
[----:B------:R-:W-:Y:S04]  /*14170*/  STL [R1+0x1450], R2 ;  /* 0x0014500201007387 */ /* 0x000fe80000100800 */
[----:B------:R3:W-:Y:S04]  /*14180*/  STL [R1+0x1464], R4 ;  /* 0x0014640401007387 */ /* 0x0007e80000100800 */
[----:B------:R4:W-:Y:S01]  /*14190*/  STL [R1+0x1454], R6 ;  /* 0x0014540601007387 */ /* 0x0009e20000100800 */
[----:B---3--:R-:W-:-:S04]  /*141a0*/  IMAD.WIDE R4, R79, 0x2, R152 ;  /* 0x000000024f047825 */ /* 0x008fc800078e0298 */
[----:B----4-:R-:W-:-:S04]  /*141b0*/  IMAD.WIDE R6, R79, 0x2, R154 ;  /* 0x000000024f067825 */ /* 0x010fc800078e029a */
[----:B------:R-:W-:Y:S02]  /*141c0*/  IMAD R79, R82, 0x7e, RZ ;  /* 0x0000007e524f7824 */ /* 0x000fe400078e02ff */
[----:B------:R-:W0:Y:S01]  /*141d0*/  LDC R82, c[0x0][0x238] ;  /* 0x00008e00ff527b82 */ /* 0x000e220000000800 */
[----:B------:R-:W-:-:S05]  /*141e0*/  LEA.HI.X.SX32 R2, R81, R0, 0x1, P2 ;  /* 0x0000000051027211 */ /* 0x000fca00010f0eff */
[----:B------:R1:W-:Y:S02]  /*141f0*/  STL [R1+0x1458], R2 ;  /* 0x0014580201007387 */ /* 0x0003e40000100800 */
[-C--:B-1----:R-:W-:Y:S02]  /*14200*/  LEA.HI.X.SX32 R2, R83, R0.reuse, 0x1, P1 ;  /* 0x0000000053027211 */ /* 0x082fe400008f0eff */
[----:B------:R-:W-:-:S03]  /*14210*/  LEA.HI.X.SX32 R0, R84, R0, 0x1, P0 ;  /* 0x0000000054007211 */ /* 0x000fc600000f0eff */
[----:B------:R-:W-:Y:S04]  /*14220*/  STL [R1+0x145c], R2 ;  /* 0x00145c0201007387 */ /* 0x000fe80000100800 */
[----:B------:R-:W-:Y:S04]  /*14230*/  STL [R1+0xc5c], R0 ;  /* 0x000c5c0001007387 */ /* 0x000fe80000100800 */
[----:B------:R-:W-:Y:S04]  /*14240*/  STL [R1+0xc64], R4 ;  /* 0x000c640401007387 */ /* 0x000fe80000100800 */
[----:B------:R1:W-:Y:S01]  /*14250*/  STL [R1+0xc60], R5 ;  /* 0x000c600501007387 */ /* 0x0003e20000100800 */
[----:B0-----:R-:W-:-:S03]  /*14260*/  IMAD R8, R82, 0x7d, RZ ;  /* 0x0000007d52087824 */ /* 0x001fc600078e02ff */
[----:B------:R-:W-:Y:S01]  /*14270*/  STL [R1+0xc6c], R6 ;  /* 0x000c6c0601007387 */ /* 0x000fe20000100800 */
[----:B-1----:R-:W-:-:S03]  /*14280*/  IMAD.WIDE R4, R79, 0x2, R152 ;  /* 0x000000024f047825 */ /* 0x002fc600078e0298 */
[----:B------:R0:W-:Y:S04]  /*14290*/  STL [R1+0xc68], R7 ;  /* 0x000c680701007387 */ /* 0x0001e80000100800 */
[----:B------:R-:W-:Y:S04]  /*142a0*/  STL [R1+0xc74], R4 ;  /* 0x000c740401007387 */ /* 0x000fe80000100800 */
[----:B------:R1:W-:Y:S01]  /*142b0*/  STL [R1+0xc70], R5 ;  /* 0x000c700501007387 */ /* 0x0003e20000100800 */
[----:B0-----:R-:W-:Y:S02]  /*142c0*/  IMAD.WIDE R6, R79, 0x2, R154 ;  /* 0x000000024f067825 */ /* 0x001fe400078e029a */
[----:B------:R-:W0:Y:S02]  /*142d0*/  LDC R79, c[0x0][0x23c] ;  /* 0x00008f00ff4f7b82 */ /* 0x000e240000000800 */
[----:B------:R-:W-:Y:S01]  /*142e0*/  IMAD R0, R82, 0x7c, RZ ;  /* 0x0000007c52007824 */ /* 0x000fe200078e02ff */
[----:B------:R-:W-:Y:S01]  /*142f0*/  STL [R1+0xc7c], R6 ;  /* 0x000c7c0601007387 */ /* 0x000fe20000100800 */
[----:B-1----:R-:W-:-:S03]  /*14300*/  IMAD.WIDE R4, R8, 0x2, R152 ;  /* 0x0000000208047825 */ /* 0x002fc600078e0298 */
[----:B------:R1:W-:Y:S01]  /*14310*/  STL [R1+0xc78], R7 ;  /* 0x000c780701007387 */ /* 0x0003e20000100800 */
[----:B------:R-:W-:-:S03]  /*14320*/  IMAD.WIDE R8, R8, 0x2, R154 ;  /* 0x0000000208087825 */ /* 0x000fc600078e029a */
[----:B------:R-:W-:Y:S04]  /*14330*/  STL [R1+0xc84], R4 ;  /* 0x000c840401007387 */ /* 0x000fe80000100800 */
[----:B------:R2:W-:Y:S04]  /*14340*/  STL [R1+0xc80], R5 ;  /* 0x000c800501007387 */ /* 0x0005e80000100800 */
[----:B------:R3:W-:Y:S01]  /*14350*/  STL [R1+0xc8c], R8 ;  /* 0x000c8c0801007387 */ /* 0x0007e20000100800 */
[----:B-1----:R-:W-:-:S04]  /*14360*/  IMAD.WIDE R6, R0, 0x2, R154 ;  /* 0x0000000200067825 */ /* 0x002fc800078e029a */
[----:B--2---:R-:W-:Y:S01]  /*14370*/  IMAD.WIDE R4, R0, 0x2, R152 ;  /* 0x0000000200047825 */ /* 0x004fe200078e0298 */
[----:B------:R-:W-:Y:S03]  /*14380*/  STL [R1+0xc88], R9 ;  /* 0x000c880901007387 */ /* 0x000fe60000100800 */
[C---:B---3--:R-:W-:Y:S01]  /*14390*/  IMAD R8, R82.reuse, 0x7b, RZ ;  /* 0x0000007b52087824 */ /* 0x048fe200078e02ff */
[----:B------:R-:W-:Y:S04]  /*143a0*/  STL [R1+0xc94], R4 ;  /* 0x000c940401007387 */ /* 0x000fe80000100800 */
[----:B------:R1:W-:Y:S01]  /*143b0*/  STL [R1+0xc90], R5 ;  /* 0x000c900501007387 */ /* 0x0003e20000100800 */
[----:B------:R-:W-:-:S03]  /*143c0*/  IMAD R0, R82, 0x7a, RZ ;  /* 0x0000007a52007824 */ /* 0x000fc600078e02ff */
        /* <DEDUP_REMOVED lines=405> */
[----:B------:R-:W-:-:S03]  /*15d20*/  IMAD.SHL.U32 R0, R82, 0x40, RZ ;  /* 0x0000004052007824 */ /* 0x000fc600078e00ff */
        /* <DEDUP_REMOVED lines=439> */
[----:B------:R2:W-:Y:S01]  /*178a0*/  STL [R1+0x1420], R5 ;  /* 0x0014200501007387 */ /* 0x0005e20000100800 */
[----:B-1----:R-:W-:-:S03]  /*178b0*/  IMAD.WIDE R6, R0, 0x2, R154 ;  /* 0x0000000200067825 */ /* 0x002fc600078e029a */
[----:B------:R-:W-:Y:S01]  /*178c0*/  STL [R1+0x142c], R8 ;  /* 0x00142c0801007387 */ /* 0x000fe20000100800 */
[----:B--2---:R-:W-:-:S03]  /*178d0*/  IMAD.WIDE R4, R0, 0x2, R152 ;  /* 0x0000000200047825 */ /* 0x004fc600078e0298 */
[----:B------:R1:W-:Y:S04]  /*178e0*/  STL [R1+0x1428], R9 ;  /* 0x0014280901007387 */ /* 0x0003e80000100800 */
[----:B------:R-:W-:Y:S04]  /*178f0*/  STL [R1+0x1434], R4 ;  /* 0x0014340401007387 */ /* 0x000fe80000100800 */
[----:B------:R2:W-:Y:S01]  /*17900*/  STL [R1+0x1430], R5 ;  /* 0x0014300501007387 */ /* 0x0005e20000100800 */
[----:B-1----:R-:W-:-:S03]  /*17910*/  IMAD.WIDE R8, R82, 0x2, R152 ;  /* 0x0000000252087825 */ /* 0x002fc600078e0298 */
[----:B------:R-:W-:Y:S04]  /*17920*/  STL [R1+0x143c], R6 ;  /* 0x00143c0601007387 */ /* 0x000fe80000100800 */
[----:B------:R-:W-:Y:S01]  /*17930*/  STL [R1+0x1438], R7 ;  /* 0x0014380701007387 */ /* 0x000fe20000100800 */
[----:B--2---:R-:W-:-:S03]  /*17940*/  IMAD.WIDE R4, R82, 0x2, R154 ;  /* 0x0000000252047825 */ /* 0x004fc600078e029a */
[----:B------:R-:W-:Y:S04]  /*17950*/  STL [R1+0x1444], R8 ;  /* 0x0014440801007387 */ /* 0x000fe80000100800 */
[----:B------:R-:W-:Y:S04]  /*17960*/  STL [R1+0x1440], R9 ;  /* 0x0014400901007387 */ /* 0x000fe80000100800 */
[----:B------:R1:W-:Y:S04]  /*17970*/  STL [R1+0x144c], R4 ;  /* 0x00144c0401007387 */ /* 0x0003e80000100800 */
[----:B------:R2:W-:Y:S04]  /*17980*/  STL [R1+0x1448], R5 ;  /* 0x0014480501007387 */ /* 0x0005e80000100800 */
[----:B------:R3:W-:Y:S04]  /*17990*/  STL [R1+0x838], RZ ;  /* 0x000838ff01007387 */ /* 0x0007e80000100800 */
        /* <DEDUP_REMOVED lines=256> */
[----:B------:R3:W-:Y:S04]  /*189a0*/  STL [R1], RZ ;  /* 0x000000ff01007387 */ /* 0x0007e80000100800 */
        /* <DEDUP_REMOVED lines=126> */
[----:B------:R3:W-:Y:S01]  /*19190*/  STL [R1+0x1fc], RZ ;  /* 0x0001fcff01007387 */ /* 0x0007e20000100800 */
[----:B0-----:R-:W-:Y:S01]  /*191a0*/  IMAD.SHL.U32 R22, R79, 0x80, RZ ;  /* 0x000000804f167824 */ /* 0x001fe200078e00ff */
        /* <DEDUP_REMOVED lines=18> */
[----:B------:R-:W-:Y:S01]  /*192d0*/  IMAD.SHL.U32 R21, R82, 0x80, RZ ;  /* 0x0000008052157824 */ /* 0x000fe200078e00ff */
[----:B------:R-:W-:Y:S01]  /*192e0*/  SHF.R.S32.HI R2, RZ, 0x1f, R22 ;  /* 0x0000001fff027819 */ /* 0x000fe20000011416 */
[----:B------:R-:W4:Y:S01]  /*192f0*/  LDL R82, [R1+0x189c] ;  /* 0x00189c0001527983 */ /* 0x000f220000100800 */
[----:B------:R-:W0:Y:S01]  /*19300*/  LDC R76, c[0x0][0x230] ;  /* 0x00008c00ff4c7b82 */ /* 0x000e220000000800 */
[----:B------:R-:W-:Y:S01]  /*19310*/  UIADD3.64 UR14, UR4, 0x380, URZ ;  /* 0x00000380040e7897 */ /* 0x000fe2000fffe03f */
[----:B------:R-:W-:Y:S01]  /*19320*/  SHF.R.S32.HI R0, RZ, 0x1f, R21 ;  /* 0x0000001fff007819 */ /* 0x000fe20000011415 */
[----:B------:R-:W1:Y:S01]  /*19330*/  S2R R79, SR_TID.X ;  /* 0x00000000004f7919 */ /* 0x000e620000002100 */
[----:B------:R-:W-:Y:S01]  /*19340*/  UIADD3.64 UR10, UR4, 0x400, URZ ;  /* 0x00000400040a7897 */ /* 0x000fe2000fffe03f */
[C---:B------:R-:W-:Y:S01]  /*19350*/  SHF.L.U64.HI R2, R22.reuse, 0x1, R2 ;  /* 0x0000000116027819 */ /* 0x040fe20000010202 */
[----:B------:R-:W-:Y:S01]  /*19360*/  UIADD3.64 UR14, UR4, 0x480, URZ ;  /* 0x00000480040e7897 */ /* 0x000fe2000fffe03f */
[C---:B------:R-:W-:Y:S01]  /*19370*/  SHF.L.U64.HI R0, R21.reuse, 0x1, R0 ;  /* 0x0000000115007819 */ /* 0x040fe20000010200 */
[----:B------:R-:W-:Y:S01]  /*19380*/  UIADD3.64 UR10, UR4, 0x500, URZ ;  /* 0x00000500040a7897 */ /* 0x000fe2000fffe03f */
[----:B------:R-:W-:Y:S01]  /*19390*/  IMAD.SHL.U32 R22, R22, 0x2, RZ ;  /* 0x0000000216167824 */ /* 0x000fe200078e00ff */
[----:B------:R-:W-:Y:S01]  /*193a0*/  UIADD3.64 UR14, UR4, 0x580, URZ ;  /* 0x00000580040e7897 */ /* 0x000fe2000fffe03f */
[----:B------:R-:W-:Y:S01]  /*193b0*/  IMAD.SHL.U32 R21, R21, 0x2, RZ ;  /* 0x0000000215157824 */ /* 0x000fe200078e00ff */
[----:B------:R-:W-:Y:S01]  /*193c0*/  UIADD3.64 UR10, UR4, 0x600, URZ ;  /* 0x00000600040a7897 */ /* 0x000fe2000fffe03f */
[----:B------:R-:W-:Y:S01]  /*193d0*/  CS2R R62, SRZ ;  /* 0x00000000003e7805 */ /* 0x000fe2000001ff00 */
        /* <DEDUP_REMOVED lines=10> */
[----:B0-----:R-:W-:Y:S01]  /*19480*/  VIADD R76, R76, 0x7f ;  /* 0x0000007f4c4c7836 */ /* 0x001fe20000000000 */
[----:B------:R-:W-:Y:S01]  /*19490*/  UIADD3.64 UR10, UR4, 0x900, URZ ;  /* 0x00000900040a7897 */ /* 0x000fe2000fffe03f */
[----:B------:R-:W-:Y:S01]  /*194a0*/  CS2R R74, SRZ ;  /* 0x00000000004a7805 */ /* 0x000fe2000001ff00 */
[----:B------:R-:W-:Y:S01]  /*194b0*/  UIADD3.64 UR14, UR4, 0x980, URZ ;  /* 0x00000980040e7897 */ /* 0x000fe2000fffe03f */
[----:B------:R-:W-:-:S02]  /*194c0*/  CS2R R80, SRZ ;  /* 0x0000000000507805 */ /* 0x000fc4000001ff00 */
[----:B------:R-:W-:Y:S01]  /*194d0*/  SHF.R.S32.HI R78, RZ, 0x1f, R76 ;  /* 0x0000001fff4e7819 */ /* 0x000fe2000001144c */
[----:B------:R-:W-:Y:S01]  /*194e0*/  UIADD3.64 UR10, UR4, 0xa00, URZ ;  /* 0x00000a00040a7897 */ /* 0x000fe2000fffe03f */
[----:B------:R-:W-:Y:S02]  /*194f0*/  CS2R R84, SRZ ;  /* 0x0000000000547805 */ /* 0x000fe4000001ff00 */
[----:B------:R-:W-:Y:S02]  /*19500*/  CS2R R86, SRZ ;  /* 0x0000000000567805 */ /* 0x000fe4000001ff00 */
[----:B------:R-:W-:Y:S02]  /*19510*/  LEA.HI R78, R78, R76, RZ, 0x7 ;  /* 0x0000004c4e4e7211 */ /* 0x000fe400078f38ff */
[----:B------:R-:W-:Y:S01]  /*19520*/  CS2R R88, SRZ ;  /* 0x0000000000587805 */ /* 0x000fe2000001ff00 */
[C---:B-1----:R-:W-:Y:S01]  /*19530*/  IMAD.SHL.U32 R77, R79.reuse, 0x2, RZ ;  /* 0x000000024f4d7824 */ /* 0x042fe200078e00ff */
[----:B------:R-:W-:-:S02]  /*19540*/  LOP3.LUT R79, R79, 0x40, RZ, 0xc0, !PT ;  /* 0x000000404f4f7812 */ /* 0x000fc400078ec0ff */
[----:B------:R-:W-:Y:S02]  /*19550*/  CS2R R90, SRZ ;  /* 0x00000000005a7805 */ /* 0x000fe4000001ff00 */
[----:B------:R-:W-:Y:S02]  /*19560*/  SHF.R.S32.HI R4, RZ, 0x7, R78 ;  /* 0x00000007ff047819 */ /* 0x000fe4000001144e */
[----:B------:R-:W-:Y:S02]  /*19570*/  CS2R R92, SRZ ;  /* 0x00000000005c7805 */ /* 0x000fe4000001ff00 */
[----:B------:R-:W-:Y:S02]  /*19580*/  LOP3.LUT R77, R77, 0x7e, RZ, 0xc0, !PT ;  /* 0x0000007e4d4d7812 */ /* 0x000fe400078ec0ff */
[----:B------:R-:W-:Y:S02]  /*19590*/  CS2R R94, SRZ ;  /* 0x00000000005e7805 */ /* 0x000fe4000001ff00 */
[----:B------:R-:W-:-:S02]  /*195a0*/  CS2R R96, SRZ ;  /* 0x0000000000607805 */ /* 0x000fc4000001ff00 */
[----:B------:R-:W-:Y:S02]  /*195b0*/  CS2R R98, SRZ ;  /* 0x0000000000627805 */ /* 0x000fe4000001ff00 */
[----:B------:R-:W-:Y:S01]  /*195c0*/  CS2R R100, SRZ ;  /* 0x0000000000647805 */ /* 0x000fe2000001ff00 */
[C-C-:B------:R-:W-:Y:S01]  /*195d0*/  IMAD R78, R79.reuse, 0x100, R77.reuse ;  /* 0x000001004f4e7824 */ /* 0x140fe200078e024d */
[----:B------:R-:W-:Y:S01]  /*195e0*/  CS2R R102, SRZ ;  /* 0x0000000000667805 */ /* 0x000fe2000001ff00 */
[----:B------:R-:W-:Y:S01]  /*195f0*/  IMAD R79, R79, 0x200, R77 ;  /* 0x000002004f4f7824 */ /* 0x000fe200078e024d */
[----:B------:R-:W-:Y:S02]  /*19600*/  CS2R R76, SRZ ;  /* 0x00000000004c7805 */ /* 0x000fe4000001ff00 */
[----:B------:R-:W-:Y:S02]  /*19610*/  CS2R R104, SRZ ;  /* 0x0000000000687805 */ /* 0x000fe4000001ff00 */
[----:B------:R-:W-:-:S02]  /*19620*/  LOP3.LUT R18, R78, 0x10, RZ, 0x3c, !PT ;  /* 0x000000104e127812 */ /* 0x000fc400078e3cff */
[----:B------:R-:W-:Y:S02]  /*19630*/  CS2R R106, SRZ ;  /* 0x00000000006a7805 */ /* 0x000fe4000001ff00 */
[C---:B------:R-:W-:Y:S02]  /*19640*/  LOP3.LUT R16, R78.reuse, 0x30, RZ, 0x3c, !PT ;  /* 0x000000304e107812 */ /* 0x040fe400078e3cff */
[----:B------:R-:W-:Y:S02]  /*19650*/  CS2R R108, SRZ ;  /* 0x00000000006c7805 */ /* 0x000fe4000001ff00 */
[C---:B------:R-:W-:Y:S02]  /*19660*/  LOP3.LUT R15, R78.reuse, 0x40, RZ, 0x3c, !PT ;  /* 0x000000404e0f7812 */ /* 0x040fe400078e3cff */
[----:B------:R-:W-:Y:S02]  /*19670*/  CS2R R110, SRZ ;  /* 0x00000000006e7805 */ /* 0x000fe4000001ff00 */
[----:B------:R-:W-:-:S02]  /*19680*/  LOP3.LUT R14, R78, 0x50, RZ, 0x3c, !PT ;  /* 0x000000504e0e7812 */ /* 0x000fc400078e3cff */
[----:B------:R-:W-:Y:S02]  /*19690*/  CS2R R112, SRZ ;  /* 0x0000000000707805 */ /* 0x000fe4000001ff00 */
[C---:B------:R-:W-:Y:S02]  /*196a0*/  LOP3.LUT R13, R78.reuse, 0x60, RZ, 0x3c, !PT ;  /* 0x000000604e0d7812 */ /* 0x040fe400078e3cff */
[----:B------:R-:W-:Y:S02]  /*196b0*/  CS2R R114, SRZ ;  /* 0x0000000000727805 */ /* 0x000fe4000001ff00 */
[----:B------:R-:W-:Y:S02]  /*196c0*/  LOP3.LUT R12, R78, 0x70, RZ, 0x3c, !PT ;  /* 0x000000704e0c7812 */ /* 0x000fe400078e3cff */
        /* <DEDUP_REMOVED lines=15> */
[----:B------:R-:W-:Y:S02]  /*197c0*/  LOP3.LUT R17, R78, 0x20, RZ, 0x3c, !PT ;  /* 0x000000204e117812 */ /* 0x000fe400078e3cff */
        /* <DEDUP_REMOVED lines=9> */
[----:B------:R-:W-:Y:S01]  /*19860*/  CS2R R150, SRZ ;  /* 0x0000000000967805 */ /* 0x000fe2000001ff00 */
[----:B------:R-:W-:-:S02]  /*19870*/  UIADD3.64 UR14, UR4, 0xa80, URZ ;  /* 0x00000a80040e7897 */ /* 0x000fc4000fffe03f */
[----:B------:R-:W-:Y:S02]  /*19880*/  UIADD3.64 UR10, UR4, 0xb00, URZ ;  /* 0x00000b00040a7897 */ /* 0x000fe4000fffe03f */
[----:B------:R-:W-:Y:S02]  /*19890*/  UIADD3.64 UR14, UR4, 0xb80, URZ ;  /* 0x00000b80040e7897 */ /* 0x000fe4000fffe03f */
[----:B------:R-:W-:Y:S02]  /*198a0*/  UIADD3.64 UR10, UR4, 0xc00, URZ ;  /* 0x00000c00040a7897 */ /* 0x000fe4000fffe03f */
[----:B------:R-:W-:Y:S02]  /*198b0*/  UIADD3.64 UR8, UR4, 0x80, URZ ;  /* 0x0000008004087897 */ /* 0x000fe4000fffe03f */
[----:B------:R-:W-:Y:S02]  /*198c0*/  UIADD3.64 UR12, UR4, 0x100, URZ ;  /* 0x00000100040c7897 */ /* 0x000fe4000fffe03f */
[----:B------:R-:W-:-:S02]  /*198d0*/  UIADD3.64 UR16, UR4, 0x180, URZ ;  /* 0x0000018004107897 */ /* 0x000fc4000fffe03f */
[----:B------:R-:W-:Y:S02]  /*198e0*/  UIADD3.64 UR20, UR4, 0x200, URZ ;  /* 0x0000020004147897 */ /* 0x000fe4000fffe03f */
[----:B------:R-:W-:Y:S02]  /*198f0*/  UIADD3.64 UR24, UR4, 0x280, URZ ;  /* 0x0000028004187897 */ /* 0x000fe4000fffe03f */
[----:B------:R-:W-:Y:S01]  /*19900*/  UIADD3.64 UR28, UR4, 0x300, URZ ;  /* 0x00000300041c7897 */ /* 0x000fe2000fffe03f */
[----:B------:R-:W-:Y:S01]  /*19910*/  UMOV UR35, 0x40000040 ;  /* 0x4000004000237882 */ /* 0x000fe20000000000 */
[----:B------:R-:W-:Y:S02]  /*19920*/  UIADD3.64 UR36, UR4, 0xc80, URZ ;  /* 0x00000c8004247897 */ /* 0x000fe4000fffe03f */
[----:B------:R-:W-:Y:S02]  /*19930*/  UIADD3.64 UR40, UR4, 0xd00, URZ ;  /* 0x00000d0004287897 */ /* 0x000fe4000fffe03f */
        /* <DEDUP_REMOVED lines=10> */
[C---:B----4-:R-:W-:Y:S01]  /*199e0*/  IMAD.IADD R19, R82.reuse, 0x1, R78 ;  /* 0x0000000152137824 */ /* 0x050fe200078e024e */
[C---:B------:R-:W-:Y:S01]  /*199f0*/  IADD3 R17, R82.reuse, R17, RZ ;  /* 0x0000001152117210 */ /* 0x040fe20007ffe0ff */
[C---:B------:R-:W-:Y:S01]  /*19a00*/  IMAD.IADD R11, R82.reuse, 0x1, R79 ;  /* 0x00000001520b7824 */ /* 0x040fe200078e024f */
[----:B------:R-:W-:Y:S01]  /*19a10*/  CS2R R78, SRZ ;  /* 0x00000000004e7805 */ /* 0x000fe2000001ff00 */
[C---:B------:R-:W-:Y:S02]  /*19a20*/  IMAD.IADD R18, R82.reuse, 0x1, R18 ;  /* 0x0000000152127824 */ /* 0x040fe400078e0212 */
[----:B------:R-:W-:-:S02]  /*19a30*/  IMAD.IADD R16, R82, 0x1, R16 ;  /* 0x0000000152107824 */ /* 0x000fc400078e0210 */
[C---:B------:R-:W-:Y:S02]  /*19a40*/  IMAD.IADD R15, R82.reuse, 0x1, R15 ;  /* 0x00000001520f7824 */ /* 0x040fe400078e020f */
[C---:B------:R-:W-:Y:S02]  /*19a50*/  IMAD.IADD R14, R82.reuse, 0x1, R14 ;  /* 0x00000001520e7824 */ /* 0x040fe400078e020e */
[C---:B------:R-:W-:Y:S02]  /*19a60*/  IMAD.IADD R13, R82.reuse, 0x1, R13 ;  /* 0x00000001520d7824 */ /* 0x040fe400078e020d */
[C---:B------:R-:W-:Y:S02]  /*19a70*/  IMAD.IADD R12, R82.reuse, 0x1, R12 ;  /* 0x00000001520c7824 */ /* 0x040fe400078e020c */
[C---:B------:R-:W-:Y:S02]  /*19a80*/  IMAD.IADD R10, R82.reuse, 0x1, R10 ;  /* 0x00000001520a7824 */ /* 0x040fe400078e020a */
[----:B------:R-:W-:-:S02]  /*19a90*/  IMAD.IADD R9, R82, 0x1, R9 ;  /* 0x0000000152097824 */ /* 0x000fc400078e0209 */
[C---:B------:R-:W-:Y:S02]  /*19aa0*/  IMAD.IADD R8, R82.reuse, 0x1, R8 ;  /* 0x0000000152087824 */ /* 0x040fe400078e0208 */
[C---:B------:R-:W-:Y:S02]  /*19ab0*/  IMAD.IADD R7, R82.reuse, 0x1, R7 ;  /* 0x0000000152077824 */ /* 0x040fe400078e0207 */
[C---:B------:R-:W-:Y:S02]  /*19ac0*/  IMAD.IADD R6, R82.reuse, 0x1, R6 ;  /* 0x0000000152067824 */ /* 0x040fe400078e0206 */
[C---:B--2---:R-:W-:Y:S01]  /*19ad0*/  IMAD.IADD R5, R82.reuse, 0x1, R60 ;  /* 0x0000000152057824 */ /* 0x044fe200078e023c */
[----:B------:R-:W-:Y:S01]  /*19ae0*/  CS2R R60, SRZ ;  /* 0x00000000003c7805 */ /* 0x000fe2000001ff00 */
[----:B------:R-:W-:Y:S01]  /*19af0*/  IMAD.IADD R4, R82, 0x1, R20 ;  /* 0x0000000152047824 */ /* 0x000fe200078e0214 */
[----:B---3--:R-:W-:-:S07]  /*19b00*/  CS2R R82, SRZ ;  /* 0x0000000000527805 */ /* 0x008fce000001ff00 */
.L_x_1:
[----:B------:R-:W2:Y:S01]  /*19b10*/  LDL R158, [R1+0x838] ;  /* 0x00083800019e7983 */ /* 0x000ea20000100800 */
[----:B------:R-:W2:Y:S03]  /*19b20*/  LDC R20, c[0x0][0x230] ;  /* 0x00008c00ff147b82 */ /* 0x000ea60000000800 */
[----:B-----5:R-:W-:Y:S04]  /*19b30*/  STL [R1+0x1ee8], R18 ;  /* 0x001ee81201007387 */ /* 0x020fe80000100800 */
[----:B------:R-:W-:Y:S04]  /*19b40*/  STL [R1+0x1ea8], R17 ;  /* 0x001ea81101007387 */ /* 0x000fe80000100800 */
        /* <DEDUP_REMOVED lines=14> */
[----:B------:R-:W-:Y:S04]  /*19c30*/  STL.64 [R1+0x1b68], R150 ;  /* 0x001b689601007387 */ /* 0x000fe80000100a00 */
[----:B------:R0:W-:Y:S04]  /*19c40*/  STL.64 [R1+0x1b60], R148 ;  /* 0x001b609401007387 */ /* 0x0001e80000100a00 */
[----:B------:R-:W-:Y:S04]  /*19c50*/  STL.64 [R1+0x1b58], R146 ;  /* 0x001b589201007387 */ /* 0x000fe80000100a00 */
        /* <DEDUP_REMOVED lines=25> */
[----:B------:R-:W-:Y:S04]  /*19df0*/  STL [R1+0x1dc8], R96 ;  /* 0x001dc86001007387 */ /* 0x000fe80000100800 */
[----:B------:R-:W-:Y:S04]  /*19e00*/  STL [R1+0x1dc4], R97 ;  /* 0x001dc46101007387 */ /* 0x000fe80000100800 */
        /* <DEDUP_REMOVED lines=82> */
[----:B------:R-:W-:Y:S01]  /*1a330*/  STL [R1+0x1eb4], R41 ;  /* 0x001eb42901007387 */ /* 0x000fe20000100800 */
[----:B--2---:R-:W-:-:S03]  /*1a340*/  IMAD R20, R158, -0x80, R20 ;  /* 0xffffff809e147824 */ /* 0x004fc600078e0214 */
[----:B------:R-:W-:Y:S04]  /*1a350*/  STL.64 [R1+0x19a8], R38 ;  /* 0x0019a82601007387 */ /* 0x000fe80000100a00 */
[----:B------:R-:W-:Y:S04]  /*1a360*/  STL [R1+0x1eb8], R39 ;  /* 0x001eb82701007387 */ /* 0x000fe80000100800 */
[----:B------:R1:W-:Y:S04]  /*1a370*/  STL.64 [R1+0x19a0], R36 ;  /* 0x0019a02401007387 */ /* 0x0003e80000100a00 */
[----:B------:R-:W-:Y:S04]  /*1a380*/  STL.64 [R1+0x1998], R34 ;  /* 0x0019982201007387 */ /* 0x000fe80000100a00 */
[----:B------:R-:W-:Y:S01]  /*1a390*/  STL [R1+0x1ebc], R35 ;  /* 0x001ebc2301007387 */ /* 0x000fe20000100800 */
[----:B------:R-:W-:-:S03]  /*1a3a0*/  ISETP.GT.AND P0, PT, R20, RZ, PT ;  /* 0x000000ff1400720c */ /* 0x000fc60003f04270 */
[----:B------:R-:W-:Y:S04]  /*1a3b0*/  STL.64 [R1+0x1990], R32 ;  /* 0x0019902001007387 */ /* 0x000fe80000100a00 */
[----:B------:R-:W-:Y:S04]  /*1a3c0*/  STL [R1+0x1ec0], R33 ;  /* 0x001ec02101007387 */ /* 0x000fe80000100800 */
[----:B------:R2:W-:Y:S04]  /*1a3d0*/  STL.64 [R1+0x1988], R30 ;  /* 0x0019881e01007387 */ /* 0x0005e80000100a00 */
[----:B------:R-:W-:Y:S04]  /*1a3e0*/  STL.64 [R1+0x1980], R28 ;  /* 0x0019801c01007387 */ /* 0x000fe80000100a00 */
[----:B------:R-:W-:Y:S04]  /*1a3f0*/  STL.64 [R1+0x1978], R26 ;  /* 0x0019781a01007387 */ /* 0x000fe80000100a00 */
[----:B------:R-:W-:Y:S04]  /*1a400*/  STL.64 [R1+0x1970], R24 ;  /* 0x0019701801007387 */ /* 0x000fe80000100a00 */
[----:B------:R-:W-:Y:S01]  /*1a410*/  STL [R1+0x1ec4], R24 ;  /* 0x001ec41801007387 */ /* 0x000fe20000100800 */
[----:B0-----:R-:W-:-:S03]  /*1a420*/  MOV R148, UR49 ;  /* 0x0000003100947c02 */ /* 0x001fc60008000f00 */
[----:B------:R-:W3:Y:S01]  /*1a430*/  LDL.LU R22, [R1+0xc88] ;  /* 0x000c880001167983 */ /* 0x000ee20000300800 */
[----:B-1----:R-:W-:-:S03]  /*1a440*/  PRMT R36, RZ, 0x7610, R36 ;  /* 0x00007610ff247816 */ /* 0x002fc60000000024 */
[----:B------:R0:W-:Y:S01]  /*1a450*/  STL [R1+0x1950], R2 ;  /* 0x0019500201007387 */ /* 0x0001e20000100800 */
[----:B------:R-:W-:Y:S02]  /*1a460*/  MOV R149, UR48 ;  /* 0x0000003000957c02 */ /* 0x000fe40008000f00 */
[----:B------:R-:W-:Y:S01]  /*1a470*/  MOV R147, UR53 ;  /* 0x0000003500937c02 */ /* 0x000fe20008000f00 */
[----:B------:R-:W4:Y:S01]  /*1a480*/  @P0 LDG.E.U16 R36, desc[UR60][R154.64] ;  /* 0x0000003c9a240981 */ /* 0x000f22000c1e1500 */
[----:B--2---:R-:W-:-:S03]  /*1a490*/  PRMT R30, RZ, 0x7610, R30 ;  /* 0x00007610ff1e7816 */ /* 0x004fc6000000001e */
[----:B0-----:R-:W2:Y:S01]  /*1a4a0*/  LDL.LU R2, [R1+0xc60] ;  /* 0x000c600001027983 */ /* 0x001ea20000300800 */
[----:B------:R-:W-:Y:S02]  /*1a4b0*/  MOV R146, UR52 ;  /* 0x0000003400927c02 */ /* 0x000fe40008000f00 */
[----:B------:R-:W-:Y:S01]  /*1a4c0*/  MOV R150, UR57 ;  /* 0x0000003900967c02 */ /* 0x000fe20008000f00 */
[----:B-----5:R-:W-:Y:S01]  /*1a4d0*/  STL [R1+0x18a8], R156 ;  /* 0x0018a89c01007387 */ /* 0x020fe20000100800 */
[----:B------:R-:W-:-:S03]  /*1a4e0*/  MOV R151, UR56 ;  /* 0x0000003800977c02 */ /* 0x000fc60008000f00 */
        /* <DEDUP_REMOVED lines=8> */
[----:B------:R-:W3:Y:S04]  /*1a570*/  @P0 LDG.E.U16 R30, desc[UR60][R152.64] ;  /* 0x0000003c981e0981 */ /* 0x000ee8000c1e1500 */
[----:B------:R-:W-:Y:S04]  /*1a580*/  STL [R1+0x1ee0], R150 ;  /* 0x001ee09601007387 */ /* 0x000fe80000100800 */
[----:B------:R0:W-:Y:S04]  /*1a590*/  STL [R1+0x1ee4], R151 ;  /* 0x001ee49701007387 */ /* 0x0001e80000100800 */
[----:B------:R-:W2:Y:S04]  /*1a5a0*/  LDL R159, [R1+0x1448] ;  /* 0x00144800019f7983 */ /* 0x000ea80000100800 */
[----:B------:R-:W2:Y:S01]  /*1a5b0*/  LDL R158, [R1+0x144c] ;  /* 0x00144c00019e7983 */ /* 0x000ea20000100800 */
[----:B------:R-:W-:-:S03]  /*1a5c0*/  ISETP.GT.AND P1, PT, R20, 0x1, PT ;  /* 0x000000011400780c */ /* 0x000fc60003f24270 */
[----:B------:R-:W2:Y:S01]  /*1a5d0*/  LDL R37, [R1+0x143c] ;  /* 0x00143c0001257983 */ /* 0x000ea20000100800 */
[----:B0-----:R-:W-:-:S03]  /*1a5e0*/  PRMT R151, RZ, 0x7610, R151 ;  /* 0x00007610ff977816 */ /* 0x001fc60000000097 */
[----:B------:R-:W-:Y:S04]  /*1a5f0*/  STL [R1+0x1ef0], R154 ;  /* 0x001ef09a01007387 */ /* 0x000fe80000100800 */
[----:B------:R-:W-:Y:S04]  /*1a600*/  STL [R1+0x1eec], R155 ;  /* 0x001eec9b01007387 */ /* 0x000fe80000100800 */
[----:B----4-:R0:W-:Y:S04]  /*1a610*/  STL [R1+0x7e0], R36 ;  /* 0x0007e02401007387 */ /* 0x0101e80000100800 */
[----:B0-----:R-:W4:Y:S04]  /*1a620*/  LDL R36, [R1+0x1430] ;  /* 0x0014300001247983 */ /* 0x001f280000100800 */
[----:B---3--:R0:W-:Y:S04]  /*1a630*/  STL [R1+0x7dc], R30 ;  /* 0x0007dc1e01007387 */ /* 0x0081e80000100800 */
[----:B0-----:R-:W3:Y:S04]  /*1a640*/  LDL R30, [R1+0x1434] ;  /* 0x00143400011e7983 */ /* 0x001ee80000100800 */
[----:B------:R-:W-:Y:S04]  /*1a650*/  STL [R1+0x1ef8], R152 ;  /* 0x001ef89801007387 */ /* 0x000fe80000100800 */
[----:B------:R-:W-:Y:S04]  /*1a660*/  STL [R1+0x1ef4], R153 ;  /* 0x001ef49901007387 */ /* 0x000fe80000100800 */
[----:B--2---:R-:W2:Y:S04]  /*1a670*/  @P1 LDG.E.U16 R151, desc[UR60][R158.64] ;  /* 0x0000003c9e971981 */ /* 0x004ea8000c1e1500 */
[----:B------:R-:W4:Y:S04]  /*1a680*/  LDL R158, [R1+0x1440] ;  /* 0x00144000019e7983 */ /* 0x000f280000100800 */
[----:B------:R-:W4:Y:S01]  /*1a690*/  LDL R159, [R1+0x1444] ;  /* 0x00144400019f7983 */ /* 0x000f220000100800 */
[----:B------:R-:W-:-:S02]  /*1a6a0*/  PRMT R150, RZ, 0x7610, R150 ;  /* 0x00007610ff967816 */ /* 0x000fc40000000096 */
[----:B------:R-:W-:Y:S01]  /*1a6b0*/  ISETP.GT.AND P2, PT, R20, 0x2, PT ;  /* 0x000000021400780c */ /* 0x000fe20003f44270 */
[----:B--2---:R-:W-:Y:S01]  /*1a6c0*/  STL [R1+0x1efc], R151 ;  /* 0x001efc9701007387 */ /* 0x004fe20000100800 */
[----:B----4-:R-:W-:-:S04]  /*1a6d0*/  @P1 LOP3.LUT R159, R159, R158, RZ, 0x3c, !PT ;  /* 0x0000009e9f9f1212 */ /* 0x010fc800078e3cff */
[----:B------:R-:W-:-:S04]  /*1a6e0*/  @P1 LOP3.LUT R158, R159, R158, RZ, 0x3c, !PT ;  /* 0x0000009e9f9e1212 */ /* 0x000fc800078e3cff */
[----:B------:R-:W-:-:S05]  /*1a6f0*/  @P1 LOP3.LUT R159, R159, R158, RZ, 0x3c, !PT ;  /* 0x0000009e9f9f1212 */ /* 0x000fca00078e3cff */
[----:B------:R0:W2:Y:S04]  /*1a700*/  @P1 LDG.E.U16 R150, desc[UR60][R158.64] ;  /* 0x0000003c9e961981 */ /* 0x0000a8000c1e1500 */
[----:B------:R-:W4:Y:S01]  /*1a710*/  LDL R159, [R1+0x1438] ;  /* 0x00143800019f7983 */ /* 0x000f220000100800 */
[----:B------:R-:W-:Y:S01]  /*1a720*/  PRMT R44, RZ, 0x7610, R44 ;  /* 0x00007610ff2c7816 */ /* 0x000fe2000000002c */
[----:B0-----:R-:W-:Y:S01]  /*1a730*/  @P2 IMAD.MOV.U32 R158, RZ, RZ, R37 ;  /* 0x000000ffff9e2224 */ /* 0x001fe200078e0025 */
[----:B------:R-:W-:-:S04]  /*1a740*/  PRMT R45, RZ, 0x7610, R45 ;  /* 0x00007610ff2d7816 */ /* 0x000fc8000000002d */
[----:B----4-:R3:W4:Y:S04]  /*1a750*/  @P2 LDG.E.U16 R44, desc[UR60][R158.64] ;  /* 0x0000003c9e2c2981 */ /* 0x010728000c1e1500 */
[----:B--2---:R-:W-:Y:S04]  /*1a760*/  STL [R1+0x1f00], R150 ;  /* 0x001f009601007387 */ /* 0x004fe80000100800 */
[----:B------:R-:W2:Y:S01]  /*1a770*/  LDL R37, [R1+0x141c] ;  /* 0x00141c0001257983 */ /* 0x000ea20000100800 */
[----:B---3--:R-:W-:Y:S02]  /*1a780*/  @P2 IMAD.MOV.U32 R158, RZ, RZ, R30 ;  /* 0x000000ffff9e2224 */ /* 0x008fe400078e001e */
[----:B------:R-:W-:-:S05]  /*1a790*/  @P2 IMAD.MOV.U32 R159, RZ, RZ, R36 ;  /* 0x000000ffff9f2224 */ /* 0x000fca00078e0024 */
[----:B------:R-:W3:Y:S04]  /*1a7a0*/  @P2 LDG.E.U16 R45, desc[UR60][R158.64] ;  /* 0x0000003c9e2d2981 */ /* 0x000ee8000c1e1500 */
[----:B----4-:R-:W-:Y:S04]  /*1a7b0*/  STL [R1+0x1f04], R44 ;  /* 0x001f042c01007387 */ /* 0x010fe80000100800 */
[----:B------:R-:W4:Y:S04]  /*1a7c0*/  LDL R158, [R1+0x1428] ;  /* 0x00142800019e7983 */ /* 0x000f280000100800 */
[----:B------:R-:W4:Y:S01]  /*1a7d0*/  LDL R159, [R1+0x142c] ;  /* 0x00142c00019f7983 */ /* 0x000f220000100800 */
[----:B------:R-:W-:-:S02]  /*1a7e0*/  ISETP.GT.AND P0, PT, R20, 0x3, PT ;  /* 0x000000031400780c */ /* 0x000fc40003f04270 */
[----:B------:R-:W-:Y:S01]  /*1a7f0*/  PRMT R59, RZ, 0x7610, R59 ;  /* 0x00007610ff3b7816 */ /* 0x000fe2000000003b */
[----:B------:R-:W2:Y:S04]  /*1a800*/  LDL R36, [R1+0x1410] ;  /* 0x0014100001247983 */ /* 0x000ea80000100800 */
[----:B------:R-:W2:Y:S04]  /*1a810*/  LDL R30, [R1+0x1414] ;  /* 0x00141400011e7983 */ /* 0x000ea80000100800 */
[----:B---3--:R-:W-:Y:S02]  /*1a820*/  STL [R1+0x1f08], R45 ;  /* 0x001f082d01007387 */ /* 0x008fe40000100800 */
[----:B----4-:R-:W-:-:S04]  /*1a830*/  @P0 LOP3.LUT R159, R159, R158, RZ, 0x3c, !PT ;  /* 0x0000009e9f9f0212 */ /* 0x010fc800078e3cff */
[----:B------:R-:W-:-:S04]  /*1a840*/  @P0 LOP3.LUT R158, R159, R158, RZ, 0x3c, !PT ;  /* 0x0000009e9f9e0212 */ /* 0x000fc800078e3cff */
[----:B------:R-:W-:-:S05]  /*1a850*/  @P0 LOP3.LUT R159, R159, R158, RZ, 0x3c, !PT ;  /* 0x0000009e9f9f0212 */ /* 0x000fca00078e3cff */
[----:B------:R-:W3:Y:S04]  /*1a860*/  @P0 LDG.E.U16 R59, desc[UR60][R158.64] ;  /* 0x0000003c9e3b0981 */ /* 0x000ee8000c1e1500 */
[----:B------:R-:W4:Y:S04]  /*1a870*/  LDL R158, [R1+0x1420] ;  /* 0x00142000019e7983 */ /* 0x000f280000100800 */
[----:B------:R-:W4:Y:S01]  /*1a880*/  LDL R159, [R1+0x1424] ;  /* 0x00142400019f7983 */ /* 0x000f220000100800 */
[----:B------:R-:W-:Y:S02]  /*1a890*/  PRMT R60, RZ, 0x7610, R60 ;  /* 0x00007610ff3c7816 */ /* 0x000fe4000000003c */
[----:B------:R-:W-:Y:S01]  /*1a8a0*/  ISETP.GT.AND P1, PT, R20, 0x4, PT ;  /* 0x000000041400780c */ /* 0x000fe20003f24270 */
[----:B---3--:R-:W-:Y:S01]  /*1a8b0*/  STL [R1+0x1f0c], R59 ;  /* 0x001f0c3b01007387 */ /* 0x008fe20000100800 */
[----:B----4-:R-:W-:-:S04]  /*1a8c0*/  @P0 LOP3.LUT R159, R159, R158, RZ, 0x3c, !PT ;  /* 0x0000009e9f9f0212 */ /* 0x010fc800078e3cff */
[----:B------:R-:W-:-:S04]  /*1a8d0*/  @P0 LOP3.LUT R158, R159, R158, RZ, 0x3c, !PT ;  /* 0x0000009e9f9e0212 */ /* 0x000fc800078e3cff */
[----:B------:R-:W-:-:S05]  /*1a8e0*/  @P0 LOP3.LUT R159, R159, R158, RZ, 0x3c, !PT ;  /* 0x0000009e9f9f0212 */ /* 0x000fca00078e3cff */
[----:B------:R2:W3:Y:S04]  /*1a8f0*/  @P0 LDG.E.U16 R60, desc[UR60][R158.64] ;  /* 0x0000003c9e3c0981 */ /* 0x0004e8000c1e1500 */
[----:B------:R-:W4:Y:S01]  /*1a900*/  LDL R159, [R1+0x1418] ;  /* 0x00141800019f7983 */ /* 0x000f220000100800 */
[----:B------:R-:W-:Y:S01]  /*1a910*/  PRMT R74, RZ, 0x7610, R74 ;  /* 0x00007610ff4a7816 */ /* 0x000fe2000000004a */
[----:B--2---:R-:W-:Y:S01]  /*1a920*/  @P1 IMAD.MOV.U32 R158, RZ, RZ, R37 ;  /* 0x000000ffff9e1224 */ /* 0x004fe200078e0025 */
[----:B------:R-:W-:-:S04]  /*1a930*/  PRMT R75, RZ, 0x7610, R75 ;  /* 0x00007610ff4b7816 */ /* 0x000fc8000000004b */
[----:B----4-:R0:W2:Y:S04]  /*1a940*/  @P1 LDG.E.U16 R74, desc[UR60][R158.64] ;  /* 0x0000003c9e4a1981 */ /* 0x0100a8000c1e1500 */
[----:B---3--:R-:W-:Y:S04]  /*1a950*/  STL [R1+0x1f10], R60 ;  /* 0x001f103c01007387 */ /* 0x008fe80000100800 */
[----:B------:R-:W3:Y:S01]  /*1a960*/  LDL R37, [R1+0x13fc] ;  /* 0x0013fc0001257983 */ /* 0x000ee20000100800 */
[----:B0-----:R-:W-:Y:S02]  /*1a970*/  @P1 IMAD.MOV.U32 R158, RZ, RZ, R30 ;  /* 0x000000ffff9e1224 */ /* 0x001fe400078e001e */
[----:B------:R-:W-:-:S05]  /*1a980*/  @P1 IMAD.MOV.U32 R159, RZ, RZ, R36 ;  /* 0x000000ffff9f1224 */ /* 0x000fca00078e0024 */
[----:B------:R-:W4:Y:S04]  /*1a990*/  @P1 LDG.E.U16 R75, desc[UR60][R158.64] ;  /* 0x0000003c9e4b1981 */ /* 0x000f28000c1e1500 */
[----:B--2---:R-:W-:Y:S04]  /*1a9a0*/  STL [R1+0x1f14], R74 ;  /* 0x001f144a01007387 */ /* 0x004fe80000100800 */
[----:B------:R-:W2:Y:S04]  /*1a9b0*/  LDL R158, [R1+0x1408] ;  /* 0x00140800019e7983 */ /* 0x000ea80000100800 */
[----:B------:R-:W2:Y:S01]  /*1a9c0*/  LDL R159, [R1+0x140c] ;  /* 0x00140c00019f7983 */ /* 0x000ea20000100800 */
[----:B------:R-:W-:-:S02]  /*1a9d0*/  ISETP.GT.AND P2, PT, R20, 0x5, PT ;  /* 0x000000051400780c */ /* 0x000fc40003f44270 */
[----:B------:R-:W-:Y:S01]  /*1a9e0*/  PRMT R89, RZ, 0x7610, R89 ;  /* 0x00007610ff597816 */ /* 0x000fe20000000059 */
[----:B------:R-:W3:Y:S04]  /*1a9f0*/  LDL R36, [R1+0x13f0] ;  /* 0x0013f00001247983 */ /* 0x000ee80000100800 */
[----:B------:R-:W3:Y:S04]  /*1aa00*/  LDL R30, [R1+0x13f4] ;  /* 0x0013f400011e7983 */ /* 0x000ee80000100800 */
[----:B----4-:R-:W-:Y:S02]  /*1aa10*/  STL [R1+0x1f18], R75 ;  /* 0x001f184b01007387 */ /* 0x010fe40000100800 */
[----:B--2---:R-:W-:-:S04]  /*1aa20*/  @P2 LOP3.LUT R159, R159, R158, RZ, 0x3c, !PT ;  /* 0x0000009e9f9f2212 */ /* 0x004fc800078e3cff */
[----:B------:R-:W-:-:S04]  /*1aa30*/  @P2 LOP3.LUT R158, R159, R158, RZ, 0x3c, !PT ;  /* 0x0000009e9f9e2212 */ /* 0x000fc800078e3cff */
[----:B------:R-:W-:-:S05]  /*1aa40*/  @P2 LOP3.LUT R159, R159, R158, RZ, 0x3c, !PT ;  /* 0x0000009e9f9f2212 */ /* 0x000fca00078e3cff */
[----:B------:R-:W2:Y:S04]  /*1aa50*/  @P2 LDG.E.U16 R89, desc[UR60][R158.64] ;  /* 0x0000003c9e592981 */ /* 0x000ea8000c1e1500 */
[----:B------:R-:W4:Y:S04]  /*1aa60*/  LDL R158, [R1+0x1400] ;  /* 0x00140000019e7983 */ /* 0x000f280000100800 */
[----:B------:R-:W4:Y:S01]  /*1aa70*/  LDL R159, [R1+0x1404] ;  /* 0x00140400019f7983 */ /* 0x000f220000100800 */
[----:B------:R-:W-:Y:S02]  /*1aa80*/  PRMT R90, RZ, 0x7610, R90 ;  /* 0x00007610ff5a7816 */ /* 0x000fe4000000005a */
        /* <DEDUP_REMOVED lines=8> */
[----:B---3--:R-:W-:Y:S01]  /*1ab10*/  @P0 IMAD.MOV.U32 R158, RZ, RZ, R37 ;  /* 0x000000ffff9e0224 */ /* 0x008fe200078e0025 */
[----:B------:R-:W-:-:S04]  /*1ab20*/  PRMT R28, RZ, 0x7610, R28 ;  /* 0x00007610ff1c7816 */ /* 0x000fc8000000001c */
[----:B----4-:R0:W3:Y:S04]  /*1ab30*/  @P0 LDG.E.U16 R34, desc[UR60][R158.64] ;  /* 0x0000003c9e220981 */ /* 0x0100e8000c1e1500 */
[----:B--2---:R-:W-:Y:S04]  /*1ab40*/  STL [R1+0x1f20], R90 ;  /* 0x001f205a01007387 */ /* 0x004fe80000100800 */
[----:B------:R-:W2:Y:S01]  /*1ab50*/  LDL R37, [R1+0x13d4] ;  /* 0x0013d40001257983 */ /* 0x000ea20000100800 */
[----:B0-----:R-:W-:Y:S02]  /*1ab60*/  @P0 IMAD.MOV.U32 R158, RZ, RZ, R30 ;  /* 0x000000ffff9e0224 */ /* 0x001fe400078e001e */
[----:B------:R-:W-:-:S05]  /*1ab70*/  @P0 IMAD.MOV.U32 R159, RZ, RZ, R36 ;  /* 0x000000ffff9f0224 */ /* 0x000fca00078e0024 */
[----:B------:R0:W4:Y:S04]  /*1ab80*/  @P0 LDG.E.U16 R28, desc[UR60][R158.64] ;  /* 0x0000003c9e1c0981 */ /* 0x000128000c1e1500 */
[----:B---3--:R1:W-:Y:S04]  /*1ab90*/  STL [R1+0x1f24], R34 ;  /* 0x001f242201007387 */ /* 0x0083e80000100800 */
[----:B------:R-:W0:Y:S04]  /*1aba0*/  LDL R158, [R1+0x13e8] ;  /* 0x0013e800019e7983 */ /* 0x000e280000100800 */
[----:B------:R-:W0:Y:S01]  /*1abb0*/  LDL R159, [R1+0x13ec] ;  /* 0x0013ec00019f7983 */ /* 0x000e220000100800 */
[----:B------:R-:W-:-:S02]  /*1abc0*/  ISETP.GT.AND P1, PT, R20, 0x7, PT ;  /* 0x000000071400780c */ /* 0x000fc40003f24270 */
[----:B------:R-:W-:Y:S01]  /*1abd0*/  PRMT R129, RZ, 0x7610, R129 ;  /* 0x00007610ff817816 */ /* 0x000fe20000000081 */
[----:B------:R-:W3:Y:S01]  /*1abe0*/  LDL R36, [R1+0x13c8] ;  /* 0x0013c80001247983 */ /* 0x000ee20000100800 */
[----:B------:R-:W-:Y:S02]  /*1abf0*/  PRMT R128, RZ, 0x7610, R128 ;  /* 0x00007610ff807816 */ /* 0x000fe40000000080 */
[----:B------:R-:W-:Y:S01]  /*1ac00*/  ISETP.GT.AND P2, PT, R20, 0x8, PT ;  /* 0x000000081400780c */ /* 0x000fe20003f44270 */
[----:B------:R-:W4:Y:S06]  /*1ac10*/  LDL R30, [R1+0x13cc] ;  /* 0x0013cc00011e7983 */ /* 0x000f2c0000100800 */
[----:B0-----:R-:W-:-:S04]  /*1ac20*/  @P1 LOP3.LUT R159, R159, R158, RZ, 0x3c, !PT ;  /* 0x0000009e9f9f1212 */ /* 0x001fc800078e3cff */
[----:B------:R-:W-:-:S04]  /*1ac30*/  @P1 LOP3.LUT R158, R159, R158, RZ, 0x3c, !PT ;  /* 0x0000009e9f9e1212 */ /* 0x000fc800078e3cff */
[----:B------:R-:W-:-:S05]  /*1ac40*/  @P1 LOP3.LUT R159, R159, R158, RZ, 0x3c, !PT ;  /* 0x0000009e9f9f1212 */ /* 0x000fca00078e3cff */
[----:B------:R0:W3:Y:S04]  /*1ac50*/  @P1 LDG.E.U16 R129, desc[UR60][R158.64] ;  /* 0x0000003c9e811981 */ /* 0x0000e8000c1e1500 */
[----:B------:R-:W0:Y:S04]  /*1ac60*/  LDL R158, [R1+0x13e0] ;  /* 0x0013e000019e7983 */ /* 0x000e280000100800 */
[----:B------:R-:W0:Y:S02]  /*1ac70*/  LDL R159, [R1+0x13e4] ;  /* 0x0013e400019f7983 */ /* 0x000e240000100800 */
[----:B0-----:R-:W-:-:S04]  /*1ac80*/  @P1 LOP3.LUT R159, R159, R158, RZ, 0x3c, !PT ;  /* 0x0000009e9f9f1212 */ /* 0x001fc800078e3cff */
[----:B------:R-:W-:-:S04]  /*1ac90*/  @P1 LOP3.LUT R158, R159, R158, RZ, 0x3c, !PT ;  /* 0x0000009e9f9e1212 */ /* 0x000fc800078e3cff */
[----:B------:R-:W-:-:S05]  /*1aca0*/  @P1 LOP3.LUT R159, R159, R158, RZ, 0x3c, !PT ;  /* 0x0000009e9f9f1212 */ /* 0x000fca00078e3cff */
[----:B------:R0:W3:Y:S04]  /*1acb0*/  @P1 LDG.E.U16 R128, desc[UR60][R158.64] ;  /* 0x0000003c9e801981 */ /* 0x0000e8000c1e1500 */
[----:B------:R-:W0:Y:S04]  /*1acc0*/  LDL R158, [R1+0x13d8] ;  /* 0x0013d800019e7983 */ /* 0x000e280000100800 */
[----:B------:R-:W0:Y:S01]  /*1acd0*/  LDL R159, [R1+0x13dc] ;  /* 0x0013dc00019f7983 */ /* 0x000e220000100800 */
[----:B-1----:R-:W-:Y:S02]  /*1ace0*/  PRMT R34, RZ, 0x7610, R34 ;  /* 0x00007610ff227816 */ /* 0x002fe40000000022 */
[----:B0-----:R-:W-:-:S04]  /*1acf0*/  @P2 LOP3.LUT R159, R159, R158, RZ, 0x3c, !PT ;  /* 0x0000009e9f9f2212 */ /* 0x001fc800078e3cff */
[----:B------:R-:W-:-:S04]  /*1ad00*/  @P2 LOP3.LUT R158, R159, R158, RZ, 0x3c, !PT ;  /* 0x0000009e9f9e2212 */ /* 0x000fc800078e3cff */
[----:B------:R-:W-:-:S05]  /*1ad10*/  @P2 LOP3.LUT R159, R159, R158, RZ, 0x3c, !PT ;  /* 0x0000009e9f9f2212 */ /* 0x000fca00078e3cff */
[----:B------:R2:W3:Y:S04]  /*1ad20*/  @P2 LDG.E.U16 R34, desc[UR60][R158.64] ;  /* 0x0000003c9e222981 */ /* 0x0004e8000c1e1500 */
[----:B------:R-:W4:Y:S01]  /*1ad30*/  LDL R159, [R1+0x13d0] ;  /* 0x0013d000019f7983 */ /* 0x000f220000100800 */
[----:B------:R-:W-:Y:S01]  /*1ad40*/  ISETP.GT.AND P0, PT, R20, 0x9, PT ;  /* 0x000000091400780c */ /* 0x000fe20003f04270 */
[----:B--2---:R-:W-:Y:S01]  /*1ad50*/  @P2 IMAD.MOV.U32 R158, RZ, RZ, R37 ;  /* 0x000000ffff9e2224 */ /* 0x004fe200078e0025 */
[----:B------:R-:W-:Y:S01]  /*1ad60*/  PRMT R90, RZ, 0x7610, R90 ;  /* 0x00007610ff5a7816 */ /* 0x000fe2000000005a */
[----:B------:R-:W2:Y:S01]  /*1ad70*/  LDL R37, [R1+0x13ac] ;  /* 0x0013ac0001257983 */ /* 0x000ea20000100800 */
[----:B------:R-:W-:-:S04]  /*1ad80*/  PRMT R146, RZ, 0x7610, R146 ;  /* 0x00007610ff927816 */ /* 0x000fc80000000092 */
[----:B----4-:R0:W4:Y:S05]  /*1ad90*/  @P2 LDG.E.U16 R90, desc[UR60][R158.64] ;  /* 0x0000003c9e5a2981 */ /* 0x01012a000c1e1500 */
[----:B0-----:R-:W-:Y:S02]  /*1ada0*/  @P0 IMAD.MOV.U32 R158, RZ, RZ, R30 ;  /* 0x000000ffff9e0224 */ /* 0x001fe400078e001e */
[----:B---3--:R-:W-:Y:S01]  /*1adb0*/  @P0 IMAD.MOV.U32 R159, RZ, RZ, R36 ;  /* 0x000000ffff9f0224 */ /* 0x008fe200078e0024 */
[----:B------:R-:W-:Y:S01]  /*1adc0*/  PRMT R147, RZ, 0x7610, R147 ;  /* 0x00007610ff937816 */ /* 0x000fe20000000093 */
[----:B------:R-:W3:Y:S04]  /*1add0*/  LDL R36, [R1+0x13a0] ;  /* 0x0013a00001247983 */ /* 0x000ee80000100800 */
[----:B------:R0:W4:Y:S01]  /*1ade0*/  @P0 LDG.E.U16 R146, desc[UR60][R158.64] ;  /* 0x0000003c9e920981 */ /* 0x000122000c1e1500 */
[----:B------:R-:W-:-:S02]  /*1adf0*/  ISETP.GT.AND P1, PT, R20, 0xa, PT ;  /* 0x0000000a1400780c */ /* 0x000fc40003f24270 */
[----:B------:R-:W-:Y:S01]  /*1ae00*/  PRMT R46, RZ, 0x7610, R46 ;  /* 0x00007610ff2e7816 */ /* 0x000fe2000000002e */
[----:B------:R-:W3:Y:S04]  /*1ae10*/  LDL R30, [R1+0x13a4] ;  /* 0x0013a400011e7983 */ /* 0x000ee80000100800 */
[----:B------:R-:W0:Y:S04]  /*1ae20*/  LDL R158, [R1+0x13c0] ;  /* 0x0013c000019e7983 */ /* 0x000e280000100800 */
[----:B------:R-:W0:Y:S02]  /*1ae30*/  LDL R159, [R1+0x13c4] ;  /* 0x0013c400019f7983 */ /* 0x000e240000100800 */
[----:B0-----:R-:W-:-:S04]  /*1ae40*/  @P0 LOP3.LUT R159, R159, R158, RZ, 0x3c, !PT ;  /* 0x0000009e9f9f0212 */ /* 0x001fc800078e3cff */
[----:B------:R-:W-:-:S04]  /*1ae50*/  @P0 LOP3.LUT R158, R159, R158, RZ, 0x3c, !PT ;  /* 0x0000009e9f9e0212 */ /* 0x000fc800078e3cff */
[----:B------:R-:W-:-:S05]  /*1ae60*/  @P0 LOP3.LUT R159, R159, R158, RZ, 0x3c, !PT ;  /* 0x0000009e9f9f0212 */ /* 0x000fca00078e3cff */
[----:B------:R0:W4:Y:S04]  /*1ae70*/  @P0 LDG.E.U16 R147, desc[UR60][R158.64] ;  /* 0x0000003c9e930981 */ /* 0x000128000c1e1500 */
[----:B------:R-:W0:Y:S04]  /*1ae80*/  LDL R158, [R1+0x13b8] ;  /* 0x0013b800019e7983 */ /* 0x000e280000100800 */
[----:B------:R-:W0:Y:S02]  /*1ae90*/  LDL R159, [R1+0x13bc] ;  /* 0x0013bc00019f7983 */ /* 0x000e240000100800 */
[----:B0-----:R-:W-:-:S04]  /*1aea0*/  @P1 LOP3.LUT R159, R159, R158, RZ, 0x3c, !PT ;  /* 0x0000009e9f9f1212 */ /* 0x001fc800078e3cff */
[----:B------:R-:W-:-:S04]  /*1aeb0*/  @P1 LOP3.LUT R158, R159, R158, RZ, 0x3c, !PT ;  /* 0x0000009e9f9e1212 */ /* 0x000fc800078e3cff */
[----:B------:R-:W-:-:S05]  /*1aec0*/  @P1 LOP3.LUT R159, R159, R158, RZ, 0x3c, !PT ;  /* 0x0000009e9f9f1212 */ /* 0x000fca00078e3cff */
[----:B------:R0:W4:Y:S04]  /*1aed0*/  @P1 LDG.E.U16 R46, desc[UR60][R158.64] ;  /* 0x0000003c9e2e1981 */ /* 0x000128000c1e1500 */
[----:B------:R-:W0:Y:S04]  /*1aee0*/  LDL R158, [R1+0x13b0] ;  /* 0x0013b000019e7983 */ /* 0x000e280000100800 */
[----:B------:R-:W0:Y:S01]  /*1aef0*/  LDL R159, [R1+0x13b4] ;  /* 0x0013b400019f7983 */ /* 0x000e220000100800 */
[----:B------:R-:W-:Y:S02]  /*1af00*/  PRMT R47, RZ, 0x7610, R47 ;  /* 0x00007610ff2f7816 */ /* 0x000fe4000000002f */
[----:B------:R-:W-:-:S02]  /*1af10*/  ISETP.GT.AND P2, PT, R20, 0xb, PT ;  /* 0x0000000b1400780c */ /* 0x000fc40003f44270 */
[----:B0-----:R-:W-:-:S04]  /*1af20*/  @P1 LOP3.LUT R159, R159, R158, RZ, 0x3c, !PT ;  /* 0x0000009e9f9f1212 */ /* 0x001fc800078e3cff */
[----:B------:R-:W-:-:S04]  /*1af30*/  @P1 LOP3.LUT R158, R159, R158, RZ, 0x3c, !PT ;  /* 0x0000009e9f9e1212 */ /* 0x000fc800078e3cff */
[----:B------:R-:W-:-:S05]  /*1af40*/  @P1 LOP3.LUT R159, R159, R158, RZ, 0x3c, !PT ;  /* 0x0000009e9f9f1212 */ /* 0x000fca00078e3cff */
[----:B------:R2:W4:Y:S04]  /*1af50*/  @P1 LDG.E.U16 R47, desc[UR60][R158.64] ;  /* 0x0000003c9e2f1981 */ /* 0x000528000c1e1500 */
[----:B------:R-:W3:Y:S01]  /*1af60*/  LDL R159, [R1+0x13a8] ;  /* 0x0013a800019f7983 */ /* 0x000ee20000100800 */
[----:B------:R-:W-:Y:S01]  /*1af70*/  PRMT R61, RZ, 0x7610, R61 ;  /* 0x00007610ff3d7816 */ /* 0x000fe2000000003d */
[----:B--2---:R-:W-:Y:S01]  /*1af80*/  @P2 IMAD.MOV.U32 R158, RZ, RZ, R37 ;  /* 0x000000ffff9e2224 */ /* 0x004fe200078e0025 */
[----:B------:R-:W-:Y:S01]  /*1af90*/  PRMT R62, RZ, 0x7610, R62 ;  /* 0x00007610ff3e7816 */ /* 0x000fe2000000003e */
[----:B------:R-:W2:Y:S01]  /*1afa0*/  LDL R37, [R1+0x1384] ;  /* 0x0013840001257983 */ /* 0x000ea20000100800 */
[----:B------:R-:W-:-:S03]  /*1afb0*/  ISETP.GT.AND P0, PT, R20, 0xc, PT ;  /* 0x0000000c1400780c */ /* 0x000fc60003f04270 */
[----:B---3--:R0:W3:Y:S02]  /*1afc0*/  @P2 LDG.E.U16 R61, desc[UR60][R158.64] ;  /* 0x0000003c9e3d2981 */ /* 0x0080e4000c1e1500 */
[----:B0-----:R-:W-:Y:S02]  /*1afd0*/  @P2 IMAD.MOV.U32 R158, RZ, RZ, R30 ;  /* 0x000000ffff9e2224 */ /* 0x001fe400078e001e */
[----:B------:R-:W-:Y:S01]  /*1afe0*/  @P2 IMAD.MOV.U32 R159, RZ, RZ, R36 ;  /* 0x000000ffff9f2224 */ /* 0x000fe200078e0024 */
[----:B------:R-:W-:Y:S01]  /*1aff0*/  PRMT R76, RZ, 0x7610, R76 ;  /* 0x00007610ff4c7816 */ /* 0x000fe2000000004c */
[----:B------:R-:W4:Y:S04]  /*1b000*/  LDL R36, [R1+0x1378] ;  /* 0x0013780001247983 */ /* 0x000f280000100800 */
[----:B------:R0:W3:Y:S01]  /*1b010*/  @P2 LDG.E.U16 R62, desc[UR60][R158.64] ;  /* 0x0000003c9e3e2981 */ /* 0x0000e2000c1e1500 */
[----:B------:R-:W-:-:S02]  /*1b020*/  PRMT R77, RZ, 0x7610, R77 ;  /* 0x00007610ff4d7816 */ /* 0x000fc4000000004d */
[----:B------:R-:W-:Y:S01]  /*1b030*/  ISETP.GT.AND P1, PT, R20, 0xd, PT ;  /* 0x0000000d1400780c */ /* 0x000fe20003f24270 */
[----:B------:R-:W4:Y:S04]  /*1b040*/  LDL R30, [R1+0x137c] ;  /* 0x00137c00011e7983 */ /* 0x000f280000100800 */
[----:B------:R-:W0:Y:S04]  /*1b050*/  LDL R158, [R1+0x1398] ;  /* 0x00139800019e7983 */ /* 0x000e280000100800 */
[----:B------:R-:W0:Y:S02]  /*1b060*/  LDL R159, [R1+0x139c] ;  /* 0x00139c00019f7983 */ /* 0x000e240000100800 */
        /* <DEDUP_REMOVED lines=12> */
[----:B------:R-:W-:Y:S02]  /*1b130*/  PRMT R91, RZ, 0x7610, R91 ;  /* 0x00007610ff5b7816 */ /* 0x000fe4000000005b */
        /* <DEDUP_REMOVED lines=12> */
[----:B------:R-:W-:Y:S01]  /*1b200*/  @P2 IMAD.MOV.U32 R159, RZ, RZ, R36 ;  /* 0x000000ffff9f2224 */ /* 0x000fe200078e0024 */
        /* <DEDUP_REMOVED lines=274> */
[----:B0-----:R-:W-:Y:S01]  /*1c330*/  @P1 IMAD.MOV.U32 R158, RZ, RZ, R30 ;  /* 0x000000ffff9e1224 */ /* 0x001fe200078e001e */
[----:B------:R-:W-:Y:S01]  /*1c340*/  @P1 MOV R159, R36 ;  /* 0x00000024009f1202 */ /* 0x000fe20000000f00 */
[----:B------:R-:W3:Y:S04]  /*1c350*/  LDL R30, [R1+0x1214] ;  /* 0x00121400011e7983 */ /* 0x000ee80000100800 */
[----:B------:R0:W4:Y:S01]  /*1c360*/  @P1 LDG.E.U16 R52, desc[UR60][R158.64] ;  /* 0x0000003c9e341981 */ /* 0x000122000c1e1500 */
        /* <DEDUP_REMOVED lines=32> */
[----:B----4-:R-:W-:Y:S01]  /*1c570*/  @P0 IMAD.MOV.U32 R159, RZ, RZ, R36 ;  /* 0x000000ffff9f0224 */ /* 0x010fe200078e0024 */
        /* <DEDUP_REMOVED lines=363> */
[----:B------:R-:W4:Y:S01]  /*1dc30*/  LDL R159, [R1+0x1068] ;  /* 0x00106800019f7983 */ /* 0x000f220000100800 */
[----:B------:R-:W-:Y:S01]  /*1dc40*/  PRMT R115, RZ, 0x7610, R115 ;  /* 0x00007610ff737816 */ /* 0x000fe20000000073 */
[----:B--2---:R-:W-:Y:S01]  /*1dc50*/  @P0 IMAD.MOV.U32 R158, RZ, RZ, R37 ;  /* 0x000000ffff9e0224 */ /* 0x004fe200078e0025 */
[----:B------:R-:W-:Y:S01]  /*1dc60*/  ISETP.GT.AND P1, PT, R20, 0x40, PT ;  /* 0x000000401400780c */ /* 0x000fe20003f24270 */
[----:B------:R-:W2:Y:S04]  /*1dc70*/  LDL R37, [R1+0x1044] ;  /* 0x0010440001257983 */ /* 0x000ea80000100800 */
[----:B----4-:R0:W4:Y:S04]  /*1dc80*/  @P0 LDG.E.U16 R115, desc[UR60][R158.64] ;  /* 0x0000003c9e730981 */ /* 0x010128000c1e1500 */
[----:B------:R-:W0:Y:S04]  /*1dc90*/  LDL R158, [R1+0x1060] ;  /* 0x00106000019e7983 */ /* 0x000e280000100800 */
[----:B------:R-:W0:Y:S01]  /*1dca0*/  LDL R159, [R1+0x1064] ;  /* 0x00106400019f7983 */ /* 0x000e220000100800 */
[----:B------:R-:W-:-:S02]  /*1dcb0*/  PRMT R114, RZ, 0x7610, R114 ;  /* 0x00007610ff727816 */ /* 0x000fc40000000072 */
[----:B------:R-:W-:Y:S02]  /*1dcc0*/  PRMT R155, RZ, 0x7610, R155 ;  /* 0x00007610ff9b7816 */ /* 0x000fe4000000009b */
[----:B0-----:R-:W-:-:S04]  /*1dcd0*/  @P0 LOP3.LUT R159, R159, R158, RZ, 0x3c, !PT ;  /* 0x0000009e9f9f0212 */ /* 0x001fc800078e3cff */
[----:B------:R-:W-:-:S04]  /*1dce0*/  @P0 LOP3.LUT R158, R159, R158, RZ, 0x3c, !PT ;  /* 0x0000009e9f9e0212 */ /* 0x000fc800078e3cff */
[----:B------:R-:W-:-:S05]  /*1dcf0*/  @P0 LOP3.LUT R159, R159, R158, RZ, 0x3c, !PT ;  /* 0x0000009e9f9f0212 */ /* 0x000fca00078e3cff */
[----:B------:R0:W4:Y:S02]  /*1dd00*/  @P0 LDG.E.U16 R114, desc[UR60][R158.64] ;  /* 0x0000003c9e720981 */ /* 0x000124000c1e1500 */
        /* <DEDUP_REMOVED lines=20> */
[----:B------:R-:W3:Y:S01]  /*1de50*/  LDL R159, [R1+0x1040] ;  /* 0x00104000019f7983 */ /* 0x000ee20000100800 */
[----:B------:R-:W-:Y:S01]  /*1de60*/  PRMT R251, RZ, 0x7610, R251 ;  /* 0x00007610fffb7816 */ /* 0x000fe200000000fb */
[----:B--2---:R-:W-:Y:S01]  /*1de70*/  @P2 IMAD.MOV.U32 R158, RZ, RZ, R37 ;  /* 0x000000ffff9e2224 */ /* 0x004fe200078e0025 */
[----:B------:R-:W-:Y:S01]  /*1de80*/  ISETP.GT.AND P0, PT, R20, 0x42, PT ;  /* 0x000000421400780c */ /* 0x000fe20003f04270 */
[----:B------:R-:W2:Y:S04]  /*1de90*/  LDL R37, [R1+0x101c] ;  /* 0x00101c0001257983 */ /* 0x000ea80000100800 */
[----:B---3--:R0:W3:Y:S04]  /*1dea0*/  @P2 LDG.E.U16 R251, desc[UR60][R158.64] ;  /* 0x0000003c9efb2981 */ /* 0x0080e8000c1e1500 */
[----:B------:R-:W0:Y:S04]  /*1deb0*/  LDL R158, [R1+0x1038] ;  /* 0x00103800019e7983 */ /* 0x000e280000100800 */
[----:B------:R-:W0:Y:S01]  /*1dec0*/  LDL R159, [R1+0x103c] ;  /* 0x00103c00019f7983 */ /* 0x000e220000100800 */
[----:B------:R-:W-:-:S02]  /*1ded0*/  PRMT R250, RZ, 0x7610, R250 ;  /* 0x00007610fffa7816 */ /* 0x000fc400000000fa */
[----:B------:R-:W-:Y:S02]  /*1dee0*/  PRMT R249, RZ, 0x7610, R249 ;  /* 0x00007610fff97816 */ /* 0x000fe400000000f9 */
[----:B0-----:R-:W-:-:S04]  /*1def0*/  @P0 LOP3.LUT R159, R159, R158, RZ, 0x3c, !PT ;  /* 0x0000009e9f9f0212 */ /* 0x001fc800078e3cff */
[----:B------:R-:W-:-:S04]  /*1df00*/  @P0 LOP3.LUT R158, R159, R158, RZ, 0x3c, !PT ;  /* 0x0000009e9f9e0212 */ /* 0x000fc800078e3cff */
[----:B------:R-:W-:-:S05]  /*1df10*/  @P0 LOP3.LUT R159, R159, R158, RZ, 0x3c, !PT ;  /* 0x0000009e9f9f0212 */ /* 0x000fca00078e3cff */
[----:B------:R0:W3:Y:S02]  /*1df20*/  @P0 LDG.E.U16 R250, desc[UR60][R158.64] ;  /* 0x0000003c9efa0981 */ /* 0x0000e4000c1e1500 */
[----:B0-----:R-:W-:Y:S02]  /*1df30*/  @P0 IMAD.MOV.U32 R158, RZ, RZ, R30 ;  /* 0x000000ffff9e0224 */ /* 0x001fe400078e001e */
[----:B------:R-:W-:Y:S01]  /*1df40*/  @P0 IMAD.MOV.U32 R159, RZ, RZ, R36 ;  /* 0x000000ffff9f0224 */ /* 0x000fe200078e0024 */
[----:B------:R-:W-:Y:S01]  /*1df50*/  ISETP.GT.AND P1, PT, R20, 0x43, PT ;  /* 0x000000431400780c */ /* 0x000fe20003f24270 */
[----:B------:R-:W4:Y:S04]  /*1df60*/  LDL R36, [R1+0x1008] ;  /* 0x0010080001247983 */ /* 0x000f280000100800 */
[----:B------:R0:W3:Y:S01]  /*1df70*/  @P0 LDG.E.U16 R249, desc[UR60][R158.64] ;  /* 0x0000003c9ef90981 */ /* 0x0000e2000c1e1500 */
[----:B------:R-:W-:-:S02]  /*1df80*/  PRMT R248, RZ, 0x7610, R248 ;  /* 0x00007610fff87816 */ /* 0x000fc400000000f8 */
[----:B------:R-:W-:Y:S01]  /*1df90*/  PRMT R247, RZ, 0x7610, R247 ;  /* 0x00007610fff77816 */ /* 0x000fe200000000f7 */
        /* <DEDUP_REMOVED lines=9> */
[----:B------:R-:W-:Y:S02]  /*1e030*/  ISETP.GT.AND P2, PT, R20, 0x44, PT ;  /* 0x000000441400780c */ /* 0x000fe40003f44270 */
        /* <DEDUP_REMOVED lines=25> */
[----:B------:R-:W4:Y:S04]  /*1e1d0*/  LDL R30, [R1+0xfe4] ;  /* 0x000fe400011e7983 */ /* 0x000f280000100800 */
[----:B------:R-:W0:Y:S04]  /*1e1e0*/  LDL R158, [R1+0x1000] ;  /* 0x00100000019e7983 */ /* 0x000e280000100800 */
[----:B------:R-:W0:Y:S02]  /*1e1f0*/  LDL R159, [R1+0x1004] ;  /* 0x00100400019f7983 */ /* 0x000e240000100800 */
[----:B0-----:R-:W-:-:S04]  /*1e200*/  @P0 LOP3.LUT R159, R159, R158, RZ, 0x3c, !PT ;  /* 0x0000009e9f9f0212 */ /* 0x001fc800078e3cff */
[----:B------:R-:W-:-:S04]  /*1e210*/  @P0 LOP3.LUT R158, R159, R158, RZ, 0x3c, !PT ;  /* 0x0000009e9f9e0212 */ /* 0x000fc800078e3cff */
[----:B------:R-:W-:-:S05]  /*1e220*/  @P0 LOP3.LUT R159, R159, R158, RZ, 0x3c, !PT ;  /* 0x0000009e9f9f0212 */ /* 0x000fca00078e3cff */
[----:B------:R2:W4:Y:S04]  /*1e230*/  @P0 LDG.E.U16 R243, desc[UR60][R158.64] ;  /* 0x0000003c9ef30981 */ /* 0x000528000c1e1500 */
[----:B------:R-:W3:Y:S01]  /*1e240*/  LDL R159, [R1+0xff8] ;  /* 0x000ff800019f7983 */ /* 0x000ee20000100800 */
[----:B--2---:R-:W-:Y:S01]  /*1e250*/  @P1 IMAD.MOV.U32 R158, RZ, RZ, R37 ;  /* 0x000000ffff9e1224 */ /* 0x004fe200078e0025 */
[----:B------:R-:W-:Y:S02]  /*1e260*/  PRMT R144, RZ, 0x7610, R144 ;  /* 0x00007610ff907816 */ /* 0x000fe40000000090 */
[----:B------:R-:W-:Y:S01]  /*1e270*/  ISETP.GT.AND P2, PT, R20, 0x47, PT ;  /* 0x000000471400780c */ /* 0x000fe20003f44270 */
[----:B------:R-:W2:Y:S04]  /*1e280*/  LDL R37, [R1+0xfd4] ;  /* 0x000fd40001257983 */ /* 0x000ea80000100800 */
[----:B---3--:R0:W3:Y:S04]  /*1e290*/  @P1 LDG.E.U16 R145, desc[UR60][R158.64] ;  /* 0x0000003c9e911981 */ /* 0x0080e8000c1e1500 */
        /* <DEDUP_REMOVED lines=8> */
[----:B0-----:R-:W-:Y:S01]  /*1e320*/  @P2 IMAD.MOV.U32 R158, RZ, RZ, R36 ;  /* 0x000000ffff9e2224 */ /* 0x001fe200078e0024 */
[----:B------:R-:W-:Y:S01]  /*1e330*/  PRMT R112, RZ, 0x7610, R112 ;  /* 0x00007610ff707816 */ /* 0x000fe20000000070 */
[----:B------:R-:W3:Y:S04]  /*1e340*/  LDL R36, [R1+0xfc4] ;  /* 0x000fc40001247983 */ /* 0x000ee80000100800 */
[----:B----4-:R0:W4:Y:S04]  /*1e350*/  @P2 LDG.E.U16 R113, desc[UR60][R158.64] ;  /* 0x0000003c9e712981 */ /* 0x010128000c1e1500 */
[----:B------:R-:W2:Y:S01]  /*1e360*/  LDL R159, [R1+0xfe0] ;  /* 0x000fe000019f7983 */ /* 0x000ea20000100800 */
[----:B0-----:R-:W-:Y:S01]  /*1e370*/  @P2 IMAD.MOV.U32 R158, RZ, RZ, R30 ;  /* 0x000000ffff9e2224 */ /* 0x001fe200078e001e */
[----:B------:R-:W-:-:S02]  /*1e380*/  ISETP.GT.AND P0, PT, R20, 0x48, PT ;  /* 0x000000481400780c */ /* 0x000fc40003f04270 */
[----:B------:R-:W-:Y:S01]  /*1e390*/  PRMT R242, RZ, 0x7610, R242 ;  /* 0x00007610fff27816 */ /* 0x000fe200000000f2 */
[----:B------:R-:W4:Y:S04]  /*1e3a0*/  LDL R30, [R1+0xfbc] ;  /* 0x000fbc00011e7983 */ /* 0x000f280000100800 */
[----:B--2---:R0:W2:Y:S04]  /*1e3b0*/  @P2 LDG.E.U16 R112, desc[UR60][R158.64] ;  /* 0x0000003c9e702981 */ /* 0x0040a8000c1e1500 */
[----:B------:R-:W0:Y:S04]  /*1e3c0*/  LDL R158, [R1+0xfd8] ;  /* 0x000fd800019e7983 */ /* 0x000e280000100800 */
[----:B------:R-:W0:Y:S02]  /*1e3d0*/  LDL R159, [R1+0xfdc] ;  /* 0x000fdc00019f7983 */ /* 0x000e240000100800 */
[----:B0-----:R-:W-:-:S04]  /*1e3e0*/  @P0 LOP3.LUT R159, R159, R158, RZ, 0x3c, !PT ;  /* 0x0000009e9f9f0212 */ /* 0x001fc800078e3cff */
[----:B------:R-:W-:-:S04]  /*1e3f0*/  @P0 LOP3.LUT R158, R159, R158, RZ, 0x3c, !PT ;  /* 0x0000009e9f9e0212 */ /* 0x000fc800078e3cff */
[----:B------:R-:W-:-:S05]  /*1e400*/  @P0 LOP3.LUT R159, R159, R158, RZ, 0x3c, !PT ;  /* 0x0000009e9f9f0212 */ /* 0x000fca00078e3cff */
[----:B------:R0:W2:Y:S04]  /*1e410*/  @P0 LDG.E.U16 R242, desc[UR60][R158.64] ;  /* 0x0000003c9ef20981 */ /* 0x0000a8000c1e1500 */
[----:B------:R-:W3:Y:S01]  /*1e420*/  LDL R159, [R1+0xfd0] ;  /* 0x000fd000019f7983 */ /* 0x000ee20000100800 */
[----:B------:R-:W-:Y:S01]  /*1e430*/  PRMT R241, RZ, 0x7610, R241 ;  /* 0x00007610fff17816 */ /* 0x000fe200000000f1 */
[----:B0-----:R-:W-:Y:S01]  /*1e440*/  @P0 IMAD.MOV.U32 R158, RZ, RZ, R37 ;  /* 0x000000ffff9e0224 */ /* 0x001fe200078e0025 */
[----:B------:R-:W-:Y:S01]  /*1e450*/  ISETP.GT.AND P1, PT, R20, 0x49, PT ;  /* 0x000000491400780c */ /* 0x000fe20003f24270 */
[----:B------:R-:W2:Y:S04]  /*1e460*/  LDL R37, [R1+0xfac] ;  /* 0x000fac0001257983 */ /* 0x000ea80000100800 */
[----:B---3--:R0:W3:Y:S04]  /*1e470*/  @P0 LDG.E.U16 R241, desc[UR60][R158.64] ;  /* 0x0000003c9ef10981 */ /* 0x0080e8000c1e1500 */
[----:B------:R-:W0:Y:S04]  /*1e480*/  LDL R158, [R1+0xfc8] ;  /* 0x000fc800019e7983 */ /* 0x000e280000100800 */
[----:B------:R-:W0:Y:S01]  /*1e490*/  LDL R159, [R1+0xfcc] ;  /* 0x000fcc00019f7983 */ /* 0x000e220000100800 */
[----:B------:R-:W-:-:S02]  /*1e4a0*/  PRMT R240, RZ, 0x7610, R240 ;  /* 0x00007610fff07816 */ /* 0x000fc400000000f0 */
[----:B0-----:R-:W-:-:S04]  /*1e4b0*/  @P1 LOP3.LUT R159, R159, R158, RZ, 0x3c, !PT ;  /* 0x0000009e9f9f1212 */ /* 0x001fc800078e3cff */
[----:B------:R-:W-:-:S04]  /*1e4c0*/  @P1 LOP3.LUT R158, R159, R158, RZ, 0x3c, !PT ;  /* 0x0000009e9f9e1212 */ /* 0x000fc800078e3cff */
[----:B------:R-:W-:-:S05]  /*1e4d0*/  @P1 LOP3.LUT R159, R159, R158, RZ, 0x3c, !PT ;  /* 0x0000009e9f9f1212 */ /* 0x000fca00078e3cff */
[----:B------:R0:W3:Y:S04]  /*1e4e0*/  @P1 LDG.E.U16 R240, desc[UR60][R158.64] ;  /* 0x0000003c9ef01981 */ /* 0x0000e8000c1e1500 */
[----:B------:R-:W4:Y:S01]  /*1e4f0*/  LDL R159, [R1+0xfc0] ;  /* 0x000fc000019f7983 */ /* 0x000f220000100800 */
[----:B------:R-:W-:Y:S01]  /*1e500*/  PRMT R239, RZ, 0x7610, R239 ;  /* 0x00007610ffef7816 */ /* 0x000fe200000000ef */
[----:B0-----:R-:W-:Y:S01]  /*1e510*/  @P1 IMAD.MOV.U32 R158, RZ, RZ, R36 ;  /* 0x000000ffff9e1224 */ /* 0x001fe200078e0024 */
[----:B------:R-:W-:Y:S01]  /*1e520*/  ISETP.GT.AND P2, PT, R20, 0x4a, PT ;  /* 0x0000004a1400780c */ /* 0x000fe20003f44270 */
[----:B------:R-:W3:Y:S01]  /*1e530*/  LDL R36, [R1+0xf9c] ;  /* 0x000f9c0001247983 */ /* 0x000ee20000100800 */
[----:B------:R-:W-:-:S03]  /*1e540*/  PRMT R238, RZ, 0x7610, R238 ;  /* 0x00007610ffee7816 */ /* 0x000fc600000000ee */
[----:B----4-:R0:W4:Y:S04]  /*1e550*/  @P1 LDG.E.U16 R239, desc[UR60][R158.64] ;  /* 0x0000003c9eef1981 */ /* 0x010128000c1e1500 */
[----:B------:R-:W2:Y:S04]  /*1e560*/  LDL R159, [R1+0xfb8] ;  /* 0x000fb800019f7983 */ /* 0x000ea80000100800 */
[----:B0-----:R-:W-:Y:S01]  /*1e570*/  @P2 IMAD.MOV.U32 R158, RZ, RZ, R30 ;  /* 0x000000ffff9e2224 */ /* 0x001fe200078e001e */
[----:B------:R-:W-:Y:S02]  /*1e580*/  PRMT R237, RZ, 0x7610, R237 ;  /* 0x00007610ffed7816 */ /* 0x000fe400000000ed */
[----:B------:R-:W-:Y:S01]  /*1e590*/  ISETP.GT.AND P0, PT, R20, 0x4b, PT ;  /* 0x0000004b1400780c */ /* 0x000fe20003f04270 */
        /* <DEDUP_REMOVED lines=11> */
[----:B------:R-:W-:Y:S01]  /*1e650*/  PRMT R235, RZ, 0x7610, R235 ;  /* 0x00007610ffeb7816 */ /* 0x000fe200000000eb */
[----:B------:R-:W2:Y:S04]  /*1e660*/  LDL R37, [R1+0xf84] ;  /* 0x000f840001257983 */ /* 0x000ea80000100800 */
[----:B---3--:R0:W3:Y:S04]  /*1e670*/  @P0 LDG.E.U16 R236, desc[UR60][R158.64] ;  /* 0x0000003c9eec0981 */ /* 0x0080e8000c1e1500 */
[----:B------:R-:W0:Y:S04]  /*1e680*/  LDL R158, [R1+0xfa0] ;  /* 0x000fa000019e7983 */ /* 0x000e280000100800 */
[----:B------:R-:W0:Y:S01]  /*1e690*/  LDL R159, [R1+0xfa4] ;  /* 0x000fa400019f7983 */ /* 0x000e220000100800 */
[----:B------:R-:W-:-:S02]  /*1e6a0*/  ISETP.GT.AND P1, PT, R20, 0x4c, PT ;  /* 0x0000004c1400780c */ /* 0x000fc40003f24270 */
        /* <DEDUP_REMOVED lines=43> */
[----:B0-----:R-:W-:Y:S02]  /*1e960*/  @P0 MOV R158, R30 ;  /* 0x0000001e009e0202 */ /* 0x001fe40000000f00 */
[----:B------:R-:W-:Y:S01]  /*1e970*/  PRMT R110, RZ, 0x7610, R110 ;  /* 0x00007610ff6e7816 */ /* 0x000fe2000000006e */
[----:B------:R-:W4:Y:S04]  /*1e980*/  LDL R30, [R1+0xf44] ;  /* 0x000f4400011e7983 */ /* 0x000f280000100800 */
[----:B--2---:R0:W2:Y:S04]  /*1e990*/  @P0 LDG.E.U16 R111, desc[UR60][R158.64] ;  /* 0x0000003c9e6f0981 */ /* 0x0040a8000c1e1500 */
[----:B------:R-:W0:Y:S04]  /*1e9a0*/  LDL R158, [R1+0xf60] ;  /* 0x000f6000019e7983 */ /* 0x000e280000100800 */
[----:B------:R-:W0:Y:S01]  /*1e9b0*/  LDL R159, [R1+0xf64] ;  /* 0x000f6400019f7983 */ /* 0x000e220000100800 */
[----:B------:R-:W-:-:S02]  /*1e9c0*/  ISETP.GT.AND P1, PT, R20, 0x50, PT ;  /* 0x000000501400780c */ /* 0x000fc40003f24270 */
        /* <DEDUP_REMOVED lines=371> */
[----:B0-----:R-:W-:-:S03]  /*20100*/  @P3 IMAD.MOV.U32 R158, RZ, RZ, R30 ;  /* 0x000000ffff9e3224 */ /* 0x001fc600078e001e */
[----:B------:R-:W4:Y:S01]  /*20110*/  LDL.LU R30, [R1+0xcc4] ;  /* 0x000cc400011e7983 */ /* 0x000f220000300800 */
[----:B------:R-:W-:-:S03]  /*20120*/  ISETP.GT.AND P1, PT, R20, 0x6d, PT ;  /* 0x0000006d1400780c */ /* 0x000fc60003f24270 */
[----:B--2---:R0:W2:Y:S04]  /*20130*/  @P3 LDG.E.U16 R181, desc[UR60][R158.64] ;  /* 0x0000003c9eb53981 */ /* 0x0040a8000c1e1500 */
[----:B------:R-:W0:Y:S04]  /*20140*/  LDL R158, [R1+0xd88] ;  /* 0x000d8800019e7983 */ /* 0x000e280000100800 */
[----:B------:R-:W0:Y:S01]  /*20150*/  LDL R159, [R1+0xd8c] ;  /* 0x000d8c00019f7983 */ /* 0x000e220000100800 */
[----:B------:R-:W-:Y:S02]  /*20160*/  PRMT R180, RZ, 0x7610, R180 ;  /* 0x00007610ffb47816 */ /* 0x000fe400000000b4 */
        /* <DEDUP_REMOVED lines=26> */
[----:B------:R-:W-:-:S04]  /*20310*/  ISETP.GT.AND P2, PT, R20, 0x72, PT ;  /* 0x000000721400780c */ /* 0x000fc80003f44270 */
[----:B--2---:R0:W2:Y:S04]  /*20320*/  @P3 LDG.E.U16 R176, desc[UR60][R158.64] ;  /* 0x0000003c9eb03981 */ /* 0x0040a8000c1e1500 */
[----:B------:R-:W0:Y:S04]  /*20330*/  LDL R158, [R1+0xd38] ;  /* 0x000d3800019e7983 */ /* 0x000e280000100800 */
[----:B------:R-:W0:Y:S01]  /*20340*/  LDL R159, [R1+0xd3c] ;  /* 0x000d3c00019f7983 */ /* 0x000e220000100800 */
[----:B------:R-:W-:Y:S02]  /*20350*/  PRMT R175, RZ, 0x7610, R175 ;  /* 0x00007610ffaf7816 */ /* 0x000fe400000000af */
[----:B0-----:R-:W-:-:S04]  /*20360*/  @P2 LOP3.LUT R159, R159, R158, RZ, 0x3c, !PT ;  /* 0x0000009e9f9f2212 */ /* 0x001fc800078e3cff */
[----:B------:R-:W-:-:S04]  /*20370*/  @P2 LOP3.LUT R158, R159, R158, RZ, 0x3c, !PT ;  /* 0x0000009e9f9e2212 */ /* 0x000fc800078e3cff */
[----:B------:R-:W-:-:S05]  /*20380*/  @P2 LOP3.LUT R159, R159, R158, RZ, 0x3c, !PT ;  /* 0x0000009e9f9f2212 */ /* 0x000fca00078e3cff */
[----:B------:R0:W2:Y:S04]  /*20390*/  @P2 LDG.E.U16 R175, desc[UR60][R158.64] ;  /* 0x0000003c9eaf2981 */ /* 0x0000a8000c1e1500 */
[----:B------:R-:W3:Y:S01]  /*203a0*/  LDL R159, [R1+0xd30] ;  /* 0x000d3000019f7983 */ /* 0x000ee20000100800 */
[----:B------:R-:W-:Y:S01]  /*203b0*/  PRMT R174, RZ, 0x7610, R174 ;  /* 0x00007610ffae7816 */ /* 0x000fe200000000ae */
[----:B0-----:R-:W-:Y:S02]  /*203c0*/  @P2 IMAD.MOV.U32 R158, RZ, RZ, R37 ;  /* 0x000000ffff9e2224 */ /* 0x001fe400078e0025 */
[----:B------:R-:W4:Y:S01]  /*203d0*/  LDL.LU R37, [R1+0xcac] ;  /* 0x000cac0001257983 */ /* 0x000f220000300800 */
[----:B------:R-:W-:-:S03]  /*203e0*/  ISETP.GT.AND P3, PT, R20, 0x7a, PT ;  /* 0x0000007a1400780c */ /* 0x000fc60003f64270 */
[----:B---3--:R0:W3:Y:S04]  /*203f0*/  @P2 LDG.E.U16 R174, desc[UR60][R158.64] ;  /* 0x0000003c9eae2981 */ /* 0x0080e8000c1e1500 */
[----:B------:R-:W0:Y:S04]  /*20400*/  LDL R158, [R1+0xcb8] ;  /* 0x000cb800019e7983 */ /* 0x000e280000100800 */
[----:B------:R-:W0:Y:S01]  /*20410*/  LDL R159, [R1+0xcbc] ;  /* 0x000cbc00019f7983 */ /* 0x000e220000100800 */
[----:B------:R-:W-:Y:S02]  /*20420*/  PRMT R173, RZ, 0x7610, R173 ;  /* 0x00007610ffad7816 */ /* 0x000fe400000000ad */
[----:B0-----:R-:W-:-:S04]  /*20430*/  @P3 LOP3.LUT R159, R159, R158, RZ, 0x3c, !PT ;  /* 0x0000009e9f9f3212 */ /* 0x001fc800078e3cff */
[----:B------:R-:W-:-:S04]  /*20440*/  @P3 LOP3.LUT R158, R159, R158, RZ, 0x3c, !PT ;  /* 0x0000009e9f9e3212 */ /* 0x000fc800078e3cff */
[----:B------:R-:W-:-:S05]  /*20450*/  @P3 LOP3.LUT R159, R159, R158, RZ, 0x3c, !PT ;  /* 0x0000009e9f9f3212 */ /* 0x000fca00078e3cff */
[----:B------:R0:W3:Y:S04]  /*20460*/  @P3 LDG.E.U16 R173, desc[UR60][R158.64] ;  /* 0x0000003c9ead3981 */ /* 0x0000e8000c1e1500 */
[----:B------:R-:W2:Y:S01]  /*20470*/  LDL R159, [R1+0xcb0] ;  /* 0x000cb000019f7983 */ /* 0x000ea20000100800 */
[----:B------:R-:W-:Y:S01]  /*20480*/  PRMT R172, RZ, 0x7610, R172 ;  /* 0x00007610ffac7816 */ /* 0x000fe200000000ac */
[----:B0-----:R-:W-:Y:S01]  /*20490*/  @P3 IMAD.MOV.U32 R158, RZ, RZ, R36 ;  /* 0x000000ffff9e3224 */ /* 0x001fe200078e0024 */
[----:B------:R-:W-:Y:S01]  /*204a0*/  ISETP.GT.AND P2, PT, R20, 0x73, PT ;  /* 0x000000731400780c */ /* 0x000fe20003f44270 */
[----:B------:R-:W3:Y:S04]  /*204b0*/  LDL R36, [R1+0xd84] ;  /* 0x000d840001247983 */ /* 0x000ee80000100800 */
[----:B--2---:R0:W2:Y:S04]  /*204c0*/  @P3 LDG.E.U16 R172, desc[UR60][R158.64] ;  /* 0x0000003c9eac3981 */ /* 0x0040a8000c1e1500 */
[----:B------:R-:W0:Y:S04]  /*204d0*/  LDL R158, [R1+0xd28] ;  /* 0x000d2800019e7983 */ /* 0x000e280000100800 */
[----:B------:R-:W0:Y:S01]  /*204e0*/  LDL R159, [R1+0xd2c] ;  /* 0x000d2c00019f7983 */ /* 0x000e220000100800 */
[----:B------:R-:W-:-:S02]  /*204f0*/  PRMT R171, RZ, 0x7610, R171 ;  /* 0x00007610ffab7816 */ /* 0x000fc400000000ab */
[----:B0-----:R-:W-:-:S04]  /*20500*/  @P2 LOP3.LUT R159, R159, R158, RZ, 0x3c, !PT ;  /* 0x0000009e9f9f2212 */ /* 0x001fc800078e3cff */
[----:B------:R-:W-:-:S04]  /*20510*/  @P2 LOP3.LUT R158, R159, R158, RZ, 0x3c, !PT ;  /* 0x0000009e9f9e2212 */ /* 0x000fc800078e3cff */
[----:B------:R-:W-:-:S05]  /*20520*/  @P2 LOP3.LUT R159, R159, R158, RZ, 0x3c, !PT ;  /* 0x0000009e9f9f2212 */ /* 0x000fca00078e3cff */
[----:B------:R0:W2:Y:S04]  /*20530*/  @P2 LDG.E.U16 R171, desc[UR60][R158.64] ;  /* 0x0000003c9eab2981 */ /* 0x0000a8000c1e1500 */
        /* <DEDUP_REMOVED lines=10> */
[----:B----4-:R-:W-:-:S05]  /*205e0*/  @P3 IMAD.MOV.U32 R158, RZ, RZ, R37 ;  /* 0x000000ffff9e3224 */ /* 0x010fca00078e0025 */
[----:B---3--:R0:W3:Y:S04]  /*205f0*/  @P3 LDG.E.U16 R169, desc[UR60][R158.64] ;  /* 0x0000003c9ea93981 */ /* 0x0080e8000c1e1500 */
[----:B------:R-:W0:Y:S04]  /*20600*/  LDL R158, [R1+0xca0] ;  /* 0x000ca000019e7983 */ /* 0x000e280000100800 */
[----:B------:R-:W0:Y:S01]  /*20610*/  LDL R159, [R1+0xca4] ;  /* 0x000ca400019f7983 */ /* 0x000e220000100800 */
[----:B------:R-:W-:Y:S02]  /*20620*/  PRMT R168, RZ, 0x7610, R168 ;  /* 0x00007610ffa87816 */ /* 0x000fe400000000a8 */
[----:B0-----:R-:W-:-:S04]  /*20630*/  @P3 LOP3.LUT R159, R159, R158, RZ, 0x3c, !PT ;  /* 0x0000009e9f9f3212 */ /* 0x001fc800078e3cff */
[----:B------:R-:W-:-:S04]  /*20640*/  @P3 LOP3.LUT R158, R159, R158, RZ, 0x3c, !PT ;  /* 0x0000009e9f9e3212 */ /* 0x000fc800078e3cff */
[----:B------:R-:W-:-:S05]  /*20650*/  @P3 LOP3.LUT R159, R159, R158, RZ, 0x3c, !PT ;  /* 0x0000009e9f9f3212 */ /* 0x000fca00078e3cff */
[----:B------:R0:W4:Y:S04]  /*20660*/  @P3 LDG.E.U16 R168, desc[UR60][R158.64] ;  /* 0x0000003c9ea83981 */ /* 0x000128000c1e1500 */
        /* <DEDUP_REMOVED lines=16> */
[----:B0-----:R-:W-:-:S04]  /*20770*/  @P2 LOP3.LUT R159, R159, R158, RZ, 0x3c, !PT ;  /* 0x0000009e9f9f2212 */ /* 0x001fc800078e3cff */
[----:B------:R-:W-:-:S04]  /*20780*/  @P2 LOP3.LUT R158, R159, R158, RZ, 0x3c, !PT ;  /* 0x0000009e9f9e2212 */ /* 0x000fc800078e3cff */
[----:B------:R-:W-:-:S05]  /*20790*/  @P2 LOP3.LUT R159, R159, R158, RZ, 0x3c, !PT ;  /* 0x0000009e9f9f2212 */ /* 0x000fca00078e3cff */
[----:B------:R0:W2:Y:S04]  /*207a0*/  @P2 LDG.E.U16 R165, desc[UR60][R158.64] ;  /* 0x0000003c9ea52981 */ /* 0x0000a8000c1e1500 */
[----:B------:R-:W0:Y:S04]  /*207b0*/  LDL R158, [R1+0xc98] ;  /* 0x000c9800019e7983 */ /* 0x000e280000100800 */
[----:B------:R-:W0:Y:S01]  /*207c0*/  LDL R159, [R1+0xc9c] ;  /* 0x000c9c00019f7983 */ /* 0x000e220000100800 */
[----:B------:R-:W-:Y:S02]  /*207d0*/  ISETP.GT.AND P3, PT, R20, 0x7c, PT ;  /* 0x0000007c1400780c */ /* 0x000fe40003f64270 */
[----:B------:R-:W-:-:S11]  /*207e0*/  PRMT R164, RZ, 0x7610, R164 ;  /* 0x00007610ffa47816 */ /* 0x000fd600000000a4 */
        /* <DEDUP_REMOVED lines=12> */
[----:B------:R-:W4:Y:S01]  /*208b0*/  LDL R159, [R1+0xd08] ;  /* 0x000d0800019f7983 */ /* 0x000f220000100800 */
[----:B------:R-:W-:Y:S01]  /*208c0*/  PRMT R162, RZ, 0x7610, R162 ;  /* 0x00007610ffa27816 */ /* 0x000fe200000000a2 */
[----:B---3--:R-:W-:Y:S01]  /*208d0*/  @P1 IMAD.MOV.U32 R158, RZ, RZ, R36 ;  /* 0x000000ffff9e1224 */ /* 0x008fe200078e0024 */
[----:B------:R-:W-:Y:S01]  /*208e0*/  PRMT R161, RZ, 0x7610, R161 ;  /* 0x00007610ffa17816 */ /* 0x000fe200000000a1 */
[----:B------:R-:W3:Y:S04]  /*208f0*/  LDL R36, [R1+0xdec] ;  /* 0x000dec0001247983 */ /* 0x000ee80000100800 */
[----:B----4-:R0:W4:Y:S04]  /*20900*/  @P1 LDG.E.U16 R162, desc[UR60][R158.64] ;  /* 0x0000003c9ea21981 */ /* 0x010128000c1e1500 */
[----:B------:R-:W0:Y:S04]  /*20910*/  LDL R158, [R1+0xd00] ;  /* 0x000d0000019e7983 */ /* 0x000e280000100800 */
[----:B------:R-:W0:Y:S02]  /*20920*/  LDL R159, [R1+0xd04] ;  /* 0x000d0400019f7983 */ /* 0x000e240000100800 */
[----:B0-----:R-:W-:-:S04]  /*20930*/  @P1 LOP3.LUT R159, R159, R158, RZ, 0x3c, !PT ;  /* 0x0000009e9f9f1212 */ /* 0x001fc800078e3cff */
[----:B------:R-:W-:-:S04]  /*20940*/  @P1 LOP3.LUT R158, R159, R158, RZ, 0x3c, !PT ;  /* 0x0000009e9f9e1212 */ /* 0x000fc800078e3cff */
[----:B------:R-:W-:-:S05]  /*20950*/  @P1 LOP3.LUT R159, R159, R158, RZ, 0x3c, !PT ;  /* 0x0000009e9f9f1212 */ /* 0x000fca00078e3cff */
[----:B------:R0:W4:Y:S04]  /*20960*/  @P1 LDG.E.U16 R161, desc[UR60][R158.64] ;  /* 0x0000003c9ea11981 */ /* 0x000128000c1e1500 */
[----:B------:R-:W0:Y:S01]  /*20970*/  LDL R159, [R1+0xc8c] ;  /* 0x000c8c00019f7983 */ /* 0x000e220000100800 */
[----:B------:R-:W-:Y:S02]  /*20980*/  ISETP.GT.AND P2, PT, R20, 0x7d, PT ;  /* 0x0000007d1400780c */ /* 0x000fe40003f44270 */
[----:B------:R-:W-:Y:S01]  /*20990*/  PRMT R160, RZ, 0x7610, R160 ;  /* 0x00007610ffa07816 */ /* 0x000fe200000000a0 */
[----:B------:R1:W-:Y:S10]  /*209a0*/  STL [R1+0x1958], R22 ;  /* 0x0019581601007387 */ /* 0x0003f40000100800 */
[----:B0-----:R-:W-:-:S02]  /*209b0*/  @P2 IMAD.MOV.U32 R158, RZ, RZ, R159 ;  /* 0x000000ffff9e2224 */ /* 0x001fc400078e009f */
[----:B------:R-:W-:Y:S02]  /*209c0*/  @P2 IMAD.MOV.U32 R159, RZ, RZ, R22 ;  /* 0x000000ffff9f2224 */ /* 0x000fe400078e0016 */
[----:B-1----:R-:W2:Y:S04]  /*209d0*/  LDL R22, [R1+0xc84] ;  /* 0x000c840001167983 */ /* 0x002ea80000100800 */
[----:B------:R2:W4:Y:S04]  /*209e0*/  @P2 LDG.E.U16 R160, desc[UR60][R158.64] ;  /* 0x0000003c9ea02981 */ /* 0x000528000c1e1500 */
[----:B------:R-:W3:Y:S01]  /*209f0*/  LDL R159, [R1+0xc80] ;  /* 0x000c8000019f7983 */ /* 0x000ee20000100800 */
[----:B------:R-:W-:Y:S01]  /*20a00*/  PRMT R157, RZ, 0x7610, R157 ;  /* 0x00007610ff9d7816 */ /* 0x000fe2000000009d */
[----:B--2---:R-:W-:-:S02]  /*20a10*/  @P2 IMAD.MOV.U32 R158, RZ, RZ, R22 ;  /* 0x000000ffff9e2224 */ /* 0x004fc400078e0016 */
[----:B------:R-:W2:Y:S04]  /*20a20*/  LDL.LU R22, [R1+0xc64] ;  /* 0x000c640001167983 */ /* 0x000ea80000300800 */
[----:B---3--:R0:W3:Y:S04]  /*20a30*/  @P2 LDG.E.U16 R157, desc[UR60][R158.64] ;  /* 0x0000003c9e9d2981 */ /* 0x0080e8000c1e1500 */
[----:B------:R-:W0:Y:S04]  /*20a40*/  LDL R158, [R1+0xdf0] ;  /* 0x000df000019e7983 */ /* 0x000e280000100800 */
[----:B------:R-:W0:Y:S01]  /*20a50*/  LDL R159, [R1+0xdf4] ;  /* 0x000df400019f7983 */ /* 0x000e220000100800 */
[----:B------:R-:W-:-:S02]  /*20a60*/  PRMT R136, RZ, 0x7610, R136 ;  /* 0x00007610ff887816 */ /* 0x000fc40000000088 */
[----:B------:R-:W-:Y:S02]  /*20a70*/  ISETP.GT.AND P1, PT, R20, 0x67, PT ;  /* 0x000000671400780c */ /* 0x000fe40003f24270 */
        /* <DEDUP_REMOVED lines=8> */
[----:B------:R-:W2:Y:S04]  /*20b00*/  LDL R36, [R1+0xd64] ;  /* 0x000d640001247983 */ /* 0x000ea80000100800 */
[----:B----4-:R0:W4:Y:S04]  /*20b10*/  @P1 LDG.E.U16 R105, desc[UR60][R158.64] ;  /* 0x0000003c9e691981 */ /* 0x010128000c1e1500 */
        /* <DEDUP_REMOVED lines=8> */
[----:B------:R-:W-:Y:S02]  /*20ba0*/  ISETP.GT.AND P0, PT, R20, 0x6e, PT ;  /* 0x0000006e1400780c */ /* 0x000fe40003f04270 */
[----:B------:R-:W-:-:S11]  /*20bb0*/  PRMT R135, RZ, 0x7610, R135 ;  /* 0x00007610ff877816 */ /* 0x000fd60000000087 */
        /* <DEDUP_REMOVED lines=19> */
[----:B------:R-:W3:Y:S01]  /*20cf0*/  LDL R159, [R1+0xd60] ;  /* 0x000d6000019f7983 */ /* 0x000ee20000100800 */
[----:B------:R-:W-:Y:S01]  /*20d00*/  PRMT R102, RZ, 0x7610, R102 ;  /* 0x00007610ff667816 */ /* 0x000fe20000000066 */
[----:B--2---:R-:W-:Y:S02]  /*20d10*/  @P1 IMAD.MOV.U32 R158, RZ, RZ, R36 ;  /* 0x000000ffff9e1224 */ /* 0x004fe400078e0024 */
[----:B------:R-:W2:Y:S01]  /*20d20*/  LDL.LU R36, [R1+0xc7c] ;  /* 0x000c7c0001247983 */ /* 0x000ea20000300800 */
        /* <DEDUP_REMOVED lines=18> */
[----:B------:R-:W-:Y:S02]  /*20e50*/  ISETP.GT.AND P1, PT, R20, 0x77, PT ;  /* 0x000000771400780c */ /* 0x000fe40003f24270 */
[----:B------:R-:W-:-:S11]  /*20e60*/  PRMT R101, RZ, 0x7610, R101 ;  /* 0x00007610ff657816 */ /* 0x000fd60000000065 */
[----:B0-----:R-:W-:-:S04]  /*20e70*/  @P1 LOP3.LUT R159, R159, R158, RZ, 0x3c, !PT ;  /* 0x0000009e9f9f1212 */ /* 0x001fc800078e3cff */
[----:B------:R-:W-:-:S04]  /*20e80*/  @P1 LOP3.LUT R158, R159, R158, RZ, 0x3c, !PT ;  /* 0x0000009e9f9e1212 */ /* 0x000fc800078e3cff */
[----:B------:R-:W-:-:S05]  /*20e90*/  @P1 LOP3.LUT R159, R159, R158, RZ, 0x3c, !PT ;  /* 0x0000009e9f9f1212 */ /* 0x000fca00078e3cff */
[----:B------:R0:W3:Y:S04]  /*20ea0*/  @P1 LDG.E.U16 R101, desc[UR60][R158.64] ;  /* 0x0000003c9e651981 */ /* 0x0000e8000c1e1500 */
[----:B------:R-:W0:Y:S04]  /*20eb0*/  LDL R158, [R1+0xce0] ;  /* 0x000ce000019e7983 */ /* 0x000e280000100800 */
[----:B------:R-:W0:Y:S01]  /*20ec0*/  LDL R159, [R1+0xce4] ;  /* 0x000ce400019f7983 */ /* 0x000e220000100800 */
[----:B------:R-:W-:Y:S02]  /*20ed0*/  PRMT R100, RZ, 0x7610, R100 ;  /* 0x00007610ff647816 */ /* 0x000fe40000000064 */
[----:B------:R-:W-:-:S02]  /*20ee0*/  ISETP.GT.AND P0, PT, R20, 0x7e, PT ;  /* 0x0000007e1400780c */ /* 0x000fc40003f04270 */
[----:B0-----:R-:W-:-:S04]  /*20ef0*/  @P1 LOP3.LUT R159, R159, R158, RZ, 0x3c, !PT ;  /* 0x0000009e9f9f1212 */ /* 0x001fc800078e3cff */
[----:B------:R-:W-:-:S04]  /*20f00*/  @P1 LOP3.LUT R158, R159, R158, RZ, 0x3c, !PT ;  /* 0x0000009e9f9e1212 */ /* 0x000fc800078e3cff */
[----:B------:R-:W-:-:S05]  /*20f10*/  @P1 LOP3.LUT R159, R159, R158, RZ, 0x3c, !PT ;  /* 0x0000009e9f9f1212 */ /* 0x000fca00078e3cff */
[----:B------:R2:W3:Y:S04]  /*20f20*/  @P1 LDG.E.U16 R100, desc[UR60][R158.64] ;  /* 0x0000003c9e641981 */ /* 0x0004e8000c1e1500 */
[----:B------:R-:W4:Y:S01]  /*20f30*/  LDL R159, [R1+0xc78] ;  /* 0x000c7800019f7983 */ /* 0x000f220000100800 */
[----:B------:R-:W-:Y:S01]  /*20f40*/  PRMT R131, RZ, 0x7610, R131 ;  /* 0x00007610ff837816 */ /* 0x000fe20000000083 */
[----:B--2---:R-:W-:-:S05]  /*20f50*/  @P0 IMAD.MOV.U32 R158, RZ, RZ, R36 ;  /* 0x000000ffff9e0224 */ /* 0x004fca00078e0024 */
[----:B----4-:R0:W2:Y:S04]  /*20f60*/  @P0 LDG.E.U16 R131, desc[UR60][R158.64] ;  /* 0x0000003c9e830981 */ /* 0x0100a8000c1e1500 */
        /* <DEDUP_REMOVED lines=10> */
[----:B------:R-:W-:-:S02]  /*21010*/  PRMT R99, RZ, 0x7610, R99 ;  /* 0x00007610ff637816 */ /* 0x000fc40000000063 */
[----:B------:R-:W-:Y:S01]  /*21020*/  PRMT R98, RZ, 0x7610, R98 ;  /* 0x00007610ff627816 */ /* 0x000fe20000000062 */
[----:B------:R1:W-:Y:S08]  /*21030*/  STL [R1+0x195c], R22 ;  /* 0x00195c1601007387 */ /* 0x0003f00000100800 */
[----:B0-----:R-:W-:-:S04]  /*21040*/  @P1 LOP3.LUT R159, R159, R158, RZ, 0x3c, !PT ;  /* 0x0000009e9f9f1212 */ /* 0x001fc800078e3cff */
[----:B------:R-:W-:-:S04]  /*21050*/  @P1 LOP3.LUT R158, R159, R158, RZ, 0x3c, !PT ;  /* 0x0000009e9f9e1212 */ /* 0x000fc800078e3cff */
[----:B------:R-:W-:-:S05]  /*21060*/  @P1 LOP3.LUT R159, R159, R158, RZ, 0x3c, !PT ;  /* 0x0000009e9f9f1212 */ /* 0x000fca00078e3cff */
[----:B------:R0:W4:Y:S02]  /*21070*/  @P1 LDG.E.U16 R99, desc[UR60][R158.64] ;  /* 0x0000003c9e631981 */ /* 0x000124000c1e1500 */
[----:B0-----:R-:W-:Y:S02]  /*21080*/  @P1 IMAD.MOV.U32 R158, RZ, RZ, R22 ;  /* 0x000000ffff9e1224 */ /* 0x001fe400078e0016 */
[----:B------:R-:W-:Y:S01]  /*21090*/  @P1 IMAD.MOV.U32 R159, RZ, RZ, R2 ;  /* 0x000000ffff9f1224 */ /* 0x000fe200078e0002 */
[----:B-1----:R-:W3:Y:S04]  /*210a0*/  LDL.LU R22, [R1+0x7dc] ;  /* 0x0007dc0001167983 */ /* 0x002ee80000300800 */
[----:B------:R0:W4:Y:S01]  /*210b0*/  @P1 LDG.E.U16 R98, desc[UR60][R158.64] ;  /* 0x0000003c9e621981 */ /* 0x000122000c1e1500 */
[----:B------:R-:W-:Y:S06]  /*210c0*/  BAR.SYNC.DEFER_BLOCKING 0x0 ;  /* 0x0000000000007b1d */ /* 0x000fec0000010000 */
[----:B------:R1:W-:Y:S04]  /*210d0*/  STL [R1+0x1954], R2 ;  /* 0x0019540201007387 */ /* 0x0003e80000100800 */
[----:B-1----:R-:W2:Y:S04]  /*210e0*/  LDL.LU R2, [R1+0x7e0] ;  /* 0x0007e00001027983 */ /* 0x002ea80000300800 */
[----:B------:R1:W-:Y:S04]  /*210f0*/  STS.U16 [R19+0x400], R34 ;  /* 0x0004002213007388 */ /* 0x0003e80000000400 */
[----:B------:R0:W-:Y:S04]  /*21100*/  STS.U16 [R19+0x8400], R90 ;  /* 0x0084005a13007388 */ /* 0x0001e80000000400 */
[----:B------:R0:W-:Y:S04]  /*21110*/  STS.U16 [R19+0x800], R89 ;  /* 0x0008005913007388 */ /* 0x0001e80000000400 */
[----:B-1----:R-:W4:Y:S04]  /*21120*/  LDL.LU R34, [R1+0x1f24] ;  /* 0x001f240001227983 */ /* 0x002f280000300800 */
[----:B0-----:R-:W4:Y:S04]  /*21130*/  LDL.LU R90, [R1+0x1f20] ;  /* 0x001f2000015a7983 */ /* 0x001f280000300800 */
[----:B------:R-:W4:Y:S04]  /*21140*/  LDL.LU R89, [R1+0x1f1c] ;  /* 0x001f1c0001597983 */ /* 0x000f280000300800 */
[----:B------:R0:W-:Y:S04]  /*21150*/  STS.U16 [R19+0x8800], R75 ;  /* 0x0088004b13007388 */ /* 0x0001e80000000400 */
[----:B------:R1:W-:Y:S04]  /*21160*/  STS.U16 [R19+0xc00], R74 ;  /* 0x000c004a13007388 */ /* 0x0003e80000000400 */
[----:B------:R1:W-:Y:S04]  /*21170*/  STS.U16 [R19+0x8c00], R60 ;  /* 0x008c003c13007388 */ /* 0x0003e80000000400 */
[----:B0-----:R-:W4:Y:S04]  /*21180*/  LDL.LU R75, [R1+0x1f18] ;  /* 0x001f1800014b7983 */ /* 0x001f280000300800 */
[----:B-1----:R-:W4:Y:S04]  /*21190*/  LDL.LU R74, [R1+0x1f14] ;  /* 0x001f1400014a7983 */ /* 0x002f280000300800 */
        /* <DEDUP_REMOVED lines=20> */
[----:B0-----:R-:W4:Y:S04]  /*212e0*/  LDL.LU R18, [R1+0x1ee8] ;  /* 0x001ee80001127983 */ /* 0x001f280000300800 */
[----:B------:R-:W-:Y:S04]  /*212f0*/  STS.U16 [R19+0x2400], R242 ;  /* 0x002400f213007388 */ /* 0x000fe80000000400 */
        /* <DEDUP_REMOVED lines=13> */
[----:B------:R-:W-:Y:S04]  /*213d0*/  STL [R1+0x18ac], R19 ;  /* 0x0018ac1301007387 */ /* 0x000fe80000100800 */
[----:B---3--:R-:W-:Y:S04]  /*213e0*/  STS.U16 [R19+0x8000], R22 ;  /* 0x0080001613007388 */ /* 0x008fe80000000400 */
[----:B--2---:R-:W-:Y:S04]  /*213f0*/  STS.U16 [R19], R2 ;  /* 0x0000000213007388 */ /* 0x004fe80000000400 */
[----:B----4-:R0:W-:Y:S04]  /*21400*/  STS.U16 [R18+0x80], R151 ;  /* 0x0000809712007388 */ /* 0x0101e80000000400 */
[----:B------:R1:W-:Y:S04]  /*21410*/  STS.U16 [R18+0x8080], R150 ;  /* 0x0080809612007388 */ /* 0x0003e80000000400 */
[----:B------:R2:W-:Y:S04]  /*21420*/  STS.U16 [R18+0x480], R146 ;  /* 0x0004809212007388 */ /* 0x0005e80000000400 */
[----:B0-----:R-:W3:Y:S04]  /*21430*/  LDL.LU R151, [R1+0x1ee4] ;  /* 0x001ee40001977983 */ /* 0x001ee80000300800 */
[----:B-1----:R-:W3:Y:S04]  /*21440*/  LDL.LU R150, [R1+0x1ee0] ;  /* 0x001ee00001967983 */ /* 0x002ee80000300800 */
[----:B--2---:R-:W2:Y:S04]  /*21450*/  LDL.LU R146, [R1+0x1edc] ;  /* 0x001edc0001927983 */ /* 0x004ea80000300800 */
[----:B------:R0:W-:Y:S04]  /*21460*/  STS.U16 [R18+0x8480], R147 ;  /* 0x0084809312007388 */ /* 0x0001e80000000400 */
[----:B------:R1:W-:Y:S04]  /*21470*/  STS.U16 [R18+0x880], R149 ;  /* 0x0008809512007388 */ /* 0x0003e80000000400 */
[----:B------:R4:W-:Y:S04]  /*21480*/  STS.U16 [R18+0x8880], R148 ;  /* 0x0088809412007388 */ /* 0x0009e80000000400 */
[----:B0-----:R-:W2:Y:S04]  /*21490*/  LDL.LU R147, [R1+0x1ed8] ;  /* 0x001ed80001937983 */ /* 0x001ea80000300800 */
[----:B-1----:R-:W2:Y:S04]  /*214a0*/  LDL.LU R149, [R1+0x1ed4] ;  /* 0x001ed40001957983 */ /* 0x002ea80000300800 */
[----:B----4-:R-:W2:Y:S04]  /*214b0*/  LDL.LU R148, [R1+0x1ed0] ;  /* 0x001ed00001947983 */ /* 0x010ea80000300800 */
[----:B------:R0:W-:Y:S04]  /*214c0*/  STS.U16 [R18+0xc80], R3 ;  /* 0x000c800312007388 */ /* 0x0001e80000000400 */
[----:B------:R1:W-:Y:S04]  /*214d0*/  STS.U16 [R18+0x8c80], R23 ;  /* 0x008c801712007388 */ /* 0x0003e80000000400 */
[----:B------:R4:W-:Y:S04]  /*214e0*/  STS.U16 [R18+0x1080], R24 ;  /* 0x0010801812007388 */ /* 0x0009e80000000400 */
[----:B0-----:R-:W3:Y:S04]  /*214f0*/  LDL.LU R3, [R1+0x1ecc] ;  /* 0x001ecc0001037983 */ /* 0x001ee80000300800 */
[----:B-1----:R-:W2:Y:S04]  /*21500*/  LDL.LU R23, [R1+0x1ec8] ;  /* 0x001ec80001177983 */ /* 0x002ea80000300800 */
[----:B----4-:R-:W4:Y:S04]  /*21510*/  LDL.LU R24, [R1+0x1ec4] ;  /* 0x001ec40001187983 */ /* 0x010f280000300800 */
[----:B------:R0:W-:Y:S04]  /*21520*/  STS.U16 [R18+0x9080], R33 ;  /* 0x0090802112007388 */ /* 0x0001e80000000400 */
[----:B------:R1:W-:Y:S04]  /*21530*/  STS.U16 [R18+0x1480], R35 ;  /* 0x0014802312007388 */ /* 0x0003e80000000400 */
[----:B------:R1:W-:Y:S04]  /*21540*/  STS.U16 [R18+0x9480], R39 ;  /* 0x0094802712007388 */ /* 0x0003e80000000400 */
[----:B0-----:R-:W3:Y:S04]  /*21550*/  LDL.LU R33, [R1+0x1ec0] ;  /* 0x001ec00001217983 */ /* 0x001ee80000300800 */
[----:B-1----:R-:W2:Y:S04]  /*21560*/  LDL.LU R35, [R1+0x1ebc] ;  /* 0x001ebc0001237983 */ /* 0x002ea80000300800 */
[----:B------:R-:W4:Y:S04]  /*21570*/  LDL.LU R39, [R1+0x1eb8] ;  /* 0x001eb80001277983 */ /* 0x000f280000300800 */
[----:B------:R0:W-:Y:S04]  /*21580*/  STS.U16 [R18+0x1880], R41 ;  /* 0x0018802912007388 */ /* 0x0001e80000000400 */
[----:B------:R1:W-:Y:S04]  /*21590*/  STS.U16 [R18+0x9880], R42 ;  /* 0x0098802a12007388 */ /* 0x0003e80000000400 */
[----:B------:R1:W-:Y:S04]  /*215a0*/  STS.U16 [R18+0x1c80], R43 ;  /* 0x001c802b12007388 */ /* 0x0003e80000000400 */
[----:B0-----:R-:W3:Y:S04]  /*215b0*/  LDL.LU R41, [R1+0x1eb4] ;  /* 0x001eb40001297983 */ /* 0x001ee80000300800 */
[----:B-1----:R-:W2:Y:S04]  /*215c0*/  LDL.LU R42, [R1+0x1eb0] ;  /* 0x001eb000012a7983 */ /* 0x002ea80000300800 */
[----:B------:R-:W2:Y:S04]  /*215d0*/  LDL.LU R43, [R1+0x1eac] ;  /* 0x001eac00012b7983 */ /* 0x000ea80000300800 */
        /* <DEDUP_REMOVED lines=19> */
[----:B----4-:R0:W-:Y:S04]  /*21710*/  STS.U16 [R17+0x100], R44 ;  /* 0x0001002c11007388 */ /* 0x0101e80000000400 */
[----:B------:R1:W-:Y:S04]  /*21720*/  STS.U16 [R17+0x8100], R45 ;  /* 0x0081002d11007388 */ /* 0x0003e80000000400 */
[----:B------:R4:W-:Y:S04]  /*21730*/  STS.U16 [R17+0x500], R46 ;  /* 0x0005002e11007388 */ /* 0x0009e80000000400 */
[----:B0-----:R-:W2:Y:S04]  /*21740*/  LDL.LU R44, [R1+0x1ea4] ;  /* 0x001ea400012c7983 */ /* 0x001ea80000300800 */
[----:B-1----:R-:W2:Y:S04]  /*21750*/  LDL.LU R45, [R1+0x1ea0] ;  /* 0x001ea000012d7983 */ /* 0x002ea80000300800 */
[----:B----4-:R-:W4:Y:S04]  /*21760*/  LDL.LU R46, [R1+0x1e9c] ;  /* 0x001e9c00012e7983 */ /* 0x010f280000300800 */
[----:B------:R0:W-:Y:S04]  /*21770*/  STS.U16 [R17+0x8500], R47 ;  /* 0x0085002f11007388 */ /* 0x0001e80000000400 */
[----:B------:R1:W-:Y:S04]  /*21780*/  STS.U16 [R17+0x900], R48 ;  /* 0x0009003011007388 */ /* 0x0003e80000000400 */
[----:B------:R3:W-:Y:S04]  /*21790*/  STS.U16 [R17+0x8900], R49 ;  /* 0x0089003111007388 */ /* 0x0007e80000000400 */
[----:B0-----:R-:W4:Y:S04]  /*217a0*/  LDL.LU R47, [R1+0x1e98] ;  /* 0x001e9800012f7983 */ /* 0x001f280000300800 */
[----:B-1----:R-:W4:Y:S04]  /*217b0*/  LDL.LU R48, [R1+0x1e94] ;  /* 0x001e940001307983 */ /* 0x002f280000300800 */
[----:B---3--:R-:W3:Y:S04]  /*217c0*/  LDL.LU R49, [R1+0x1e90] ;  /* 0x001e900001317983 */ /* 0x008ee80000300800 */
[----:B------:R0:W-:Y:S04]  /*217d0*/  STS.U16 [R17+0xd00], R50 ;  /* 0x000d003211007388 */ /* 0x0001e80000000400 */
[----:B------:R1:W-:Y:S04]  /*217e0*/  STS.U16 [R17+0x8d00], R51 ;  /* 0x008d003311007388 */ /* 0x0003e80000000400 */
[----:B------:R1:W-:Y:S04]  /*217f0*/  STS.U16 [R17+0x1100], R52 ;  /* 0x0011003411007388 */ /* 0x0003e80000000400 */
[----:B0-----:R-:W3:Y:S04]  /*21800*/  LDL.LU R50, [R1+0x1e8c] ;  /* 0x001e8c0001327983 */ /* 0x001ee80000300800 */
[----:B-1----:R-:W3:Y:S04]  /*21810*/  LDL.LU R51, [R1+0x1e88] ;  /* 0x001e880001337983 */ /* 0x002ee80000300800 */
[----:B------:R-:W4:Y:S04]  /*21820*/  LDL.LU R52, [R1+0x1e84] ;  /* 0x001e840001347983 */ /* 0x000f280000300800 */
[----:B------:R0:W-:Y:S04]  /*21830*/  STS.U16 [R17+0x9100], R53 ;  /* 0x0091003511007388 */ /* 0x0001e80000000400 */
[----:B------:R1:W-:Y:S04]  /*21840*/  STS.U16 [R17+0x1500], R54 ;  /* 0x0015003611007388 */ /* 0x0003e80000000400 */
[----:B------:R1:W-:Y:S04]  /*21850*/  STS.U16 [R17+0x9500], R55 ;  /* 0x0095003711007388 */ /* 0x0003e80000000400 */
[----:B0-----:R-:W3:Y:S04]  /*21860*/  LDL.LU R53, [R1+0x1e80] ;  /* 0x001e800001357983 */ /* 0x001ee80000300800 */
[----:B-1----:R-:W3:Y:S04]  /*21870*/  LDL.LU R54, [R1+0x1e7c] ;  /* 0x001e7c0001367983 */ /* 0x002ee80000300800 */
[----:B------:R-:W3:Y:S04]  /*21880*/  LDL.LU R55, [R1+0x1e78] ;  /* 0x001e780001377983 */ /* 0x000ee80000300800 */
[----:B------:R0:W-:Y:S04]  /*21890*/  STS.U16 [R17+0x1900], R56 ;  /* 0x0019003811007388 */ /* 0x0001e80000000400 */
[----:B------:R1:W-:Y:S04]  /*218a0*/  STS.U16 [R17+0x9900], R57 ;  /* 0x0099003911007388 */ /* 0x0003e80000000400 */
[----:B------:R1:W-:Y:S04]  /*218b0*/  STS.U16 [R17+0x1d00], R58 ;  /* 0x001d003a11007388 */ /* 0x0003e80000000400 */
[----:B0-----:R-:W3:Y:S04]  /*218c0*/  LDL.LU R56, [R1+0x1e74] ;  /* 0x001e740001387983 */ /* 0x001ee80000300800 */
[----:B-1----:R-:W3:Y:S04]  /*218d0*/  LDL.LU R57, [R1+0x1e70] ;  /* 0x001e700001397983 */ /* 0x002ee80000300800 */
[----:B------:R-:W4:Y:S04]  /*218e0*/  LDL.LU R58, [R1+0x1e6c] ;  /* 0x001e6c00013a7983 */ /* 0x000f280000300800 */
[----:B------:R0:W-:Y:S04]  /*218f0*/  STS.U16 [R17+0x9d00], R16 ;  /* 0x009d001011007388 */ /* 0x0001e80000000400 */
[----:B0-----:R-:W2:Y:S04]  /*21900*/  LDL.LU R16, [R1+0x1e68] ;  /* 0x001e680001107983 */ /* 0x001ea80000300800 */
        /* <DEDUP_REMOVED lines=17> */
[----:B--2---:R0:W-:Y:S04]  /*21a20*/  STS.U16 [R16+0x180], R59 ;  /* 0x0001803b10007388 */ /* 0x0041e80000000400 */
[----:B------:R1:W-:Y:S04]  /*21a30*/  STS.U16 [R16+0x8180], R60 ;  /* 0x0081803c10007388 */ /* 0x0003e80000000400 */
[----:B------:R2:W-:Y:S04]  /*21a40*/  STS.U16 [R16+0x580], R61 ;  /* 0x0005803d10007388 */ /* 0x0005e80000000400 */
[----:B0-----:R-:W3:Y:S04]  /*21a50*/  LDL.LU R59, [R1+0x1e64] ;  /* 0x001e6400013b7983 */ /* 0x001ee80000300800 */
[----:B-1----:R-:W4:Y:S04]  /*21a60*/  LDL.LU R60, [R1+0x1e60] ;  /* 0x001e6000013c7983 */ /* 0x002f280000300800 */
[----:B--2---:R-:W2:Y:S04]  /*21a70*/  LDL.LU R61, [R1+0x1e5c] ;  /* 0x001e5c00013d7983 */ /* 0x004ea80000300800 */
[----:B------:R0:W-:Y:S04]  /*21a80*/  STS.U16 [R16+0x8580], R62 ;  /* 0x0085803e10007388 */ /* 0x0001e80000000400 */
[----:B------:R1:W-:Y:S04]  /*21a90*/  STS.U16 [R16+0x980], R63 ;  /* 0x0009803f10007388 */ /* 0x0003e80000000400 */
[----:B------:R1:W-:Y:S04]  /*21aa0*/  STS.U16 [R16+0x8980], R64 ;  /* 0x0089804010007388 */ /* 0x0003e80000000400 */
[----:B0-----:R-:W3:Y:S04]  /*21ab0*/  LDL.LU R62, [R1+0x1e58] ;  /* 0x001e5800013e7983 */ /* 0x001ee80000300800 */
[----:B-1----:R-:W4:Y:S04]  /*21ac0*/  LDL.LU R63, [R1+0x1e54] ;  /* 0x001e5400013f7983 */ /* 0x002f280000300800 */
[----:B------:R-:W2:Y:S04]  /*21ad0*/  LDL.LU R64, [R1+0x1e50] ;  /* 0x001e500001407983 */ /* 0x000ea80000300800 */
        /* <DEDUP_REMOVED lines=19> */
[----:B0-----:R-:W3:Y:S04]  /*21c10*/  LDL.LU R15, [R1+0x1e28] ;  /* 0x001e2800010f7983 */ /* 0x001ee80000300800 */
        /* <DEDUP_REMOVED lines=17> */
[----:B---3--:R0:W-:Y:S04]  /*21d30*/  STS.U16 [R15+0x200], R74 ;  /* 0x0002004a0f007388 */ /* 0x0081e80000000400 */
[----:B------:R1:W-:Y:S04]  /*21d40*/  STS.U16 [R15+0x8200], R75 ;  /* 0x0082004b0f007388 */ /* 0x0003e80000000400 */
[----:B------:R3:W-:Y:S04]  /*21d50*/  STS.U16 [R15+0x600], R76 ;  /* 0x0006004c0f007388 */ /* 0x0007e80000000400 */
[----:B0-----:R-:W4:Y:S04]  /*21d60*/  LDL.LU R74, [R1+0x1e24] ;  /* 0x001e2400014a7983 */ /* 0x001f280000300800 */
[----:B-1----:R-:W2:Y:S04]  /*21d70*/  LDL.LU R75, [R1+0x1e20] ;  /* 0x001e2000014b7983 */ /* 0x002ea80000300800 */
[----:B---3--:R-:W3:Y:S04]  /*21d80*/  LDL.LU R76, [R1+0x1e1c] ;  /* 0x001e1c00014c7983 */ /* 0x008ee80000300800 */
[----:B------:R0:W-:Y:S04]  /*21d90*/  STS.U16 [R15+0x8600], R77 ;  /* 0x0086004d0f007388 */ /* 0x0001e80000000400 */
[----:B------:R1:W-:Y:S04]  /*21da0*/  STS.U16 [R15+0xa00], R78 ;  /* 0x000a004e0f007388 */ /* 0x0003e80000000400 */
[----:B------:R1:W-:Y:S04]  /*21db0*/  STS.U16 [R15+0x8a00], R79 ;  /* 0x008a004f0f007388 */ /* 0x0003e80000000400 */
[----:B0-----:R-:W4:Y:S04]  /*21dc0*/  LDL.LU R77, [R1+0x1e18] ;  /* 0x001e1800014d7983 */ /* 0x001f280000300800 */
[----:B-1----:R-:W2:Y:S04]  /*21dd0*/  LDL.LU R78, [R1+0x1e14] ;  /* 0x001e1400014e7983 */ /* 0x002ea80000300800 */
[----:B------:R-:W3:Y:S04]  /*21de0*/  LDL.LU R79, [R1+0x1e10] ;  /* 0x001e1000014f7983 */ /* 0x000ee80000300800 */
        /* <DEDUP_REMOVED lines=41> */
[----:B-1----:R-:W3:Y:S04]  /*22080*/  LDL.LU R90, [R1+0x1de0] ;  /* 0x001de000015a7983 */ /* 0x002ee80000300800 */
[----:B----4-:R-:W4:Y:S04]  /*22090*/  LDL.LU R91, [R1+0x1ddc] ;  /* 0x001ddc00015b7983 */ /* 0x010f280000300800 */
[----:B------:R0:W-:Y:S04]  /*220a0*/  STS.U16 [R14+0x8680], R92 ;  /* 0x0086805c0e007388 */ /* 0x0001e80000000400 */
[----:B------:R1:W-:Y:S04]  /*220b0*/  STS.U16 [R14+0xa80], R93 ;  /* 0x000a805d0e007388 */ /* 0x0003e80000000400 */
[----:B------:R1:W-:Y:S04]  /*220c0*/  STS.U16 [R14+0x8a80], R94 ;  /* 0x008a805e0e007388 */ /* 0x0003e80000000400 */
[----:B0-----:R-:W2:Y:S04]  /*220d0*/  LDL.LU R92, [R1+0x1dd8] ;  /* 0x001dd800015c7983 */ /* 0x001ea80000300800 */
[----:B-1----:R-:W3:Y:S04]  /*220e0*/  LDL.LU R93, [R1+0x1dd4] ;  /* 0x001dd400015d7983 */ /* 0x002ee80000300800 */
[----:B------:R-:W4:Y:S04]  /*220f0*/  LDL.LU R94, [R1+0x1dd0] ;  /* 0x001dd000015e7983 */ /* 0x000f280000300800 */
[----:B------:R0:W-:Y:S04]  /*22100*/  STS.U16 [R14+0xe80], R95 ;  /* 0x000e805f0e007388 */ /* 0x0001e80000000400 */
[----:B------:R1:W-:Y:S04]  /*22110*/  STS.U16 [R14+0x8e80], R96 ;  /* 0x008e80600e007388 */ /* 0x0003e80000000400 */
[----:B------:R1:W-:Y:S04]  /*22120*/  STS.U16 [R14+0x1280], R97 ;  /* 0x001280610e007388 */ /* 0x0003e80000000400 */
[----:B0-----:R-:W2:Y:S04]  /*22130*/  LDL.LU R95, [R1+0x1dcc] ;  /* 0x001dcc00015f7983 */ /* 0x001ea80000300800 */
[----:B-1----:R-:W3:Y:S04]  /*22140*/  LDL.LU R96, [R1+0x1dc8] ;  /* 0x001dc80001607983 */ /* 0x002ee80000300800 */
[----:B------:R-:W4:Y:S04]  /*22150*/  LDL.LU R97, [R1+0x1dc4] ;  /* 0x001dc40001617983 */ /* 0x000f280000300800 */
[----:B------:R0:W-:Y:S04]  /*22160*/  STS.U16 [R14+0x9280], R13 ;  /* 0x0092800d0e007388 */ /* 0x0001e80000000400 */
[----:B0-----:R-:W2:Y:S04]  /*22170*/  LDL.LU R13, [R1+0x1dc0] ;  /* 0x001dc000010d7983 */ /* 0x001ea80000300800 */
[----:B------:R0:W-:Y:S04]  /*22180*/  STS.U16 [R14+0x1680], R12 ;  /* 0x0016800c0e007388 */ /* 0x0001e80000000400 */
[----:B------:R1:W-:Y:S04]  /*22190*/  STS.U16 [R14+0x9680], R11 ;  /* 0x0096800b0e007388 */ /* 0x0003e80000000400 */
[----:B------:R1:W-:Y:S04]  /*221a0*/  STS.U16 [R14+0x1a80], R10 ;  /* 0x001a800a0e007388 */ /* 0x0003e80000000400 */
[----:B0-----:R-:W3:Y:S04]  /*221b0*/  LDL.LU R12, [R1+0x1dbc] ;  /* 0x001dbc00010c7983 */ /* 0x001ee80000300800 */
[----:B-1----:R-:W3:Y:S04]  /*221c0*/  LDL.LU R11, [R1+0x1db8] ;  /* 0x001db800010b7983 */ /* 0x002ee80000300800 */
[----:B------:R-:W3:Y:S04]  /*221d0*/  LDL.LU R10, [R1+0x1db4] ;  /* 0x001db400010a7983 */ /* 0x000ee80000300800 */
[----:B------:R0:W-:Y:S04]  /*221e0*/  STS.U16 [R14+0x9a80], R9 ;  /* 0x009a80090e007388 */ /* 0x0001e80000000400 */
[----:B0-----:R-:W3:Y:S04]  /*221f0*/  LDL.LU R9, [R1+0x1db0] ;  /* 0x001db00001097983 */ /* 0x001ee80000300800 */
[----:B------:R-:W-:Y:S04]  /*22200*/  STL [R1+0x18c0], R14 ;  /* 0x0018c00e01007387 */ /* 0x000fe80000100800 */
[----:B------:R-:W4:Y:S01]  /*22210*/  LDL R2, [R1+0x1878] ;  /* 0x0018780001027983 */ /* 0x000f220000100800 */
[----:B------:R-:W0:Y:S03]  /*22220*/  S2R R159, SR_TID.X ;  /* 0x00000000009f7919 */ /* 0x000e260000002100 */
        /* <DEDUP_REMOVED lines=18> */
[----:B------:R-:W3:Y:S01]  /*22350*/  LDL R22, [R1+0x1858] ;  /* 0x0018580001167983 */ /* 0x000ee20000100800 */
[----:B0-----:R-:W-:-:S04]  /*22360*/  LOP3.LUT R159, R159, 0x7f, RZ, 0xc0, !PT ;  /* 0x0000007f9f9f7812 */ /* 0x001fc800078ec0ff */
[----:B------:R-:W-:Y:S01]  /*22370*/  ISETP.GE.AND P0, PT, R159, R20, PT ;  /* 0x000000149f00720c */ /* 0x000fe20003f06270 */
[----:B--2---:R0:W-:Y:S04]  /*22380*/  STS.U16 [R13+0x8300], R28 ;  /* 0x0083001c0d007388 */ /* 0x0041e80000000400 */
[----:B0-----:R-:W2:Y:S04]  /*22390*/  LDL R28, [R1+0x1464] ;  /* 0x00146400011c7983 */ /* 0x001ea80000100800 */
[----:B------:R0:W-:Y:S04]  /*223a0*/  STS.U16 [R13+0x8b00], R25 ;  /* 0x008b00190d007388 */ /* 0x0001e80000000400 */
[----:B0-----:R-:W2:Y:S04]  /*223b0*/  LDL R25, [R1+0x1854] ;  /* 0x0018540001197983 */ /* 0x001ea80000100800 */
[----:B------:R0:W-:Y:S04]  /*223c0*/  STS.U16 [R13+0x300], R34 ;  /* 0x000300220d007388 */ /* 0x0001e80000000400 */
[----:B------:R-:W-:Y:S04]  /*223d0*/  STS.U16 [R13+0x700], R32 ;  /* 0x000700200d007388 */ /* 0x000fe80000000400 */
[----:B------:R-:W-:Y:S04]  /*223e0*/  STS.U16 [R13+0x8700], R31 ;  /* 0x0087001f0d007388 */ /* 0x000fe80000000400 */
[----:B------:R-:W-:Y:S04]  /*223f0*/  STS.U16 [R13+0xb00], R29 ;  /* 0x000b001d0d007388 */ /* 0x000fe80000000400 */
[----:B------:R1:W-:Y:S04]  /*22400*/  STS.U16 [R13+0xf00], R27 ;  /* 0x000f001b0d007388 */ /* 0x0003e80000000400 */
[----:B------:R4:W-:Y:S04]  /*22410*/  STS.U16 [R13+0x8f00], R26 ;  /* 0x008f001a0d007388 */ /* 0x0009e80000000400 */
[----:B0-----:R-:W2:Y:S04]  /*22420*/  LDL R34, [R1+0x17d4] ;  /* 0x0017d40001227983 */ /* 0x001ea80000100800 */
[----:B-1----:R-:W2:Y:S04]  /*22430*/  LDL R27, [R1+0x1814] ;  /* 0x00181400011b7983 */ /* 0x002ea80000100800 */
[----:B----4-:R-:W4:Y:S04]  /*22440*/  LDL R26, [R1+0x1818] ;  /* 0x00181800011a7983 */ /* 0x010f280000100800 */
[----:B------:R-:W4:Y:S01]  /*22450*/  LDL R32, [R1+0x17d8] ;  /* 0x0017d80001207983 */ /* 0x000f220000100800 */
[----:B------:R-:W-:-:S03]  /*22460*/  @!P0 IMAD.MOV.U32 R158, RZ, RZ, R2 ;  /* 0x000000ffff9e8224 */ /* 0x000fc600078e0002 */
[----:B------:R-:W4:Y:S04]  /*22470*/  LDL.LU R15, [R1+0x8bc] ;  /* 0x0008bc00010f7983 */ /* 0x000f280000300800 */
[----:B------:R-:W4:Y:S04]  /*22480*/  LDL.LU R17, [R1+0x8b4] ;  /* 0x0008b40001117983 */ /* 0x000f280000300800 */
[----:B------:R-:W4:Y:S04]  /*22490*/  LDL.LU R18, [R1+0x8ac] ;  /* 0x0008ac0001127983 */ /* 0x000f280000300800 */
[----:B------:R-:W4:Y:S01]  /*224a0*/  LDL R2, [R1+0x1798] ;  /* 0x0017980001027983 */ /* 0x000f220000100800 */
[----:B------:R-:W-:-:S03]  /*224b0*/  PRMT R97, RZ, 0x7610, R97 ;  /* 0x00007610ff617816 */ /* 0x000fc60000000061 */
[----:B------:R-:W4:Y:S04]  /*224c0*/  LDL R31, [R1+0x1754] ;  /* 0x00175400011f7983 */ /* 0x000f280000100800 */
[----:B------:R-:W4:Y:S01]  /*224d0*/  LDL R29, [R1+0x1758] ;  /* 0x00175800011d7983 */ /* 0x000f220000100800 */
[----:B---3--:R-:W-:Y:S02]  /*224e0*/  PRMT R96, RZ, 0x7610, R96 ;  /* 0x00007610ff607816 */ /* 0x008fe40000000060 */
[----:B------:R-:W-:Y:S02]  /*224f0*/  PRMT R95, RZ, 0x7610, R95 ;  /* 0x00007610ff5f7816 */ /* 0x000fe4000000005f */
[----:B------:R-:W-:Y:S02]  /*22500*/  PRMT R94, RZ, 0x7610, R94 ;  /* 0x00007610ff5e7816 */ /* 0x000fe4000000005e */
[----:B--2---:R-:W-:-:S02]  /*22510*/  @!P0 MOV R159, R28 ;  /* 0x0000001c009f8202 */ /* 0x004fc40000000f00 */
[----:B------:R-:W2:Y:S04]  /*22520*/  LDL R28, [R1+0x1794] ;  /* 0x00179400011c7983 */ /* 0x000ea80000100800 */
[----:B------:R0:W3:Y:S02]  /*22530*/  @!P0 LDG.E.U16 R97, desc[UR60][R158.64] ;  /* 0x0000003c9e618981 */ /* 0x0000e4000c1e1500 */
[----:B0-----:R-:W-:Y:S02]  /*22540*/  @!P0 IMAD.MOV.U32 R158, RZ, RZ, R22 ;  /* 0x000000ffff9e8224 */ /* 0x001fe400078e0016 */
[----:B------:R-:W-:Y:S01]  /*22550*/  @!P0 IMAD.MOV.U32 R159, RZ, RZ, R25 ;  /* 0x000000ffff9f8224 */ /* 0x000fe200078e0019 */
[----:B------:R-:W3:Y:S04]  /*22560*/  LDL R22, [R1+0x1718] ;  /* 0x0017180001167983 */ /* 0x000ee80000100800 */
[----:B------:R-:W3:Y:S04]  /*22570*/  LDL R25, [R1+0x1714] ;  /* 0x0017140001197983 */ /* 0x000ee80000100800 */
[----:B------:R0:W3:Y:S02]  /*22580*/  @!P0 LDG.E.U16 R96, desc[UR60][R158.64] ;  /* 0x0000003c9e608981 */ /* 0x0000e4000c1e1500 */
[----:B0-----:R-:W-:-:S02]  /*22590*/  @!P0 IMAD.MOV.U32 R159, RZ, RZ, R27 ;  /* 0x000000ffff9f8224 */ /* 0x001fc400078e001b */
[----:B------:R-:W3:Y:S01]  /*225a0*/  LDL R27, [R1+0x16d4] ;  /* 0x0016d400011b7983 */ /* 0x000ee20000100800 */
[----:B----4-:R-:W-:-:S03]  /*225b0*/  @!P0 IMAD.MOV.U32 R158, RZ, RZ, R26 ;  /* 0x000000ffff9e8224 */ /* 0x010fc600078e001a */
[----:B------:R-:W4:Y:S04]  /*225c0*/  LDL R26, [R1+0x16d8] ;  /* 0x0016d800011a7983 */ /* 0x000f280000100800 */
[----:B------:R0:W4:Y:S02]  /*225d0*/  @!P0 LDG.E.U16 R95, desc[UR60][R158.64] ;  /* 0x0000003c9e5f8981 */ /* 0x000124000c1e1500 */
[----:B0-----:R-:W-:Y:S02]  /*225e0*/  @!P0 IMAD.MOV.U32 R158, RZ, RZ, R32 ;  /* 0x000000ffff9e8224 */ /* 0x001fe400078e0020 */
[----:B------:R-:W-:Y:S01]  /*225f0*/  @!P0 IMAD.MOV.U32 R159, RZ, RZ, R34 ;  /* 0x000000ffff9f8224 */ /* 0x000fe200078e0022 */
[----:B------:R-:W-:Y:S01]  /*22600*/  PRMT R93, RZ, 0x7610, R93 ;  /* 0x00007610ff5d7816 */ /* 0x000fe2000000005d */
[----:B------:R-:W4:Y:S04]  /*22610*/  LDL R34, [R1+0x1614] ;  /* 0x0016140001227983 */ /* 0x000f280000100800 */
[----:B------:R0:W4:Y:S01]  /*22620*/  @!P0 LDG.E.U16 R94, desc[UR60][R158.64] ;  /* 0x0000003c9e5e8981 */ /* 0x000122000c1e1500 */
[----:B------:R-:W-:-:S02]  /*22630*/  PRMT R92, RZ, 0x7610, R92 ;  /* 0x00007610ff5c7816 */ /* 0x000fc4000000005c */
[----:B------:R-:W-:Y:S01]  /*22640*/  PRMT R91, RZ, 0x7610, R91 ;  /* 0x00007610ff5b7816 */ /* 0x000fe2000000005b */
[----:B------:R-:W4:Y:S01]  /*22650*/  LDL R32, [R1+0x1618] ;  /* 0x0016180001207983 */ /* 0x000f220000100800 */
[----:B0-----:R-:W-:-:S03]  /*22660*/  @!P0 IMAD.MOV.U32 R158, RZ, RZ, R2 ;  /* 0x000000ffff9e8224 */ /* 0x001fc600078e0002 */
[----:B------:R-:W4:Y:S01]  /*22670*/  LDL R2, [R1+0x1698] ;  /* 0x0016980001027983 */ /* 0x000f220000100800 */
[----:B------:R-:W-:Y:S01]  /*22680*/  PRMT R90, RZ, 0x7610, R90 ;  /* 0x00007610ff5a7816 */ /* 0x000fe2000000005a */
[----:B--2---:R-:W-:Y:S02]  /*22690*/  @!P0 IMAD.MOV.U32 R159, RZ, RZ, R28 ;  /* 0x000000ffff9f8224 */ /* 0x004fe400078e001c */
[----:B------:R-:W2:Y:S04]  /*226a0*/  LDL R28, [R1+0x1694] ;  /* 0x00169400011c7983 */ /* 0x000ea80000100800 */
[----:B------:R0:W2:Y:S02]  /*226b0*/  @!P0 LDG.E.U16 R93, desc[UR60][R158.64] ;  /* 0x0000003c9e5d8981 */ /* 0x0000a4000c1e1500 */
[----:B0-----:R-:W-:-:S02]  /*226c0*/  @!P0 IMAD.MOV.U32 R158, RZ, RZ, R29 ;  /* 0x000000ffff9e8224 */ /* 0x001fc400078e001d */
[----:B------:R-:W-:Y:S01]  /*226d0*/  @!P0 IMAD.MOV.U32 R159, RZ, RZ, R31 ;  /* 0x000000ffff9f8224 */ /* 0x000fe200078e001f */
[----:B------:R-:W2:Y:S04]  /*226e0*/  LDL R29, [R1+0x1598] ;  /* 0x00159800011d7983 */ /* 0x000ea80000100800 */
[----:B------:R3:W2:Y:S04]  /*226f0*/  @!P0 LDG.E.U16 R92, desc[UR60][R158.64] ;  /* 0x0000003c9e5c8981 */ /* 0x0006a8000c1e1500 */
[----:B------:R-:W2:Y:S01]  /*22700*/  LDL R31, [R1+0x1594] ;  /* 0x00159400011f7983 */ /* 0x000ea20000100800 */
[----:B---3--:R-:W-:-:S02]  /*22710*/  @!P0 IMAD.MOV.U32 R158, RZ, RZ, R22 ;  /* 0x000000ffff9e8224 */ /* 0x008fc400078e0016 */
[----:B------:R-:W-:Y:S01]  /*22720*/  @!P0 IMAD.MOV.U32 R159, RZ, RZ, R25 ;  /* 0x000000ffff9f8224 */ /* 0x000fe200078e0019 */
[----:B------:R-:W3:Y:S04]  /*22730*/  LDL R22, [R1+0x1658] ;  /* 0x0016580001167983 */ /* 0x000ee80000100800 */
[----:B------:R-:W3:Y:S04]  /*22740*/  LDL R25, [R1+0x1654] ;  /* 0x0016540001197983 */ /* 0x000ee80000100800 */
[----:B------:R4:W3:Y:S02]  /*22750*/  @!P0 LDG.E.U16 R91, desc[UR60][R158.64] ;  /* 0x0000003c9e5b8981 */ /* 0x0008e4000c1e1500 */
[----:B----4-:R-:W-:-:S02]  /*22760*/  @!P0 IMAD.MOV.U32 R158, RZ, RZ, R26 ;  /* 0x000000ffff9e8224 */ /* 0x010fc400078e001a */
[----:B------:R-:W-:Y:S01]  /*22770*/  @!P0 IMAD.MOV.U32 R159, RZ, RZ, R27 ;  /* 0x000000ffff9f8224 */ /* 0x000fe200078e001b */
[----:B------:R-:W4:Y:S04]  /*22780*/  LDL R26, [R1+0x15d8] ;  /* 0x0015d800011a7983 */ /* 0x000f280000100800 */
[----:B------:R-:W4:Y:S04]  /*22790*/  LDL R27, [R1+0x15d4] ;  /* 0x0015d400011b7983 */ /* 0x000f280000100800 */
[----:B------:R0:W4:Y:S02]  /*227a0*/  @!P0 LDG.E.U16 R90, desc[UR60][R158.64] ;  /* 0x0000003c9e5a8981 */ /* 0x000124000c1e1500 */
[----:B0-----:R-:W-:-:S02]  /*227b0*/  @!P0 IMAD.MOV.U32 R158, RZ, RZ, R2 ;  /* 0x000000ffff9e8224 */ /* 0x001fc400078e0002 */
[----:B------:R-:W4:Y:S01]  /*227c0*/  LDL R2, [R1+0x1558] ;  /* 0x0015580001027983 */ /* 0x000f220000100800 */
[----:B------:R-:W-:Y:S02]  /*227d0*/  PRMT R89, RZ, 0x7610, R89 ;  /* 0x00007610ff597816 */ /* 0x000fe40000000059 */
[----:B------:R-:W-:Y:S02]  /*227e0*/  PRMT R88, RZ, 0x7610, R88 ;  /* 0x00007610ff587816 */ /* 0x000fe40000000058 */
[----:B------:R-:W-:Y:S02]  /*227f0*/  PRMT R87, RZ, 0x7610, R87 ;  /* 0x00007610ff577816 */ /* 0x000fe40000000057 */
[----:B------:R-:W-:Y:S02]  /*22800*/  PRMT R86, RZ, 0x7610, R86 ;  /* 0x00007610ff567816 */ /* 0x000fe40000000056 */
[----:B------:R-:W-:Y:S01]  /*22810*/  PRMT R85, RZ, 0x7610, R85 ;  /* 0x00007610ff557816 */ /* 0x000fe20000000055 */
[----:B--2---:R-:W-:-:S02]  /*22820*/  @!P0 IMAD.MOV.U32 R159, RZ, RZ, R28 ;  /* 0x000000ffff9f8224 */ /* 0x004fc400078e001c */
[----:B------:R-:W2:Y:S04]  /*22830*/  LDL R28, [R1+0x1554] ;  /* 0x00155400011c7983 */ /* 0x000ea80000100800 */
[----:B------:R3:W2:Y:S02]  /*22840*/  @!P0 LDG.E.U16 R89, desc[UR60][R158.64] ;  /* 0x0000003c9e598981 */ /* 0x0006a4000c1e1500 */
[----:B---3--:R-:W-:Y:S02]  /*22850*/  @!P0 IMAD.MOV.U32 R158, RZ, RZ, R22 ;  /* 0x000000ffff9e8224 */ /* 0x008fe400078e0016 */
[----:B------:R-:W3:Y:S01]  /*22860*/  LDL R22, [R1+0x1518] ;  /* 0x0015180001167983 */ /* 0x000ee20000100800 */
[----:B------:R-:W-:-:S03]  /*22870*/  @!P0 IMAD.MOV.U32 R159, RZ, RZ, R25 ;  /* 0x000000ffff9f8224 */ /* 0x000fc600078e0019 */
[----:B------:R-:W3:Y:S04]  /*22880*/  LDL R25, [R1+0x1514] ;  /* 0x0015140001197983 */ /* 0x000ee80000100800 */
[----:B------:R0:W3:Y:S02]  /*22890*/  @!P0 LDG.E.U16 R88, desc[UR60][R158.64] ;  /* 0x0000003c9e588981 */ /* 0x0000e4000c1e1500 */
[----:B0-----:R-:W-:Y:S02]  /*228a0*/  @!P0 IMAD.MOV.U32 R158, RZ, RZ, R32 ;  /* 0x000000ffff9e8224 */ /* 0x001fe400078e0020 */
[----:B------:R-:W-:Y:S01]  /*228b0*/  @!P0 IMAD.MOV.U32 R159, RZ, RZ, R34 ;  /* 0x000000ffff9f8224 */ /* 0x000fe200078e0022 */
[----:B------:R-:W-:Y:S01]  /*228c0*/  PRMT R84, RZ, 0x7610, R84 ;  /* 0x00007610ff547816 */ /* 0x000fe20000000054 */
[----:B------:R-:W3:Y:S04]  /*228d0*/  LDL R34, [R1+0xc44] ;  /* 0x000c440001227983 */ /* 0x000ee80000100800 */
[----:B------:R4:W3:Y:S04]  /*228e0*/  @!P0 LDG.E.U16 R87, desc[UR60][R158.64] ;  /* 0x0000003c9e578981 */ /* 0x0008e8000c1e1500 */
[----:B------:R-:W3:Y:S01]  /*228f0*/  LDL R32, [R1+0xc48] ;  /* 0x000c480001207983 */ /* 0x000ee20000100800 */
[----:B----4-:R-:W-:-:S02]  /*22900*/  @!P0 IMAD.MOV.U32 R158, RZ, RZ, R26 ;  /* 0x000000ffff9e8224 */ /* 0x010fc400078e001a */
[----:B------:R-:W-:Y:S01]  /*22910*/  @!P0 IMAD.MOV.U32 R159, RZ, RZ, R27 ;  /* 0x000000ffff9f8224 */ /* 0x000fe200078e001b */
[----:B------:R-:W4:Y:S04]  /*22920*/  LDL R26, [R1+0x14d8] ;  /* 0x0014d800011a7983 */ /* 0x000f280000100800 */
[----:B------:R0:W4:Y:S04]  /*22930*/  @!P0 LDG.E.U16 R86, desc[UR60][R158.64] ;  /* 0x0000003c9e568981 */ /* 0x000128000c1e1500 */
[----:B------:R-:W4:Y:S01]  /*22940*/  LDL R27, [R1+0x14d4] ;  /* 0x0014d400011b7983 */ /* 0x000f220000100800 */
[----:B0-----:R-:W-:-:S02]  /*22950*/  @!P0 IMAD.MOV.U32 R158, RZ, RZ, R29 ;  /* 0x000000ffff9e8224 */ /* 0x001fc400078e001d */
[----:B------:R-:W-:Y:S01]  /*22960*/  @!P0 IMAD.MOV.U32 R159, RZ, RZ, R31 ;  /* 0x000000ffff9f8224 */ /* 0x000fe200078e001f */
[----:B------:R-:W-:Y:S01]  /*22970*/  PRMT R83, RZ, 0x7610, R83 ;  /* 0x00007610ff537816 */ /* 0x000fe20000000053 */
[----:B------:R-:W4:Y:S04]  /*22980*/  LDL R31, [R1+0xbc4] ;  /* 0x000bc400011f7983 */ /* 0x000f280000100800 */
[----:B------:R0:W4:Y:S04]  /*22990*/  @!P0 LDG.E.U16 R85, desc[UR60][R158.64] ;  /* 0x0000003c9e558981 */ /* 0x000128000c1e1500 */
[----:B------:R-:W4:Y:S01]  /*229a0*/  LDL R29, [R1+0xbc8] ;  /* 0x000bc800011d7983 */ /* 0x000f220000100800 */
[----:B0-----:R-:W-:-:S03]  /*229b0*/  @!P0 IMAD.MOV.U32 R158, RZ, RZ, R2 ;  /* 0x000000ffff9e8224 */ /* 0x001fc600078e0002 */
[----:B------:R-:W4:Y:S01]  /*229c0*/  LDL R2, [R1+0x1498] ;  /* 0x0014980001027983 */ /* 0x000f220000100800 */
[----:B------:R-:W-:Y:S01]  /*229d0*/  PRMT R82, RZ, 0x7610, R82 ;  /* 0x00007610ff527816 */ /* 0x000fe20000000052 */
[----:B--2---:R-:W-:Y:S02]  /*229e0*/  @!P0 IMAD.MOV.U32 R159, RZ, RZ, R28 ;  /* 0x000000ffff9f8224 */ /* 0x004fe400078e001c */
[----:B------:R-:W2:Y:S04]  /*229f0*/  LDL R28, [R1+0x1494] ;  /* 0x00149400011c7983 */ /* 0x000ea80000100800 */
[----:B------:R3:W2:Y:S02]  /*22a00*/  @!P0 LDG.E.U16 R84, desc[UR60][R158.64] ;  /* 0x0000003c9e548981 */ /* 0x0006a4000c1e1500 */
[----:B---3--:R-:W-:-:S02]  /*22a10*/  @!P0 IMAD.MOV.U32 R158, RZ, RZ, R22 ;  /* 0x000000ffff9e8224 */ /* 0x008fc400078e0016 */
[----:B------:R-:W3:Y:S01]  /*22a20*/  LDL R22, [R1+0xc08] ;  /* 0x000c080001167983 */ /* 0x000ee20000100800 */
[----:B------:R-:W-:-:S03]  /*22a30*/  @!P0 IMAD.MOV.U32 R159, RZ, RZ, R25 ;  /* 0x000000ffff9f8224 */ /* 0x000fc600078e0019 */
[----:B------:R-:W3:Y:S04]  /*22a40*/  LDL R25, [R1+0xc04] ;  /* 0x000c040001197983 */ /* 0x000ee80000100800 */
[----:B------:R4:W3:Y:S02]  /*22a50*/  @!P0 LDG.E.U16 R83, desc[UR60][R158.64] ;  /* 0x0000003c9e538981 */ /* 0x0008e4000c1e1500 */
[----:B----4-:R-:W-:Y:S02]  /*22a60*/  @!P0 IMAD.MOV.U32 R158, RZ, RZ, R26 ;  /* 0x000000ffff9e8224 */ /* 0x010fe400078e001a */
[----:B------:R-:W4:Y:S01]  /*22a70*/  LDL R26, [R1+0xb88] ;  /* 0x000b8800011a7983 */ /* 0x000f220000100800 */
[----:B------:R-:W-:-:S03]  /*22a80*/  @!P0 IMAD.MOV.U32 R159, RZ, RZ, R27 ;  /* 0x000000ffff9f8224 */ /* 0x000fc600078e001b */
[----:B------:R-:W4:Y:S04]  /*22a90*/  LDL R27, [R1+0xb84] ;  /* 0x000b8400011b7983 */ /* 0x000f280000100800 */
[----:B------:R0:W4:Y:S02]  /*22aa0*/  @!P0 LDG.E.U16 R82, desc[UR60][R158.64] ;  /* 0x0000003c9e528981 */ /* 0x000124000c1e1500 */
[----:B0-----:R-:W-:Y:S02]  /*22ab0*/  @!P0 IMAD.MOV.U32 R158, RZ, RZ, R2 ;  /* 0x000000ffff9e8224 */ /* 0x001fe400078e0002 */
[----:B------:R-:W4:Y:S01]  /*22ac0*/  LDL R2, [R1+0xb48] ;  /* 0x000b480001027983 */ /* 0x000f220000100800 */
[----:B------:R-:W-:Y:S02]  /*22ad0*/  PRMT R81, RZ, 0x7610, R81 ;  /* 0x00007610ff517816 */ /* 0x000fe40000000051 */
[----:B------:R-:W-:-:S02]  /*22ae0*/  PRMT R80, RZ, 0x7610, R80 ;  /* 0x00007610ff507816 */ /* 0x000fc40000000050 */
[----:B------:R-:W-:Y:S02]  /*22af0*/  PRMT R79, RZ, 0x7610, R79 ;  /* 0x00007610ff4f7816 */ /* 0x000fe4000000004f */
[----:B------:R-:W-:Y:S02]  /*22b00*/  PRMT R78, RZ, 0x7610, R78 ;  /* 0x00007610ff4e7816 */ /* 0x000fe4000000004e */
[----:B------:R-:W-:Y:S01]  /*22b10*/  PRMT R77, RZ, 0x7610, R77 ;  /* 0x00007610ff4d7816 */ /* 0x000fe2000000004d */
[----:B--2---:R-:W-:Y:S02]  /*22b20*/  @!P0 IMAD.MOV.U32 R159, RZ, RZ, R28 ;  /* 0x000000ffff9f8224 */ /* 0x004fe400078e001c */
[----:B------:R-:W2:Y:S04]  /*22b30*/  LDL R28, [R1+0xb44] ;  /* 0x000b4400011c7983 */ /* 0x000ea80000100800 */
[----:B------:R0:W2:Y:S02]  /*22b40*/  @!P0 LDG.E.U16 R81, desc[UR60][R158.64] ;  /* 0x0000003c9e518981 */ /* 0x0000a4000c1e1500 */
[----:B0-----:R-:W-:-:S02]  /*22b50*/  @!P0 IMAD.MOV.U32 R158, RZ, RZ, R32 ;  /* 0x000000ffff9e8224 */ /* 0x001fc400078e0020 */
[----:B------:R-:W-:Y:S01]  /*22b60*/  @!P0 IMAD.MOV.U32 R159, RZ, RZ, R34 ;  /* 0x000000ffff9f8224 */ /* 0x000fe200078e0022 */
        /* <DEDUP_REMOVED lines=9> */
[----:B------:R-:W3:Y:S04]  /*22c00*/  LDL R29, [R1+0xa44] ;  /* 0x000a4400011d7983 */ /* 0x000ee80000100800 */
[----:B------:R4:W3:Y:S02]  /*22c10*/  @!P0 LDG.E.U16 R78, desc[UR60][R158.64] ;  /* 0x0000003c9e4e8981 */ /* 0x0008e4000c1e1500 */
[----:B----4-:R-:W-:-:S02]  /*22c20*/  @!P0 IMAD.MOV.U32 R158, RZ, RZ, R26 ;  /* 0x000000ffff9e8224 */ /* 0x010fc400078e001a */
        /* <DEDUP_REMOVED lines=9> */
[----:B------:R-:W-:Y:S01]  /*22cc0*/  PRMT R73, RZ, 0x7610, R73 ;  /* 0x00007610ff497816 */ /* 0x000fe20000000049 */
[----:B--2---:R-:W-:Y:S02]  /*22cd0*/  @!P0 IMAD.MOV.U32 R159, RZ, RZ, R28 ;  /* 0x000000ffff9f8224 */ /* 0x004fe400078e001c */
[----:B------:R-:W2:Y:S04]  /*22ce0*/  LDL R28, [R1+0xa48] ;  /* 0x000a4800011c7983 */ /* 0x000ea80000100800 */
[----:B------:R3:W2:Y:S04]  /*22cf0*/  @!P0 LDG.E.U16 R76, desc[UR60][R158.64] ;  /* 0x0000003c9e4c8981 */ /* 0x0006a8000c1e1500 */
[----:B------:R-:W2:Y:S01]  /*22d00*/  LDL.LU R31, [R1+0xa04] ;  /* 0x000a0400011f7983 */ /* 0x000ea20000300800 */
[----:B---3--:R-:W-:-:S03]  /*22d10*/  @!P0 IMAD.MOV.U32 R158, RZ, RZ, R22 ;  /* 0x000000ffff9e8224 */ /* 0x008fc600078e0016 */
[----:B------:R-:W3:Y:S01]  /*22d20*/  LDL R22, [R1+0xa08] ;  /* 0x000a080001167983 */ /* 0x000ee20000100800 */
[----:B------:R-:W-:-:S03]  /*22d30*/  @!P0 IMAD.MOV.U32 R159, RZ, RZ, R25 ;  /* 0x000000ffff9f8224 */ /* 0x000fc600078e0019 */
[----:B------:R-:W3:Y:S04]  /*22d40*/  LDL.LU R38, [R1+0x9c4] ;  /* 0x0009c40001267983 */ /* 0x000ee80000300800 */
[----:B------:R4:W3:Y:S04]  /*22d50*/  @!P0 LDG.E.U16 R75, desc[UR60][R158.64] ;  /* 0x0000003c9e4b8981 */ /* 0x0008e8000c1e1500 */
[----:B------:R-:W3:Y:S01]  /*22d60*/  LDL.LU R25, [R1+0x988] ;  /* 0x0009880001197983 */ /* 0x000ee20000300800 */
[----:B----4-:R-:W-:-:S03]  /*22d70*/  @!P0 IMAD.MOV.U32 R158, RZ, RZ, R26 ;  /* 0x000000ffff9e8224 */ /* 0x010fc600078e001a */
[----:B------:R-:W4:Y:S01]  /*22d80*/  LDL R26, [R1+0x9c8] ;  /* 0x0009c800011a7983 */ /* 0x000f220000100800 */
[----:B------:R-:W-:-:S03]  /*22d90*/  @!P0 IMAD.MOV.U32 R159, RZ, RZ, R27 ;  /* 0x000000ffff9f8224 */ /* 0x000fc600078e001b */
[----:B------:R-:W4:Y:S04]  /*22da0*/  LDL.LU R27, [R1+0x948] ;  /* 0x00094800011b7983 */ /* 0x000f280000300800 */
[----:B------:R0:W4:Y:S01]  /*22db0*/  @!P0 LDG.E.U16 R74, desc[UR60][R158.64] ;  /* 0x0000003c9e4a8981 */ /* 0x000122000c1e1500 */
[----:B------:R-:W-:Y:S02]  /*22dc0*/  PRMT R72, RZ, 0x7610, R72 ;  /* 0x00007610ff487816 */ /* 0x000fe40000000048 */
[----:B------:R-:W-:Y:S01]  /*22dd0*/  PRMT R71, RZ, 0x7610, R71 ;  /* 0x00007610ff477816 */ /* 0x000fe20000000047 */
[----:B------:R-:W4:Y:S04]  /*22de0*/  LDL R40, [R1+0x904] ;  /* 0x0009040001287983 */ /* 0x000f280000100800 */
[----:B------:R-:W4:Y:S01]  /*22df0*/  LDL R34, [R1+0x908] ;  /* 0x0009080001227983 */ /* 0x000f220000100800 */
[----:B0-----:R-:W-:Y:S01]  /*22e00*/  @!P0 IMAD.MOV.U32 R159, RZ, RZ, R32 ;  /* 0x000000ffff9f8224 */ /* 0x001fe200078e0020 */
[----:B------:R-:W-:-:S02]  /*22e10*/  PRMT R70, RZ, 0x7610, R70 ;  /* 0x00007610ff467816 */ /* 0x000fc40000000046 */
[----:B------:R-:W4:Y:S01]  /*22e20*/  LDL R32, [R1+0x184c] ;  /* 0x00184c0001207983 */ /* 0x000f220000100800 */
[----:B------:R-:W-:-:S03]  /*22e30*/  @!P0 IMAD.MOV.U32 R158, RZ, RZ, R2 ;  /* 0x000000ffff9e8224 */ /* 0x000fc600078e0002 */
[----:B------:R-:W4:Y:S04]  /*22e40*/  LDL R2, [R1+0x984] ;  /* 0x0009840001027983 */ /* 0x000f280000100800 */
[----:B------:R0:W4:Y:S02]  /*22e50*/  @!P0 LDG.E.U16 R73, desc[UR60][R158.64] ;  /* 0x0000003c9e498981 */ /* 0x000124000c1e1500 */
[----:B0-----:R-:W-:Y:S02]  /*22e60*/  @!P0 IMAD.MOV.U32 R159, RZ, RZ, R29 ;  /* 0x000000ffff9f8224 */ /* 0x001fe400078e001d */
[----:B------:R-:W4:Y:S01]  /*22e70*/  LDL R29, [R1+0x944] ;  /* 0x00094400011d7983 */ /* 0x000f220000100800 */
[----:B------:R-:W-:Y:S01]  /*22e80*/  PRMT R69, RZ, 0x7610, R69 ;  /* 0x00007610ff457816 */ /* 0x000fe20000000045 */
[----:B--2---:R-:W-:-:S02]  /*22e90*/  @!P0 IMAD.MOV.U32 R158, RZ, RZ, R28 ;  /* 0x000000ffff9e8224 */ /* 0x004fc400078e001c */
[----:B------:R-:W2:Y:S04]  /*22ea0*/  LDL R28, [R1+0x8c4] ;  /* 0x0008c400011c7983 */ /* 0x000ea80000100800 */
[----:B------:R0:W2:Y:S02]  /*22eb0*/  @!P0 LDG.E.U16 R72, desc[UR60][R158.64] ;  /* 0x0000003c9e488981 */ /* 0x0000a4000c1e1500 */
[----:B0-----:R-:W-:Y:S02]  /*22ec0*/  @!P0 IMAD.MOV.U32 R159, RZ, RZ, R31 ;  /* 0x000000ffff9f8224 */ /* 0x001fe400078e001f */
[----:B---3--:R-:W-:Y:S02]  /*22ed0*/  @!P0 IMAD.MOV.U32 R158, RZ, RZ, R22 ;  /* 0x000000ffff9e8224 */ /* 0x008fe400078e0016 */
[----:B------:R-:W3:Y:S04]  /*22ee0*/  LDL R22, [R1+0x8c8] ;  /* 0x0008c80001167983 */ /* 0x000ee80000100800 */
[----:B------:R0:W3:Y:S02]  /*22ef0*/  @!P0 LDG.E.U16 R71, desc[UR60][R158.64] ;  /* 0x0000003c9e478981 */ /* 0x0000e4000c1e1500 */
[----:B0-----:R-:W-:Y:S01]  /*22f00*/  @!P0 MOV R159, R38 ;  /* 0x00000026009f8202 */ /* 0x001fe20000000f00 */
[----:B----4-:R-:W-:-:S02]  /*22f10*/  @!P0 IMAD.MOV.U32 R158, RZ, RZ, R26 ;  /* 0x000000ffff9e8224 */ /* 0x010fc400078e001a */
[----:B------:R-:W4:Y:S04]  /*22f20*/  LDL R26, [R1+0xc5c] ;  /* 0x000c5c00011a7983 */ /* 0x000f280000100800 */
[----:B------:R0:W4:Y:S02]  /*22f30*/  @!P0 LDG.E.U16 R70, desc[UR60][R158.64] ;  /* 0x0000003c9e468981 */ /* 0x000124000c1e1500 */
[----:B0-----:R-:W-:Y:S02]  /*22f40*/  @!P0 IMAD.MOV.U32 R158, RZ, RZ, R25 ;  /* 0x000000ffff9e8224 */ /* 0x001fe400078e0019 */
[----:B------:R-:W-:Y:S02]  /*22f50*/  @!P0 IMAD.MOV.U32 R159, RZ, RZ, R2 ;  /* 0x000000ffff9f8224 */ /* 0x000fe400078e0002 */
[----:B------:R-:W4:Y:S04]  /*22f60*/  LDL R2, [R1+0x1460] ;  /* 0x0014600001027983 */ /* 0x000f280000100800 */
[----:B------:R0:W4:Y:S02]  /*22f70*/  @!P0 LDG.E.U16 R69, desc[UR60][R158.64] ;  /* 0x0000003c9e458981 */ /* 0x000124000c1e1500 */
[----:B0-----:R-:W-:-:S02]  /*22f80*/  @!P0 IMAD.MOV.U32 R159, RZ, RZ, R29 ;  /* 0x000000ffff9f8224 */ /* 0x001fc400078e001d */
[----:B------:R-:W4:Y:S01]  /*22f90*/  LDL R29, [R1+0x1850] ;  /* 0x00185000011d7983 */ /* 0x000f220000100800 */
[----:B------:R-:W-:Y:S01]  /*22fa0*/  PRMT R68, RZ, 0x7610, R68 ;  /* 0x00007610ff447816 */ /* 0x000fe20000000044 */
[----:B------:R-:W-:Y:S01]  /*22fb0*/  @!P0 IMAD.MOV.U32 R158, RZ, RZ, R27 ;  /* 0x000000ffff9e8224 */ /* 0x000fe200078e001b */
[----:B------:R-:W-:-:S04]  /*22fc0*/  PRMT R67, RZ, 0x7610, R67 ;  /* 0x00007610ff437816 */ /* 0x000fc80000000043 */
[----:B------:R0:W4:Y:S01]  /*22fd0*/  @!P0 LDG.E.U16 R68, desc[UR60][R158.64] ;  /* 0x0000003c9e448981 */ /* 0x000122000c1e1500 */
[----:B------:R-:W-:Y:S01]  /*22fe0*/  PRMT R66, RZ, 0x7610, R66 ;  /* 0x00007610ff427816 */ /* 0x000fe20000000042 */
[----:B0-----:R-:W-:Y:S02]  /*22ff0*/  @!P0 IMAD.MOV.U32 R158, RZ, RZ, R34 ;  /* 0x000000ffff9e8224 */ /* 0x001fe400078e0022 */
[----:B------:R-:W-:Y:S01]  /*23000*/  @!P0 IMAD.MOV.U32 R159, RZ, RZ, R40 ;  /* 0x000000ffff9f8224 */ /* 0x000fe200078e0028 */
[----:B------:R-:W-:Y:S01]  /*23010*/  PRMT R65, RZ, 0x7610, R65 ;  /* 0x00007610ff417816 */ /* 0x000fe20000000041 */
[----:B------:R-:W4:Y:S04]  /*23020*/  LDL R40, [R1+0x17cc] ;  /* 0x0017cc0001287983 */ /* 0x000f280000100800 */
[----:B------:R2:W4:Y:S01]  /*23030*/  @!P0 LDG.E.U16 R67, desc[UR60][R158.64] ;  /* 0x0000003c9e438981 */ /* 0x000522000c1e1500 */
[----:B------:R-:W-:-:S03]  /*23040*/  PRMT R64, RZ, 0x7610, R64 ;  /* 0x00007610ff407816 */ /* 0x000fc60000000040 */
[----:B------:R-:W4:Y:S01]  /*23050*/  LDL R34, [R1+0x17d0] ;  /* 0x0017d00001227983 */ /* 0x000f220000100800 */
[----:B--2---:R-:W-:-:S03]  /*23060*/  @!P0 IMAD.MOV.U32 R159, RZ, RZ, R28 ;  /* 0x000000ffff9f8224 */ /* 0x004fc600078e001c */
[----:B------:R-:W2:Y:S01]  /*23070*/  LDL R28, [R1+0x178c] ;  /* 0x00178c00011c7983 */ /* 0x000ea20000100800 */
[----:B---3--:R-:W-:-:S03]  /*23080*/  @!P0 IMAD.MOV.U32 R158, RZ, RZ, R22 ;  /* 0x000000ffff9e8224 */ /* 0x008fc600078e0016 */
[----:B------:R-:W3:Y:S04]  /*23090*/  LDL R22, [R1+0x1790] ;  /* 0x0017900001167983 */ /* 0x000ee80000100800 */
[----:B------:R4:W2:Y:S02]  /*230a0*/  @!P0 LDG.E.U16 R66, desc[UR60][R158.64] ;  /* 0x0000003c9e428981 */ /* 0x0008a4000c1e1500 */
[----:B----4-:R-:W-:Y:S02]  /*230b0*/  @!P0 IMAD.MOV.U32 R159, RZ, RZ, R26 ;  /* 0x000000ffff9f8224 */ /* 0x010fe400078e001a */
[----:B------:R-:W4:Y:S01]  /*230c0*/  LDL R26, [R1+0x174c] ;  /* 0x00174c00011a7983 */ /* 0x000f220000100800 */
[----:B------:R-:W-:-:S03]  /*230d0*/  @!P0 IMAD.MOV.U32 R158, RZ, RZ, R2 ;  /* 0x000000ffff9e8224 */ /* 0x000fc600078e0002 */
[----:B------:R-:W4:Y:S04]  /*230e0*/  LDL R2, [R1+0x1750] ;  /* 0x0017500001027983 */ /* 0x000f280000100800 */
[----:B------:R0:W4:Y:S02]  /*230f0*/  @!P0 LDG.E.U16 R65, desc[UR60][R158.64] ;  /* 0x0000003c9e418981 */ /* 0x000124000c1e1500 */
[----:B0-----:R-:W-:Y:S02]  /*23100*/  @!P0 IMAD.MOV.U32 R158, RZ, RZ, R29 ;  /* 0x000000ffff9e8224 */ /* 0x001fe400078e001d */
[----:B------:R-:W-:Y:S01]  /*23110*/  @!P0 IMAD.MOV.U32 R159, RZ, RZ, R32 ;  /* 0x000000ffff9f8224 */ /* 0x000fe200078e0020 */
[----:B------:R-:W4:Y:S04]  /*23120*/  LDL R29, [R1+0x1710] ;  /* 0x00171000011d7983 */ /* 0x000f280000100800 */
[----:B------:R0:W4:Y:S04]  /*23130*/  @!P0 LDG.E.U16 R64, desc[UR60][R158.64] ;  /* 0x0000003c9e408981 */ /* 0x000128000c1e1500 */
[----:B------:R-:W4:Y:S04]  /*23140*/  LDL R32, [R1+0x170c] ;  /* 0x00170c0001207983 */ /* 0x000f280000100800 */
[----:B------:R-:W0:Y:S04]  /*23150*/  LDL R158, [R1+0x180c] ;  /* 0x00180c00019e7983 */ /* 0x000e280000100800 */
[----:B------:R-:W0:Y:S01]  /*23160*/  LDL R159, [R1+0x1810] ;  /* 0x00181000019f7983 */ /* 0x000e220000100800 */
[----:B------:R-:W-:-:S02]  /*23170*/  PRMT R63, RZ, 0x7610, R63 ;  /* 0x00007610ff3f7816 */ /* 0x000fc4000000003f */
[----:B------:R-:W-:Y:S02]  /*23180*/  PRMT R62, RZ, 0x7610, R62 ;  /* 0x00007610ff3e7816 */ /* 0x000fe4000000003e */
[----:B------:R-:W-:Y:S02]  /*23190*/  PRMT R61, RZ, 0x7610, R61 ;  /* 0x00007610ff3d7816 */ /* 0x000fe4000000003d */
[----:B------:R-:W-:Y:S02]  /*231a0*/  PRMT R60, RZ, 0x7610, R60 ;  /* 0x00007610ff3c7816 */ /* 0x000fe4000000003c */
[----:B------:R-:W-:Y:S02]  /*231b0*/  PRMT R59, RZ, 0x7610, R59 ;  /* 0x00007610ff3b7816 */ /* 0x000fe4000000003b */
[----:B0-----:R-:W-:-:S04]  /*231c0*/  @!P0 LOP3.LUT R159, R159, R158, RZ, 0x3c, !PT ;  /* 0x0000009e9f9f8212 */ /* 0x001fc800078e3cff */
[----:B------:R-:W-:-:S04]  /*231d0*/  @!P0 LOP3.LUT R158, R159, R158, RZ, 0x3c, !PT ;  /* 0x0000009e9f9e8212 */ /* 0x000fc800078e3cff */
[----:B------:R-:W-:-:S05]  /*231e0*/  @!P0 LOP3.LUT R159, R159, R158, RZ, 0x3c, !PT ;  /* 0x0000009e9f9f8212 */ /* 0x000fca00078e3cff */
[----:B------:R0:W4:Y:S02]  /*231f0*/  @!P0 LDG.E.U16 R63, desc[UR60][R158.64] ;  /* 0x0000003c9e3f8981 */ /* 0x000124000c1e1500 */
[----:B0-----:R-:W-:Y:S02]  /*23200*/  @!P0 IMAD.MOV.U32 R158, RZ, RZ, R34 ;  /* 0x000000ffff9e8224 */ /* 0x001fe400078e0022 */
[----:B------:R-:W-:Y:S01]  /*23210*/  @!P0 IMAD.MOV.U32 R159, RZ, RZ, R40 ;  /* 0x000000ffff9f8224 */ /* 0x000fe200078e0028 */
[----:B------:R-:W4:Y:S04]  /*23220*/  LDL R34, [R1+0x1610] ;  /* 0x0016100001227983 */ /* 0x000f280000100800 */
[----:B------:R3:W4:Y:S04]  /*23230*/  @!P0 LDG.E.U16 R62, desc[UR60][R158.64] ;  /* 0x0000003c9e3e8981 */ /* 0x000728000c1e1500 */
[----:B------:R-:W4:Y:S01]  /*23240*/  LDL R40, [R1+0x160c] ;  /* 0x00160c0001287983 */ /* 0x000f220000100800 */
[----:B---3--:R-:W-:-:S02]  /*23250*/  @!P0 IMAD.MOV.U32 R158, RZ, RZ, R22 ;  /* 0x000000ffff9e8224 */ /* 0x008fc400078e0016 */
[----:B--2---:R-:W-:Y:S01]  /*23260*/  @!P0 IMAD.MOV.U32 R159, RZ, RZ, R28 ;  /* 0x000000ffff9f8224 */ /* 0x004fe200078e001c */
[----:B------:R-:W2:Y:S04]  /*23270*/  LDL R22, [R1+0x1690] ;  /* 0x0016900001167983 */ /* 0x000ea80000100800 */
        /* <DEDUP_REMOVED lines=12> */
[----:B------:R-:W4:Y:S04]  /*23340*/  LDL R29, [R1+0x15d0] ;  /* 0x0015d000011d7983 */ /* 0x000f280000100800 */
[----:B------:R-:W0:Y:S04]  /*23350*/  LDL R158, [R1+0x16cc] ;  /* 0x0016cc00019e7983 */ /* 0x000e280000100800 */
[----:B------:R-:W0:Y:S01]  /*23360*/  LDL R159, [R1+0x16d0] ;  /* 0x0016d000019f7983 */ /* 0x000e220000100800 */
[----:B------:R-:W-:-:S02]  /*23370*/  PRMT R39, RZ, 0x7610, R39 ;  /* 0x00007610ff277816 */ /* 0x000fc40000000027 */
[----:B------:R-:W-:Y:S02]  /*23380*/  PRMT R35, RZ, 0x7610, R35 ;  /* 0x00007610ff237816 */ /* 0x000fe40000000023 */
[----:B0-----:R-:W-:-:S04]  /*23390*/  @!P0 LOP3.LUT R159, R159, R158, RZ, 0x3c, !PT ;  /* 0x0000009e9f9f8212 */ /* 0x001fc800078e3cff */
[----:B------:R-:W-:-:S04]  /*233a0*/  @!P0 LOP3.LUT R158, R159, R158, RZ, 0x3c, !PT ;  /* 0x0000009e9f9e8212 */ /* 0x000fc800078e3cff */
[----:B------:R-:W-:-:S05]  /*233b0*/  @!P0 LOP3.LUT R159, R159, R158, RZ, 0x3c, !PT ;  /* 0x0000009e9f9f8212 */ /* 0x000fca00078e3cff */
[----:B------:R2:W4:Y:S02]  /*233c0*/  @!P0 LDG.E.U16 R41, desc[UR60][R158.64] ;  /* 0x0000003c9e298981 */ /* 0x000524000c1e1500 */
[----:B--2---:R-:W-:Y:S02]  /*233d0*/  @!P0 IMAD.MOV.U32 R158, RZ, RZ, R22 ;  /* 0x000000ffff9e8224 */ /* 0x004fe400078e0016 */
[----:B---3--:R-:W-:Y:S01]  /*233e0*/  @!P0 IMAD.MOV.U32 R159, RZ, RZ, R28 ;  /* 0x000000ffff9f8224 */ /* 0x008fe200078e001c */
[----:B------:R-:W2:Y:S04]  /*233f0*/  LDL R22, [R1+0x1590] ;  /* 0x0015900001167983 */ /* 0x000ea80000100800 */
[----:B------:R-:W3:Y:S04]  /*23400*/  LDL R28, [R1+0x158c] ;  /* 0x00158c00011c7983 */ /* 0x000ee80000100800 */
[----:B------:R4:W3:Y:S02]  /*23410*/  @!P0 LDG.E.U16 R39, desc[UR60][R158.64] ;  /* 0x0000003c9e278981 */ /* 0x0008e4000c1e1500 */
[----:B----4-:R-:W-:-:S02]  /*23420*/  @!P0 IMAD.MOV.U32 R158, RZ, RZ, R2 ;  /* 0x000000ffff9e8224 */ /* 0x010fc400078e0002 */
[----:B------:R-:W-:Y:S01]  /*23430*/  @!P0 IMAD.MOV.U32 R159, RZ, RZ, R26 ;  /* 0x000000ffff9f8224 */ /* 0x000fe200078e001a */
[----:B------:R-:W4:Y:S04]  /*23440*/  LDL R2, [R1+0x1550] ;  /* 0x0015500001027983 */ /* 0x000f280000100800 */
[----:B------:R-:W4:Y:S01]  /*23450*/  LDL R26, [R1+0x154c] ;  /* 0x00154c00011a7983 */ /* 0x000f220000100800 */
[----:B------:R-:W-:-:S03]  /*23460*/  PRMT R33, RZ, 0x7610, R33 ;  /* 0x00007610ff217816 */ /* 0x000fc60000000021 */
        /* <DEDUP_REMOVED lines=9> */
[----:B0-----:R-:W-:Y:S02]  /*23500*/  @!P0 IMAD.MOV.U32 R158, RZ, RZ, R29 ;  /* 0x000000ffff9e8224 */ /* 0x001fe400078e001d */
[----:B------:R-:W-:Y:S01]  /*23510*/  @!P0 IMAD.MOV.U32 R159, RZ, RZ, R32 ;  /* 0x000000ffff9f8224 */ /* 0x000fe200078e0020 */
[----:B------:R-:W4:Y:S04]  /*23520*/  LDL R29, [R1+0x1490] ;  /* 0x00149000011d7983 */ /* 0x000f280000100800 */
[----:B------:R2:W4:Y:S04]  /*23530*/  @!P0 LDG.E.U16 R24, desc[UR60][R158.64] ;  /* 0x0000003c9e188981 */ /* 0x000528000c1e1500 */
[----:B------:R-:W4:Y:S01]  /*23540*/  LDL R32, [R1+0x148c] ;  /* 0x00148c0001207983 */ /* 0x000f220000100800 */
[----:B--2---:R-:W-:-:S03]  /*23550*/  @!P0 IMAD.MOV.U32 R158, RZ, RZ, R22 ;  /* 0x000000ffff9e8224 */ /* 0x004fc600078e0016 */
[----:B------:R-:W2:Y:S01]  /*23560*/  LDL R22, [R1+0xc40] ;  /* 0x000c400001167983 */ /* 0x000ea20000100800 */
[----:B---3--:R-:W-:-:S03]  /*23570*/  @!P0 IMAD.MOV.U32 R159, RZ, RZ, R28 ;  /* 0x000000ffff9f8224 */ /* 0x008fc600078e001c */
[----:B------:R-:W3:Y:S04]  /*23580*/  LDL R28, [R1+0xc3c] ;  /* 0x000c3c00011c7983 */ /* 0x000ee80000100800 */
[----:B------:R4:W3:Y:S02]  /*23590*/  @!P0 LDG.E.U16 R23, desc[UR60][R158.64] ;  /* 0x0000003c9e178981 */ /* 0x0008e4000c1e1500 */
[----:B----4-:R-:W-:Y:S02]  /*235a0*/  @!P0 IMAD.MOV.U32 R158, RZ, RZ, R2 ;  /* 0x000000ffff9e8224 */ /* 0x010fe400078e0002 */
[----:B------:R-:W4:Y:S01]  /*235b0*/  LDL R2, [R1+0xc00] ;  /* 0x000c000001027983 */ /* 0x000f220000100800 */
[----:B------:R-:W-:-:S03]  /*235c0*/  @!P0 IMAD.MOV.U32 R159, RZ, RZ, R26 ;  /* 0x000000ffff9f8224 */ /* 0x000fc600078e001a */
[----:B------:R-:W4:Y:S04]  /*235d0*/  LDL R26, [R1+0xbfc] ;  /* 0x000bfc00011a7983 */ /* 0x000f280000100800 */
[----:B------:R0:W4:Y:S04]  /*235e0*/  @!P0 LDG.E.U16 R19, desc[UR60][R158.64] ;  /* 0x0000003c9e138981 */ /* 0x000128000c1e1500 */
        /* <DEDUP_REMOVED lines=16> */
[----:B0-----:R-:W-:-:S02]  /*236f0*/  @!P0 IMAD.MOV.U32 R158, RZ, RZ, R29 ;  /* 0x000000ffff9e8224 */ /* 0x001fc400078e001d */
[----:B------:R-:W-:Y:S01]  /*23700*/  @!P0 IMAD.MOV.U32 R159, RZ, RZ, R32 ;  /* 0x000000ffff9f8224 */ /* 0x000fe200078e0020 */
[----:B------:R-:W4:Y:S04]  /*23710*/  LDL R29, [R1+0xb00] ;  /* 0x000b0000011d7983 */ /* 0x000f280000100800 */
[----:B------:R2:W4:Y:S04]  /*23720*/  @!P0 LDG.E.U16 R3, desc[UR60][R158.64] ;  /* 0x0000003c9e038981 */ /* 0x000528000c1e1500 */
[----:B------:R-:W4:Y:S01]  /*23730*/  LDL R32, [R1+0xb80] ;  /* 0x000b800001207983 */ /* 0x000f220000100800 */
[----:B--2---:R-:W-:-:S02]  /*23740*/  @!P0 IMAD.MOV.U32 R158, RZ, RZ, R22 ;  /* 0x000000ffff9e8224 */ /* 0x004fc400078e0016 */
[----:B---3--:R-:W-:Y:S01]  /*23750*/  @!P0 IMAD.MOV.U32 R159, RZ, RZ, R28 ;  /* 0x000000ffff9f8224 */ /* 0x008fe200078e001c */
[----:B------:R-:W2:Y:S04]  /*23760*/  LDL R22, [R1+0xb40] ;  /* 0x000b400001167983 */ /* 0x000ea80000100800 */
[----:B------:R4:W3:Y:S04]  /*23770*/  @!P0 LDG.E.U16 R252, desc[UR60][R158.64] ;  /* 0x0000003c9efc8981 */ /* 0x0008e8000c1e1500 */
[----:B------:R-:W3:Y:S01]  /*23780*/  LDL R28, [R1+0xb3c] ;  /* 0x000b3c00011c7983 */ /* 0x000ee20000100800 */
[----:B----4-:R-:W-:-:S02]  /*23790*/  @!P0 IMAD.MOV.U32 R158, RZ, RZ, R2 ;  /* 0x000000ffff9e8224 */ /* 0x010fc400078e0002 */
        /* <DEDUP_REMOVED lines=25> */
[----:B0-----:R-:W-:-:S02]  /*23930*/  @!P0 IMAD.MOV.U32 R158, RZ, RZ, R29 ;  /* 0x000000ffff9e8224 */ /* 0x001fc400078e001d */
[----:B------:R-:W-:Y:S01]  /*23940*/  @!P0 IMAD.MOV.U32 R159, RZ, RZ, R34 ;  /* 0x000000ffff9f8224 */ /* 0x000fe200078e0022 */
[----:B------:R-:W3:Y:S04]  /*23950*/  LDL R29, [R1+0x97c] ;  /* 0x00097c00011d7983 */ /* 0x000ee80000100800 */
[----:B------:R4:W3:Y:S02]  /*23960*/  @!P0 LDG.E.U16 R247, desc[UR60][R158.64] ;  /* 0x0000003c9ef78981 */ /* 0x0008e4000c1e1500 */
[----:B----4-:R-:W-:Y:S02]  /*23970*/  @!P0 IMAD.MOV.U32 R158, RZ, RZ, R2 ;  /* 0x000000ffff9e8224 */ /* 0x010fe400078e0002 */
[----:B------:R-:W-:Y:S01]  /*23980*/  @!P0 IMAD.MOV.U32 R159, RZ, RZ, R26 ;  /* 0x000000ffff9f8224 */ /* 0x000fe200078e001a */
[----:B------:R-:W4:Y:S04]  /*23990*/  LDL R2, [R1+0x9c0] ;  /* 0x0009c00001027983 */ /* 0x000f280000100800 */
[----:B------:R-:W4:Y:S04]  /*239a0*/  LDL R26, [R1+0x980] ;  /* 0x00098000011a7983 */ /* 0x000f280000100800 */
[----:B------:R-:W4:Y:S04]  /*239b0*/  LDL.LU R34, [R1+0x93c] ;  /* 0x00093c0001227983 */ /* 0x000f280000300800 */
[----:B------:R0:W4:Y:S04]  /*239c0*/  @!P0 LDG.E.U16 R246, desc[UR60][R158.64] ;  /* 0x0000003c9ef68981 */ /* 0x000128000c1e1500 */
[----:B------:R-:W2:Y:S01]  /*239d0*/  LDL R159, [R1+0xa7c] ;  /* 0x000a7c00019f7983 */ /* 0x000ea20000100800 */
[----:B------:R-:W-:-:S02]  /*239e0*/  PRMT R245, RZ, 0x7610, R245 ;  /* 0x00007610fff57816 */ /* 0x000fc400000000f5 */
[----:B------:R-:W-:Y:S01]  /*239f0*/  PRMT R244, RZ, 0x7610, R244 ;  /* 0x00007610fff47816 */ /* 0x000fe200000000f4 */
[----:B0-----:R-:W-:Y:S02]  /*23a00*/  @!P0 IMAD.MOV.U32 R158, RZ, RZ, R32 ;  /* 0x000000ffff9e8224 */ /* 0x001fe400078e0020 */
[----:B------:R-:W4:Y:S04]  /*23a10*/  LDL R32, [R1+0x940] ;  /* 0x0009400001207983 */ /* 0x000f280000100800 */
[----:B--2---:R0:W2:Y:S02]  /*23a20*/  @!P0 LDG.E.U16 R245, desc[UR60][R158.64] ;  /* 0x0000003c9ef58981 */ /* 0x0040a4000c1e1500 */
[----:B0-----:R-:W-:Y:S02]  /*23a30*/  @!P0 IMAD.MOV.U32 R158, RZ, RZ, R22 ;  /* 0x000000ffff9e8224 */ /* 0x001fe400078e0016 */
[----:B---3--:R-:W-:Y:S01]  /*23a40*/  @!P0 IMAD.MOV.U32 R159, RZ, RZ, R28 ;  /* 0x000000ffff9f8224 */ /* 0x008fe200078e001c */
[----:B------:R-:W-:Y:S01]  /*23a50*/  PRMT R243, RZ, 0x7610, R243 ;  /* 0x00007610fff37816 */ /* 0x000fe200000000f3 */
[----:B------:R-:W3:Y:S04]  /*23a60*/  LDL R28, [R1+0x8fc] ;  /* 0x0008fc00011c7983 */ /* 0x000ee80000100800 */
[----:B------:R0:W2:Y:S04]  /*23a70*/  @!P0 LDG.E.U16 R244, desc[UR60][R158.64] ;  /* 0x0000003c9ef48981 */ /* 0x0000a8000c1e1500 */
[----:B------:R-:W3:Y:S04]  /*23a80*/  LDL R22, [R1+0x900] ;  /* 0x0009000001167983 */ /* 0x000ee80000100800 */
[----:B------:R-:W0:Y:S04]  /*23a90*/  LDL R158, [R1+0x9fc] ;  /* 0x0009fc00019e7983 */ /* 0x000e280000100800 */
[----:B------:R-:W0:Y:S01]  /*23aa0*/  LDL R159, [R1+0xa00] ;  /* 0x000a0000019f7983 */ /* 0x000e220000100800 */
[----:B------:R-:W-:-:S02]  /*23ab0*/  PRMT R242, RZ, 0x7610, R242 ;  /* 0x00007610fff27816 */ /* 0x000fc400000000f2 */
[----:B------:R-:W-:Y:S02]  /*23ac0*/  PRMT R241, RZ, 0x7610, R241 ;  /* 0x00007610fff17816 */ /* 0x000fe400000000f1 */
[----:B0-----:R-:W-:-:S04]  /*23ad0*/  @!P0 LOP3.LUT R159, R159, R158, RZ, 0x3c, !PT ;  /* 0x0000009e9f9f8212 */ /* 0x001fc800078e3cff */
[----:B------:R-:W-:-:S04]  /*23ae0*/  @!P0 LOP3.LUT R158, R159, R158, RZ, 0x3c, !PT ;  /* 0x0000009e9f9e8212 */ /* 0x000fc800078e3cff */
[----:B------:R-:W-:-:S05]  /*23af0*/  @!P0 LOP3.LUT R159, R159, R158, RZ, 0x3c, !PT ;  /* 0x0000009e9f9f8212 */ /* 0x000fca00078e3cff */
[----:B------:R4:W2:Y:S02]  /*23b00*/  @!P0 LDG.E.U16 R243, desc[UR60][R158.64] ;  /* 0x0000003c9ef38981 */ /* 0x0008a4000c1e1500 */
[----:B----4-:R-:W-:Y:S02]  /*23b10*/  @!P0 IMAD.MOV.U32 R158, RZ, RZ, R2 ;  /* 0x000000ffff9e8224 */ /* 0x010fe400078e0002 */
[----:B------:R-:W4:Y:S01]  /*23b20*/  LDL R2, [R1+0x8c0] ;  /* 0x0008c00001027983 */ /* 0x000f220000100800 */
[----:B------:R-:W-:Y:S01]  /*23b30*/  @!P0 IMAD.MOV.U32 R159, RZ, RZ, R40 ;  /* 0x000000ffff9f8224 */ /* 0x000fe200078e0028 */
[----:B------:R-:W-:Y:S02]  /*23b40*/  PRMT R240, RZ, 0x7610, R240 ;  /* 0x00007610fff07816 */ /* 0x000fe400000000f0 */
[----:B------:R-:W-:Y:S01]  /*23b50*/  PRMT R239, RZ, 0x7610, R239 ;  /* 0x00007610ffef7816 */ /* 0x000fe200000000ef */
[----:B------:R-:W2:Y:S04]  /*23b60*/  LDL R40, [R1+0x1848] ;  /* 0x0018480001287983 */ /* 0x000ea80000100800 */
[----:B------:R0:W2:Y:S02]  /*23b70*/  @!P0 LDG.E.U16 R242, desc[UR60][R158.64] ;  /* 0x0000003c9ef28981 */ /* 0x0000a4000c1e1500 */
[----:B0-----:R-:W-:Y:S01]  /*23b80*/  @!P0 MOV R158, R26 ;  /* 0x0000001a009e8202 */ /* 0x001fe20000000f00 */
[----:B------:R-:W-:Y:S01]  /*23b90*/  @!P0 IMAD.MOV.U32 R159, RZ, RZ, R29 ;  /* 0x000000ffff9f8224 */ /* 0x000fe200078e001d */
[----:B------:R-:W2:Y:S04]  /*23ba0*/  LDL R26, [R1+0x1874] ;  /* 0x00187400011a7983 */ /* 0x000ea80000100800 */
[----:B------:R-:W2:Y:S04]  /*23bb0*/  LDL R29, [R1+0x145c] ;  /* 0x00145c00011d7983 */ /* 0x000ea80000100800 */
[----:B------:R0:W2:Y:S02]  /*23bc0*/  @!P0 LDG.E.U16 R241, desc[UR60][R158.64] ;  /* 0x0000003c9ef18981 */ /* 0x0000a4000c1e1500 */
[----:B0-----:R-:W-:-:S02]  /*23bd0*/  @!P0 IMAD.MOV.U32 R158, RZ, RZ, R32 ;  /* 0x000000ffff9e8224 */ /* 0x001fc400078e0020 */
[----:B------:R-:W-:Y:S01]  /*23be0*/  @!P0 IMAD.MOV.U32 R159, RZ, RZ, R34 ;  /* 0x000000ffff9f8224 */ /* 0x000fe200078e0022 */
[----:B------:R-:W2:Y:S04]  /*23bf0*/  LDL R32, [R1+0x17c4] ;  /* 0x0017c40001207983 */ /* 0x000ea80000100800 */
[----:B------:R3:W2:Y:S02]  /*23c00*/  @!P0 LDG.E.U16 R240, desc[UR60][R158.64] ;  /* 0x0000003c9ef08981 */ /* 0x0006a4000c1e1500 */
[----:B---3--:R-:W-:Y:S02]  /*23c10*/  @!P0 IMAD.MOV.U32 R158, RZ, RZ, R22 ;  /* 0x000000ffff9e8224 */ /* 0x008fe400078e0016 */
[----:B------:R-:W-:Y:S01]  /*23c20*/  @!P0 IMAD.MOV.U32 R159, RZ, RZ, R28 ;  /* 0x000000ffff9f8224 */ /* 0x000fe200078e001c */
[----:B------:R-:W3:Y:S04]  /*23c30*/  LDL R22, [R1+0x1808] ;  /* 0x0018080001167983 */ /* 0x000ee80000100800 */
[----:B------:R0:W3:Y:S04]  /*23c40*/  @!P0 LDG.E.U16 R239, desc[UR60][R158.64] ;  /* 0x0000003c9eef8981 */ /* 0x0000e8000c1e1500 */
[----:B------:R-:W3:Y:S01]  /*23c50*/  LDL R28, [R1+0x1804] ;  /* 0x00180400011c7983 */ /* 0x000ee20000100800 */
[----:B0-----:R-:W-:Y:S01]  /*23c60*/  @!P0 IMAD.MOV.U32 R159, RZ, RZ, R15 ;  /* 0x000000ffff9f8224 */ /* 0x001fe200078e000f */
[----:B------:R-:W-:Y:S01]  /*23c70*/  PRMT R238, RZ, 0x7610, R238 ;  /* 0x00007610ffee7816 */ /* 0x000fe200000000ee */
[----:B----4-:R-:W-:-:S02]  /*23c80*/  @!P0 IMAD.MOV.U32 R158, RZ, RZ, R2 ;  /* 0x000000ffff9e8224 */ /* 0x010fc400078e0002 */
[----:B------:R-:W4:Y:S04]  /*23c90*/  LDL R2, [R1+0x17c8] ;  /* 0x0017c80001027983 */ /* 0x000f280000100800 */
[----:B------:R0:W-:Y:S04]  /*23ca0*/  STL [R1+0x18cc], R15 ;  /* 0x0018cc0f01007387 */ /* 0x0001e80000100800 */
[----:B------:R2:W4:Y:S04]  /*23cb0*/  @!P0 LDG.E.U16 R238, desc[UR60][R158.64] ;  /* 0x0000003c9eee8981 */ /* 0x000528000c1e1500 */
[----:B0-----:R-:W3:Y:S01]  /*23cc0*/  LDL R15, [R1+0x1844] ;  /* 0x00184400010f7983 */ /* 0x001ee20000100800 */
[----:B--2---:R-:W-:-:S03]  /*23cd0*/  @!P0 IMAD.MOV.U32 R158, RZ, RZ, R26 ;  /* 0x000000ffff9e8224 */ /* 0x004fc600078e001a */
[----:B------:R-:W2:Y:S01]  /*23ce0*/  LDL R26, [R1+0x1788] ;  /* 0x00178800011a7983 */ /* 0x000ea20000100800 */
[----:B------:R-:W-:-:S03]  /*23cf0*/  @!P0 IMAD.MOV.U32 R159, RZ, RZ, R29 ;  /* 0x000000ffff9f8224 */ /* 0x000fc600078e001d */
[----:B------:R-:W2:Y:S01]  /*23d00*/  LDL R29, [R1+0x1784] ;  /* 0x00178400011d7983 */ /* 0x000ea20000100800 */
[----:B------:R-:W-:Y:S02]  /*23d10*/  PRMT R237, RZ, 0x7610, R237 ;  /* 0x00007610ffed7816 */ /* 0x000fe400000000ed */
[----:B------:R-:W-:-:S04]  /*23d20*/  PRMT R236, RZ, 0x7610, R236 ;  /* 0x00007610ffec7816 */ /* 0x000fc800000000ec */
[----:B------:R0:W2:Y:S01]  /*23d30*/  @!P0 LDG.E.U16 R237, desc[UR60][R158.64] ;  /* 0x0000003c9eed8981 */ /* 0x0000a2000c1e1500 */
[----:B------:R-:W-:Y:S01]  /*23d40*/  PRMT R235, RZ, 0x7610, R235 ;  /* 0x00007610ffeb7816 */ /* 0x000fe200000000eb */
[----:B0-----:R-:W-:Y:S01]  /*23d50*/  @!P0 IMAD.MOV.U32 R158, RZ, RZ, R40 ;  /* 0x000000ffff9e8224 */ /* 0x001fe200078e0028 */
[----:B------:R-:W-:Y:S01]  /*23d60*/  PRMT R234, RZ, 0x7610, R234 ;  /* 0x00007610ffea7816 */ /* 0x000fe200000000ea */
[----:B------:R-:W2:Y:S01]  /*23d70*/  LDL R40, [R1+0x16c4] ;  /* 0x0016c40001287983 */ /* 0x000ea20000100800 */
[----:B------:R-:W-:Y:S01]  /*23d80*/  PRMT R233, RZ, 0x7610, R233 ;  /* 0x00007610ffe97816 */ /* 0x000fe200000000e9 */
[----:B---3--:R-:W-:Y:S02]  /*23d90*/  @!P0 IMAD.MOV.U32 R159, RZ, RZ, R15 ;  /* 0x000000ffff9f8224 */ /* 0x008fe400078e000f */
[----:B------:R-:W3:Y:S04]  /*23da0*/  LDL R15, [R1+0x1684] ;  /* 0x00168400010f7983 */ /* 0x000ee80000100800 */
[----:B------:R0:W3:Y:S02]  /*23db0*/  @!P0 LDG.E.U16 R236, desc[UR60][R158.64] ;  /* 0x0000003c9eec8981 */ /* 0x0000e4000c1e1500 */
[----:B0-----:R-:W-:-:S02]  /*23dc0*/  @!P0 IMAD.MOV.U32 R158, RZ, RZ, R22 ;  /* 0x000000ffff9e8224 */ /* 0x001fc400078e0016 */
[----:B------:R-:W-:Y:S01]  /*23dd0*/  @!P0 IMAD.MOV.U32 R159, RZ, RZ, R28 ;  /* 0x000000ffff9f8224 */ /* 0x000fe200078e001c */
        /* <DEDUP_REMOVED lines=8> */
[----:B--2---:R-:W-:-:S02]  /*23e60*/  @!P0 IMAD.MOV.U32 R158, RZ, RZ, R26 ;  /* 0x000000ffff9e8224 */ /* 0x004fc400078e001a */
[----:B------:R-:W-:Y:S01]  /*23e70*/  @!P0 IMAD.MOV.U32 R159, RZ, RZ, R29 ;  /* 0x000000ffff9f8224 */ /* 0x000fe200078e001d */
[----:B------:R-:W-:Y:S01]  /*23e80*/  PRMT R232, RZ, 0x7610, R232 ;  /* 0x00007610ffe87816 */ /* 0x000fe200000000e8 */
[----:B------:R-:W2:Y:S04]  /*23e90*/  LDL R29, [R1+0x1644] ;  /* 0x00164400011d7983 */ /* 0x000ea80000100800 */
[----:B------:R0:W2:Y:S04]  /*23ea0*/  @!P0 LDG.E.U16 R233, desc[UR60][R158.64] ;  /* 0x0000003c9ee98981 */ /* 0x0000a8000c1e1500 */
[----:B------:R-:W2:Y:S04]  /*23eb0*/  LDL R26, [R1+0x1648] ;  /* 0x00164800011a7983 */ /* 0x000ea80000100800 */
        /* <DEDUP_REMOVED lines=8> */
[----:B---3--:R-:W-:Y:S02]  /*23f40*/  @!P0 IMAD.MOV.U32 R158, RZ, RZ, R22 ;  /* 0x000000ffff9e8224 */ /* 0x008fe400078e0016 */
[----:B------:R-:W-:Y:S01]  /*23f50*/  @!P0 IMAD.MOV.U32 R159, RZ, RZ, R28 ;  /* 0x000000ffff9f8224 */ /* 0x000fe200078e001c */
[----:B------:R-:W3:Y:S04]  /*23f60*/  LDL R22, [R1+0x1608] ;  /* 0x0016080001167983 */ /* 0x000ee80000100800 */
[----:B------:R-:W3:Y:S04]  /*23f70*/  LDL R28, [R1+0x1604] ;  /* 0x00160400011c7983 */ /* 0x000ee80000100800 */
[----:B------:R4:W3:Y:S01]  /*23f80*/  @!P0 LDG.E.U16 R231, desc[UR60][R158.64] ;  /* 0x0000003c9ee78981 */ /* 0x0008e2000c1e1500 */
[----:B------:R-:W-:Y:S01]  /*23f90*/  PRMT R229, RZ, 0x7610, R229 ;  /* 0x00007610ffe57816 */ /* 0x000fe200000000e5 */
[----:B----4-:R-:W-:-:S02]  /*23fa0*/  @!P0 IMAD.MOV.U32 R158, RZ, RZ, R32 ;  /* 0x000000ffff9e8224 */ /* 0x010fc400078e0020 */
        /* <DEDUP_REMOVED lines=11> */
[----:B--2---:R-:W-:-:S02]  /*24060*/  @!P0 IMAD.MOV.U32 R158, RZ, RZ, R26 ;  /* 0x000000ffff9e8224 */ /* 0x004fc400078e001a */
[----:B------:R-:W-:Y:S01]  /*24070*/  @!P0 IMAD.MOV.U32 R159, RZ, RZ, R29 ;  /* 0x000000ffff9f8224 */ /* 0x000fe200078e001d */
[----:B------:R-:W2:Y:S04]  /*24080*/  LDL R26, [R1+0x1508] ;  /* 0x00150800011a7983 */ /* 0x000ea80000100800 */
[----:B------:R3:W2:Y:S04]  /*24090*/  @!P0 LDG.E.U16 R228, desc[UR60][R158.64] ;  /* 0x0000003c9ee48981 */ /* 0x0006a8000c1e1500 */
[----:B------:R-:W2:Y:S01]  /*240a0*/  LDL R29, [R1+0x1504] ;  /* 0x00150400011d7983 */ /* 0x000ea20000100800 */
[----:B---3--:R-:W-:Y:S01]  /*240b0*/  @!P0 IMAD.MOV.U32 R158, RZ, RZ, R22 ;  /* 0x000000ffff9e8224 */ /* 0x008fe200078e0016 */
[----:B------:R-:W-:-:S02]  /*240c0*/  PRMT R226, RZ, 0x7610, R226 ;  /* 0x00007610ffe27816 */ /* 0x000fc400000000e2 */
[----:B------:R-:W3:Y:S01]  /*240d0*/  LDL R22, [R1+0x14c8] ;  /* 0x0014c80001167983 */ /* 0x000ee20000100800 */
[----:B------:R-:W-:-:S03]  /*240e0*/  @!P0 IMAD.MOV.U32 R159, RZ, RZ, R28 ;  /* 0x000000ffff9f8224 */ /* 0x000fc600078e001c */
[----:B------:R-:W3:Y:S04]  /*240f0*/  LDL R28, [R1+0x14c4] ;  /* 0x0014c400011c7983 */ /* 0x000ee80000100800 */
[----:B------:R0:W3:Y:S04]  /*24100*/  @!P0 LDG.E.U16 R227, desc[UR60][R158.64] ;  /* 0x0000003c9ee38981 */ /* 0x0000e8000c1e1500 */
[----:B------:R-:W0:Y:S04]  /*24110*/  LDL R158, [R1+0x15c4] ;  /* 0x0015c400019e7983 */ /* 0x000e280000100800 */
[----:B------:R-:W0:Y:S01]  /*24120*/  LDL R159, [R1+0x15c8] ;  /* 0x0015c800019f7983 */ /* 0x000e220000100800 */
[----:B------:R-:W-:-:S02]  /*24130*/  PRMT R225, RZ, 0x7610, R225 ;  /* 0x00007610ffe17816 */ /* 0x000fc400000000e1 */
[----:B------:R-:W-:Y:S02]  /*24140*/  PRMT R224, RZ, 0x7610, R224 ;  /* 0x00007610ffe07816 */ /* 0x000fe400000000e0 */
[----:B0-----:R-:W-:-:S04]  /*24150*/  @!P0 LOP3.LUT R159, R159, R158, RZ, 0x3c, !PT ;  /* 0x0000009e9f9f8212 */ /* 0x001fc800078e3cff */
[----:B------:R-:W-:-:S04]  /*24160*/  @!P0 LOP3.LUT R158, R159, R158, RZ, 0x3c, !PT ;  /* 0x0000009e9f9e8212 */ /* 0x000fc800078e3cff */
[----:B------:R-:W-:-:S05]  /*24170*/  @!P0 LOP3.LUT R159, R159, R158, RZ, 0x3c, !PT ;  /* 0x0000009e9f9f8212 */ /* 0x000fca00078e3cff */
[----:B------:R4:W3:Y:S02]  /*24180*/  @!P0 LDG.E.U16 R226, desc[UR60][R158.64] ;  /* 0x0000003c9ee28981 */ /* 0x0008e4000c1e1500 */
[----:B----4-:R-:W-:Y:S02]  /*24190*/  @!P0 IMAD.MOV.U32 R158, RZ, RZ, R2 ;  /* 0x000000ffff9e8224 */ /* 0x010fe400078e0002 */
[----:B------:R-:W-:Y:S01]  /*241a0*/  @!P0 IMAD.MOV.U32 R159, RZ, RZ, R15 ;  /* 0x000000ffff9f8224 */ /* 0x000fe200078e000f */
[----:B------:R-:W4:Y:S04]  /*241b0*/  LDL R2, [R1+0x1488] ;  /* 0x0014880001027983 */ /* 0x000f280000100800 */
[----:B------:R-:W4:Y:S04]  /*241c0*/  LDL R15, [R1+0x1484] ;  /* 0x00148400010f7983 */ /* 0x000f280000100800 */
[----:B------:R0:W4:Y:S01]  /*241d0*/  @!P0 LDG.E.U16 R225, desc[UR60][R158.64] ;  /* 0x0000003c9ee18981 */ /* 0x000122000c1e1500 */
[----:B------:R-:W-:Y:S01]  /*241e0*/  PRMT R223, RZ, 0x7610, R223 ;  /* 0x00007610ffdf7816 */ /* 0x000fe200000000df */
[----:B0-----:R-:W-:-:S02]  /*241f0*/  @!P0 IMAD.MOV.U32 R158, RZ, RZ, R32 ;  /* 0x000000ffff9e8224 */ /* 0x001fc400078e0020 */
[----:B------:R-:W-:Y:S01]  /*24200*/  @!P0 IMAD.MOV.U32 R159, RZ, RZ, R40 ;  /* 0x000000ffff9f8224 */ /* 0x000fe200078e0028 */
[----:B------:R-:W-:Y:S01]  /*24210*/  PRMT R222, RZ, 0x7610, R222 ;  /* 0x00007610ffde7816 */ /* 0x000fe200000000de */
[----:B------:R-:W4:Y:S04]  /*24220*/  LDL R40, [R1+0xbf4] ;  /* 0x000bf40001287983 */ /* 0x000f280000100800 */
[----:B------:R2:W4:Y:S01]  /*24230*/  @!P0 LDG.E.U16 R224, desc[UR60][R158.64] ;  /* 0x0000003c9ee08981 */ /* 0x000522000c1e1500 */
[----:B------:R-:W-:-:S03]  /*24240*/  PRMT R221, RZ, 0x7610, R221 ;  /* 0x00007610ffdd7816 */ /* 0x000fc600000000dd */
[----:B------:R-:W4:Y:S01]  /*24250*/  LDL R32, [R1+0xbb4] ;  /* 0x000bb40001207983 */ /* 0x000f220000100800 */
[----:B--2---:R-:W-:Y:S02]  /*24260*/  @!P0 IMAD.MOV.U32 R158, RZ, RZ, R26 ;  /* 0x000000ffff9e8224 */ /* 0x004fe400078e001a */
[----:B------:R-:W-:Y:S01]  /*24270*/  @!P0 IMAD.MOV.U32 R159, RZ, RZ, R29 ;  /* 0x000000ffff9f8224 */ /* 0x000fe200078e001d */
[----:B------:R-:W2:Y:S04]  /*24280*/  LDL R26, [R1+0xbf8] ;  /* 0x000bf800011a7983 */ /* 0x000ea80000100800 */
[----:B------:R3:W2:Y:S04]  /*24290*/  @!P0 LDG.E.U16 R223, desc[UR60][R158.64] ;  /* 0x0000003c9edf8981 */ /* 0x0006a8000c1e1500 */
[----:B------:R-:W2:Y:S01]  /*242a0*/  LDL R29, [R1+0xb74] ;  /* 0x000b7400011d7983 */ /* 0x000ea20000100800 */
[----:B---3--:R-:W-:-:S02]  /*242b0*/  @!P0 IMAD.MOV.U32 R158, RZ, RZ, R22 ;  /* 0x000000ffff9e8224 */ /* 0x008fc400078e0016 */
[----:B------:R-:W-:Y:S01]  /*242c0*/  @!P0 IMAD.MOV.U32 R159, RZ, RZ, R28 ;  /* 0x000000ffff9f8224 */ /* 0x000fe200078e001c */
[----:B------:R-:W3:Y:S04]  /*242d0*/  LDL R22, [R1+0xb78] ;  /* 0x000b780001167983 */ /* 0x000ee80000100800 */
[----:B------:R4:W3:Y:S04]  /*242e0*/  @!P0 LDG.E.U16 R222, desc[UR60][R158.64] ;  /* 0x0000003c9ede8981 */ /* 0x0008e8000c1e1500 */
[----:B------:R-:W3:Y:S01]  /*242f0*/  LDL R28, [R1+0xbb8] ;  /* 0x000bb800011c7983 */ /* 0x000ee20000100800 */
[----:B----4-:R-:W-:-:S03]  /*24300*/  @!P0 IMAD.MOV.U32 R158, RZ, RZ, R2 ;  /* 0x000000ffff9e8224 */ /* 0x010fc600078e0002 */
        /* <DEDUP_REMOVED lines=23> */
[----:B------:R0:W3:Y:S02]  /*24480*/  @!P0 LDG.E.U16 R218, desc[UR60][R158.64] ;  /* 0x0000003c9eda8981 */ /* 0x0000e4000c1e1500 */
[----:B0-----:R-:W-:Y:S02]  /*24490*/  @!P0 IMAD.MOV.U32 R158, RZ, RZ, R22 ;  /* 0x000000ffff9e8224 */ /* 0x001fe400078e0016 */
[----:B------:R-:W-:Y:S02]  /*244a0*/  @!P0 IMAD.MOV.U32 R159, RZ, RZ, R29 ;  /* 0x000000ffff9f8224 */ /* 0x000fe400078e001d */
[----:B------:R-:W3:Y:S04]  /*244b0*/  LDL R29, [R1+0xa78] ;  /* 0x000a7800011d7983 */ /* 0x000ee80000100800 */
[----:B------:R4:W3:Y:S02]  /*244c0*/  @!P0 LDG.E.U16 R217, desc[UR60][R158.64] ;  /* 0x0000003c9ed98981 */ /* 0x0008e4000c1e1500 */
[----:B----4-:R-:W-:-:S02]  /*244d0*/  @!P0 IMAD.MOV.U32 R158, RZ, RZ, R2 ;  /* 0x000000ffff9e8224 */ /* 0x010fc400078e0002 */
[----:B------:R-:W-:Y:S01]  /*244e0*/  @!P0 IMAD.MOV.U32 R159, RZ, RZ, R15 ;  /* 0x000000ffff9f8224 */ /* 0x000fe200078e000f */
[----:B------:R-:W4:Y:S04]  /*244f0*/  LDL R2, [R1+0xa38] ;  /* 0x000a380001027983 */ /* 0x000f280000100800 */
[----:B------:R-:W4:Y:S04]  /*24500*/  LDL R15, [R1+0xa34] ;  /* 0x000a3400010f7983 */ /* 0x000f280000100800 */
[----:B------:R-:W4:Y:S04]  /*24510*/  LDL.LU R22, [R1+0x9f4] ;  /* 0x0009f40001167983 */ /* 0x000f280000300800 */
[----:B------:R-:W4:Y:S04]  /*24520*/  LDL.LU R32, [R1+0x9f8] ;  /* 0x0009f80001207983 */ /* 0x000f280000300800 */
[----:B------:R2:W4:Y:S04]  /*24530*/  @!P0 LDG.E.U16 R216, desc[UR60][R158.64] ;  /* 0x0000003c9ed88981 */ /* 0x000528000c1e1500 */
[----:B------:R-:W3:Y:S01]  /*24540*/  LDL R159, [R1+0xaf4] ;  /* 0x000af400019f7983 */ /* 0x000ee20000100800 */
[----:B------:R-:W-:Y:S01]  /*24550*/  PRMT R215, RZ, 0x7610, R215 ;  /* 0x00007610ffd77816 */ /* 0x000fe200000000d7 */
[----:B--2---:R-:W-:-:S02]  /*24560*/  @!P0 IMAD.MOV.U32 R158, RZ, RZ, R26 ;  /* 0x000000ffff9e8224 */ /* 0x004fc400078e001a */
[----:B------:R-:W2:Y:S04]  /*24570*/  LDL.LU R26, [R1+0x9b4] ;  /* 0x0009b400011a7983 */ /* 0x000ea80000300800 */
[----:B---3--:R0:W3:Y:S04]  /*24580*/  @!P0 LDG.E.U16 R215, desc[UR60][R158.64] ;  /* 0x0000003c9ed78981 */ /* 0x0080e8000c1e1500 */
[----:B------:R-:W4:Y:S01]  /*24590*/  LDL R159, [R1+0xab4] ;  /* 0x000ab400019f7983 */ /* 0x000f220000100800 */
[----:B------:R-:W-:Y:S01]  /*245a0*/  PRMT R214, RZ, 0x7610, R214 ;  /* 0x00007610ffd67816 */ /* 0x000fe200000000d6 */
[----:B0-----:R-:W-:Y:S01]  /*245b0*/  @!P0 IMAD.MOV.U32 R158, RZ, RZ, R28 ;  /* 0x000000ffff9e8224 */ /* 0x001fe200078e001c */
[----:B------:R-:W-:Y:S01]  /*245c0*/  PRMT R213, RZ, 0x7610, R213 ;  /* 0x00007610ffd57816 */ /* 0x000fe200000000d5 */
[----:B------:R-:W3:Y:S01]  /*245d0*/  LDL.LU R28, [R1+0x974] ;  /* 0x00097400011c7983 */ /* 0x000ee20000300800 */
[----:B------:R-:W-:-:S02]  /*245e0*/  PRMT R212, RZ, 0x7610, R212 ;  /* 0x00007610ffd47816 */ /* 0x000fc400000000d4 */
[----:B------:R-:W-:Y:S01]  /*245f0*/  PRMT R211, RZ, 0x7610, R211 ;  /* 0x00007610ffd37816 */ /* 0x000fe200000000d3 */
[----:B----4-:R0:W4:Y:S02]  /*24600*/  @!P0 LDG.E.U16 R214, desc[UR60][R158.64] ;  /* 0x0000003c9ed68981 */ /* 0x010124000c1e1500 */
[----:B0-----:R-:W-:Y:S02]  /*24610*/  @!P0 IMAD.MOV.U32 R158, RZ, RZ, R29 ;  /* 0x000000ffff9e8224 */ /* 0x001fe400078e001d */
[----:B------:R-:W-:Y:S01]  /*24620*/  @!P0 IMAD.MOV.U32 R159, RZ, RZ, R40 ;  /* 0x000000ffff9f8224 */ /* 0x000fe200078e0028 */
[----:B------:R-:W4:Y:S04]  /*24630*/  LDL R29, [R1+0x8f8] ;  /* 0x0008f800011d7983 */ /* 0x000f280000100800 */
[----:B------:R0:W4:Y:S04]  /*24640*/  @!P0 LDG.E.U16 R213, desc[UR60][R158.64] ;  /* 0x0000003c9ed58981 */ /* 0x000128000c1e1500 */
[----:B------:R-:W4:Y:S01]  /*24650*/  LDL.LU R40, [R1+0x938] ;  /* 0x0009380001287983 */ /* 0x000f220000300800 */
[----:B0-----:R-:W-:-:S02]  /*24660*/  @!P0 IMAD.MOV.U32 R158, RZ, RZ, R2 ;  /* 0x000000ffff9e8224 */ /* 0x001fc400078e0002 */
[----:B------:R-:W-:Y:S02]  /*24670*/  @!P0 IMAD.MOV.U32 R159, RZ, RZ, R15 ;  /* 0x000000ffff9f8224 */ /* 0x000fe400078e000f */
[----:B------:R-:W4:Y:S04]  /*24680*/  LDL R15, [R1+0x8b8] ;  /* 0x0008b800010f7983 */ /* 0x000f280000100800 */
[----:B------:R0:W4:Y:S04]  /*24690*/  @!P0 LDG.E.U16 R212, desc[UR60][R158.64] ;  /* 0x0000003c9ed48981 */ /* 0x000128000c1e1500 */
[----:B------:R-:W4:Y:S01]  /*246a0*/  LDL.LU R2, [R1+0x1870] ;  /* 0x0018700001027983 */ /* 0x000f220000300800 */
[----:B0-----:R-:W-:-:S02]  /*246b0*/  @!P0 IMAD.MOV.U32 R158, RZ, RZ, R32 ;  /* 0x000000ffff9e8224 */ /* 0x001fc400078e0020 */
[----:B------:R-:W-:-:S05]  /*246c0*/  @!P0 IMAD.MOV.U32 R159, RZ, RZ, R22 ;  /* 0x000000ffff9f8224 */ /* 0x000fca00078e0016 */
[----:B------:R0:W4:Y:S04]  /*246d0*/  @!P0 LDG.E.U16 R211, desc[UR60][R158.64] ;  /* 0x0000003c9ed38981 */ /* 0x000128000c1e1500 */
[----:B------:R-:W0:Y:S01]  /*246e0*/  LDL R159, [R1+0x9b8] ;  /* 0x0009b800019f7983 */ /* 0x000e220000100800 */
[----:B------:R-:W-:Y:S02]  /*246f0*/  PRMT R210, RZ, 0x7610, R210 ;  /* 0x00007610ffd27816 */ /* 0x000fe400000000d2 */
[----:B0-----:R-:W-:Y:S01]  /*24700*/  @!P0 MOV R158, R159 ;  /* 0x0000009f009e8202 */ /* 0x001fe20000000f00 */
[----:B--2---:R-:W-:-:S05]  /*24710*/  @!P0 IMAD.MOV.U32 R159, RZ, RZ, R26 ;  /* 0x000000ffff9f8224 */ /* 0x004fca00078e001a */
[----:B------:R0:W2:Y:S04]  /*24720*/  @!P0 LDG.E.U16 R210, desc[UR60][R158.64] ;  /* 0x0000003c9ed28981 */ /* 0x0000a8000c1e1500 */
[----:B------:R-:W0:Y:S01]  /*24730*/  LDL R159, [R1+0x978] ;  /* 0x00097800019f7983 */ /* 0x000e220000100800 */
[----:B------:R-:W-:Y:S01]  /*24740*/  PRMT R209, RZ, 0x7610, R209 ;  /* 0x00007610ffd17816 */ /* 0x000fe200000000d1 */
[----:B0-----:R-:W-:Y:S02]  /*24750*/  @!P0 IMAD.MOV.U32 R158, RZ, RZ, R159 ;  /* 0x000000ffff9e8224 */ /* 0x001fe400078e009f */
[----:B---3--:R-:W-:-:S05]  /*24760*/  @!P0 IMAD.MOV.U32 R159, RZ, RZ, R28 ;  /* 0x000000ffff9f8224 */ /* 0x008fca00078e001c */
[----:B------:R4:W3:Y:S04]  /*24770*/  @!P0 LDG.E.U16 R209, desc[UR60][R158.64] ;  /* 0x0000003c9ed18981 */ /* 0x0008e8000c1e1500 */
[----:B------:R-:W2:Y:S01]  /*24780*/  LDL R159, [R1+0x934] ;  /* 0x00093400019f7983 */ /* 0x000ea20000100800 */
[----:B------:R-:W-:Y:S01]  /*24790*/  PRMT R208, RZ, 0x7610, R208 ;  /* 0x00007610ffd07816 */ /* 0x000fe200000000d0 */
[----:B----4-:R-:W-:Y:S01]  /*247a0*/  @!P0 IMAD.MOV.U32 R158, RZ, RZ, R40 ;  /* 0x000000ffff9e8224 */ /* 0x010fe200078e0028 */
[----:B------:R-:W-:-:S04]  /*247b0*/  PRMT R207, RZ, 0x7610, R207 ;  /* 0x00007610ffcf7816 */ /* 0x000fc800000000cf */
[----:B--2---:R0:W2:Y:S04]  /*247c0*/  @!P0 LDG.E.U16 R208, desc[UR60][R158.64] ;  /* 0x0000003c9ed08981 */ /* 0x0040a8000c1e1500 */
[----:B------:R-:W4:Y:S01]  /*247d0*/  LDL R159, [R1+0x8f4] ;  /* 0x0008f400019f7983 */ /* 0x000f220000100800 */
[----:B0-----:R-:W-:Y:S01]  /*247e0*/  @!P0 IMAD.MOV.U32 R158, RZ, RZ, R29 ;  /* 0x000000ffff9e8224 */ /* 0x001fe200078e001d */
[----:B------:R-:W-:Y:S02]  /*247f0*/  PRMT R206, RZ, 0x7610, R206 ;  /* 0x00007610ffce7816 */ /* 0x000fe400000000ce */
[----:B------:R-:W3:Y:S04]  /*24800*/  LDL R29, [R1+0x173c] ;  /* 0x00173c00011d7983 */ /* 0x000ee80000100800 */
[----:B----4-:R0:W4:Y:S02]  /*24810*/  @!P0 LDG.E.U16 R207, desc[UR60][R158.64] ;  /* 0x0000003c9ecf8981 */ /* 0x010124000c1e1500 */
[----:B0-----:R-:W-:-:S02]  /*24820*/  @!P0 IMAD.MOV.U32 R158, RZ, RZ, R15 ;  /* 0x000000ffff9e8224 */ /* 0x001fc400078e000f */
[----:B------:R-:W-:Y:S01]  /*24830*/  @!P0 IMAD.MOV.U32 R159, RZ, RZ, R17 ;  /* 0x000000ffff9f8224 */ /* 0x000fe200078e0011 */
[----:B------:R-:W2:Y:S04]  /*24840*/  LDL R15, [R1+0x1740] ;  /* 0x00174000010f7983 */ /* 0x000ea80000100800 */
[----:B------:R0:W-:Y:S04]  /*24850*/  STL [R1+0x18c4], R17 ;  /* 0x0018c41101007387 */ /* 0x0001e80000100800 */
[----:B------:R1:W4:Y:S01]  /*24860*/  @!P0 LDG.E.U16 R206, desc[UR60][R158.64] ;  /* 0x0000003c9ece8981 */ /* 0x000322000c1e1500 */
[----:B------:R-:W-:-:S03]  /*24870*/  PRMT R205, RZ, 0x7610, R205 ;  /* 0x00007610ffcd7816 */ /* 0x000fc600000000cd */
[----:B0-----:R-:W3:Y:S04]  /*24880*/  LDL R17, [R1+0x1780] ;  /* 0x0017800001117983 */ /* 0x001ee80000100800 */
[----:B------:R-:W2:Y:S01]  /*24890*/  LDL R159, [R1+0x1458] ;  /* 0x00145800019f7983 */ /* 0x000ea20000100800 */
[----:B-1----:R-:W-:-:S03]  /*248a0*/  @!P0 IMAD.MOV.U32 R158, RZ, RZ, R2 ;  /* 0x000000ffff9e8224 */ /* 0x002fc600078e0002 */
[----:B------:R0:W-:Y:S01]  /*248b0*/  STL [R1+0x1960], R2 ;  /* 0x0019600201007387 */ /* 0x0001e20000100800 */
[----:B------:R-:W-:Y:S02]  /*248c0*/  PRMT R204, RZ, 0x7610, R204 ;  /* 0x00007610ffcc7816 */ /* 0x000fe400000000cc */
[----:B------:R-:W-:Y:S01]  /*248d0*/  PRMT R203, RZ, 0x7610, R203 ;  /* 0x00007610ffcb7816 */ /* 0x000fe200000000cb */
[----:B0-----:R-:W4:Y:S04]  /*248e0*/  LDL R2, [R1+0x177c] ;  /* 0x00177c0001027983 */ /* 0x001f280000100800 */
[----:B--2---:R0:W2:Y:S04]  /*248f0*/  @!P0 LDG.E.U16 R205, desc[UR60][R158.64] ;  /* 0x0000003c9ecd8981 */ /* 0x0040a8000c1e1500 */
[----:B------:R-:W0:Y:S04]  /*24900*/  LDL R158, [R1+0x183c] ;  /* 0x00183c00019e7983 */ /* 0x000e280000100800 */
[----:B------:R-:W0:Y:S02]  /*24910*/  LDL R159, [R1+0x1840] ;  /* 0x00184000019f7983 */ /* 0x000e240000100800 */
[----:B0-----:R-:W-:-:S04]  /*24920*/  @!P0 LOP3.LUT R159, R159, R158, RZ, 0x3c, !PT ;  /* 0x0000009e9f9f8212 */ /* 0x001fc800078e3cff */
[----:B------:R-:W-:-:S04]  /*24930*/  @!P0 LOP3.LUT R158, R159, R158, RZ, 0x3c, !PT ;  /* 0x0000009e9f9e8212 */ /* 0x000fc800078e3cff */
[----:B------:R-:W-:-:S05]  /*24940*/  @!P0 LOP3.LUT R159, R159, R158, RZ, 0x3c, !PT ;  /* 0x0000009e9f9f8212 */ /* 0x000fca00078e3cff */
[----:B------:R0:W2:Y:S04]  /*24950*/  @!P0 LDG.E.U16 R204, desc[UR60][R158.64] ;  /* 0x0000003c9ecc8981 */ /* 0x0000a8000c1e1500 */
[----:B------:R-:W0:Y:S04]  /*24960*/  LDL R158, [R1+0x17fc] ;  /* 0x0017fc00019e7983 */ /* 0x000e280000100800 */
[----:B------:R-:W0:Y:S02]  /*24970*/  LDL R159, [R1+0x1800] ;  /* 0x00180000019f7983 */ /* 0x000e240000100800 */
[----:B0-----:R-:W-:-:S04]  /*24980*/  @!P0 LOP3.LUT R159, R159, R158, RZ, 0x3c, !PT ;  /* 0x0000009e9f9f8212 */ /* 0x001fc800078e3cff */
[----:B------:R-:W-:-:S04]  /*24990*/  @!P0 LOP3.LUT R158, R159, R158, RZ, 0x3c, !PT ;  /* 0x0000009e9f9e8212 */ /* 0x000fc800078e3cff */
[----:B------:R-:W-:-:S05]  /*249a0*/  @!P0 LOP3.LUT R159, R159, R158, RZ, 0x3c, !PT ;  /* 0x0000009e9f9f8212 */ /* 0x000fca00078e3cff */
[----:B------:R0:W2:Y:S04]  /*249b0*/  @!P0 LDG.E.U16 R203, desc[UR60][R158.64] ;  /* 0x0000003c9ecb8981 */ /* 0x0000a8000c1e1500 */
[----:B------:R-:W0:Y:S04]  /*249c0*/  LDL R158, [R1+0x17bc] ;  /* 0x0017bc00019e7983 */ /* 0x000e280000100800 */
[----:B------:R-:W0:Y:S01]  /*249d0*/  LDL R159, [R1+0x17c0] ;  /* 0x0017c000019f7983 */ /* 0x000e220000100800 */
[----:B------:R-:W-:Y:S02]  /*249e0*/  PRMT R202, RZ, 0x7610, R202 ;  /* 0x00007610ffca7816 */ /* 0x000fe400000000ca */
[----:B------:R-:W-:-:S02]  /*249f0*/  PRMT R201, RZ, 0x7610, R201 ;  /* 0x00007610ffc97816 */ /* 0x000fc400000000c9 */
[----:B------:R-:W-:Y:S02]  /*24a00*/  PRMT R200, RZ, 0x7610, R200 ;  /* 0x00007610ffc87816 */ /* 0x000fe400000000c8 */
[----:B0-----:R-:W-:-:S04]  /*24a10*/  @!P0 LOP3.LUT R159, R159, R158, RZ, 0x3c, !PT ;  /* 0x0000009e9f9f8212 */ /* 0x001fc800078e3cff */
[----:B------:R-:W-:-:S04]  /*24a20*/  @!P0 LOP3.LUT R158, R159, R158, RZ, 0x3c, !PT ;  /* 0x0000009e9f9e8212 */ /* 0x000fc800078e3cff */
[----:B------:R-:W-:-:S05]  /*24a30*/  @!P0 LOP3.LUT R159, R159, R158, RZ, 0x3c, !PT ;  /* 0x0000009e9f9f8212 */ /* 0x000fca00078e3cff */
[----:B------:R3:W2:Y:S02]  /*24a40*/  @!P0 LDG.E.U16 R202, desc[UR60][R158.64] ;  /* 0x0000003c9eca8981 */ /* 0x0006a4000c1e1500 */
[----:B---3--:R-:W-:Y:S02]  /*24a50*/  @!P0 IMAD.MOV.U32 R158, RZ, RZ, R17 ;  /* 0x000000ffff9e8224 */ /* 0x008fe400078e0011 */
[----:B----4-:R-:W-:Y:S01]  /*24a60*/  @!P0 IMAD.MOV.U32 R159, RZ, RZ, R2 ;  /* 0x000000ffff9f8224 */ /* 0x010fe200078e0002 */
[----:B------:R-:W-:Y:S01]  /*24a70*/  PRMT R199, RZ, 0x7610, R199 ;  /* 0x00007610ffc77816 */ /* 0x000fe200000000c7 */
[----:B------:R-:W3:Y:S04]  /*24a80*/  LDL R17, [R1+0x1600] ;  /* 0x0016000001117983 */ /* 0x000ee80000100800 */
[----:B------:R0:W4:Y:S01]  /*24a90*/  @!P0 LDG.E.U16 R201, desc[UR60][R158.64] ;  /* 0x0000003c9ec98981 */ /* 0x000122000c1e1500 */
[----:B------:R-:W-:-:S02]  /*24aa0*/  PRMT R198, RZ, 0x7610, R198 ;  /* 0x00007610ffc67816 */ /* 0x000fc400000000c6 */
[----:B------:R-:W-:Y:S01]  /*24ab0*/  PRMT R197, RZ, 0x7610, R197 ;  /* 0x00007610ffc57816 */ /* 0x000fe200000000c5 */
[----:B------:R-:W2:Y:S01]  /*24ac0*/  LDL R2, [R1+0x15c0] ;  /* 0x0015c00001027983 */ /* 0x000ea20000100800 */
[----:B0-----:R-:W-:Y:S02]  /*24ad0*/  @!P0 IMAD.MOV.U32 R158, RZ, RZ, R15 ;  /* 0x000000ffff9e8224 */ /* 0x001fe400078e000f */
[----:B------:R-:W-:Y:S01]  /*24ae0*/  @!P0 IMAD.MOV.U32 R159, RZ, RZ, R29 ;  /* 0x000000ffff9f8224 */ /* 0x000fe200078e001d */
[----:B------:R-:W4:Y:S04]  /*24af0*/  LDL R15, [R1+0x15bc] ;  /* 0x0015bc00010f7983 */ /* 0x000f280000100800 */
[----:B------:R0:W4:Y:S04]  /*24b00*/  @!P0 LDG.E.U16 R200, desc[UR60][R158.64] ;  /* 0x0000003c9ec88981 */ /* 0x000128000c1e1500 */
[----:B------:R-:W2:Y:S04]  /*24b10*/  LDL R29, [R1+0x15fc] ;  /* 0x0015fc00011d7983 */ /* 0x000ea80000100800 */
[----:B------:R-:W0:Y:S04]  /*24b20*/  LDL R158, [R1+0x16fc] ;  /* 0x0016fc00019e7983 */ /* 0x000e280000100800 */
[----:B------:R-:W0:Y:S02]  /*24b30*/  LDL R159, [R1+0x1700] ;  /* 0x00170000019f7983 */ /* 0x000e240000100800 */
[----:B0-----:R-:W-:-:S04]  /*24b40*/  @!P0 LOP3.LUT R159, R159, R158, RZ, 0x3c, !PT ;  /* 0x0000009e9f9f8212 */ /* 0x001fc800078e3cff */
[----:B------:R-:W-:-:S04]  /*24b50*/  @!P0 LOP3.LUT R158, R159, R158, RZ, 0x3c, !PT ;  /* 0x0000009e9f9e8212 */ /* 0x000fc800078e3cff */
[----:B------:R-:W-:-:S05]  /*24b60*/  @!P0 LOP3.LUT R159, R159, R158, RZ, 0x3c, !PT ;  /* 0x0000009e9f9f8212 */ /* 0x000fca00078e3cff */
[----:B------:R0:W4:Y:S04]  /*24b70*/  @!P0 LDG.E.U16 R199, desc[UR60][R158.64] ;  /* 0x0000003c9ec78981 */ /* 0x000128000c1e1500 */
        /* <DEDUP_REMOVED lines=20> */
[----:B------:R3:W4:Y:S02]  /*24cc0*/  @!P0 LDG.E.U16 R196, desc[UR60][R158.64] ;  /* 0x0000003c9ec48981 */ /* 0x000724000c1e1500 */
[----:B---3--:R-:W-:Y:S02]  /*24cd0*/  @!P0 IMAD.MOV.U32 R158, RZ, RZ, R17 ;  /* 0x000000ffff9e8224 */ /* 0x008fe400078e0011 */
[----:B--2---:R-:W-:Y:S01]  /*24ce0*/  @!P0 IMAD.MOV.U32 R159, RZ, RZ, R29 ;  /* 0x000000ffff9f8224 */ /* 0x004fe200078e001d */
[----:B------:R-:W-:Y:S01]  /*24cf0*/  PRMT R193, RZ, 0x7610, R193 ;  /* 0x00007610ffc17816 */ /* 0x000fe200000000c1 */
[----:B------:R-:W2:Y:S04]  /*24d00*/  LDL R29, [R1+0x147c] ;  /* 0x00147c00011d7983 */ /* 0x000ea80000100800 */
[----:B------:R0:W3:Y:S01]  /*24d10*/  @!P0 LDG.E.U16 R195, desc[UR60][R158.64] ;  /* 0x0000003c9ec38981 */ /* 0x0000e2000c1e1500 */
[----:B------:R-:W-:-:S02]  /*24d20*/  PRMT R192, RZ, 0x7610, R192 ;  /* 0x00007610ffc07816 */ /* 0x000fc400000000c0 */
[----:B------:R-:W-:Y:S01]  /*24d30*/  PRMT R191, RZ, 0x7610, R191 ;  /* 0x00007610ffbf7816 */ /* 0x000fe200000000bf */
[----:B------:R-:W2:Y:S01]  /*24d40*/  LDL R17, [R1+0x1480] ;  /* 0x0014800001117983 */ /* 0x000ea20000100800 */
[----:B0-----:R-:W-:Y:S02]  /*24d50*/  @!P0 IMAD.MOV.U32 R158, RZ, RZ, R2 ;  /* 0x000000ffff9e8224 */ /* 0x001fe400078e0002 */
[----:B----4-:R-:W-:Y:S01]  /*24d60*/  @!P0 IMAD.MOV.U32 R159, RZ, RZ, R15 ;  /* 0x000000ffff9f8224 */ /* 0x010fe200078e000f */
[----:B------:R-:W4:Y:S04]  /*24d70*/  LDL R2, [R1+0xc30] ;  /* 0x000c300001027983 */ /* 0x000f280000100800 */
[----:B------:R0:W3:Y:S04]  /*24d80*/  @!P0 LDG.E.U16 R194, desc[UR60][R158.64] ;  /* 0x0000003c9ec28981 */ /* 0x0000e8000c1e1500 */
[----:B------:R-:W3:Y:S04]  /*24d90*/  LDL R15, [R1+0xc2c] ;  /* 0x000c2c00010f7983 */ /* 0x000ee80000100800 */
[----:B------:R-:W0:Y:S04]  /*24da0*/  LDL R158, [R1+0x157c] ;  /* 0x00157c00019e7983 */ /* 0x000e280000100800 */
[----:B------:R-:W0:Y:S02]  /*24db0*/  LDL R159, [R1+0x1580] ;  /* 0x00158000019f7983 */ /* 0x000e240000100800 */
[----:B0-----:R-:W-:-:S04]  /*24dc0*/  @!P0 LOP3.LUT R159, R159, R158, RZ, 0x3c, !PT ;  /* 0x0000009e9f9f8212 */ /* 0x001fc800078e3cff */
[----:B------:R-:W-:-:S04]  /*24dd0*/  @!P0 LOP3.LUT R158, R159, R158, RZ, 0x3c, !PT ;  /* 0x0000009e9f9e8212 */ /* 0x000fc800078e3cff */
[----:B------:R-:W-:-:S05]  /*24de0*/  @!P0 LOP3.LUT R159, R159, R158, RZ, 0x3c, !PT ;  /* 0x0000009e9f9f8212 */ /* 0x000fca00078e3cff */
[----:B------:R0:W3:Y:S04]  /*24df0*/  @!P0 LDG.E.U16 R193, desc[UR60][R158.64] ;  /* 0x0000003c9ec18981 */ /* 0x0000e8000c1e1500 */
        /* <DEDUP_REMOVED lines=20> */
[----:B------:R2:W3:Y:S02]  /*24f40*/  @!P0 LDG.E.U16 R190, desc[UR60][R158.64] ;  /* 0x0000003c9ebe8981 */ /* 0x0004e4000c1e1500 */
[----:B--2---:R-:W-:Y:S02]  /*24f50*/  @!P0 IMAD.MOV.U32 R158, RZ, RZ, R17 ;  /* 0x000000ffff9e8224 */ /* 0x004fe400078e0011 */
[----:B------:R-:W-:Y:S01]  /*24f60*/  @!P0 IMAD.MOV.U32 R159, RZ, RZ, R29 ;  /* 0x000000ffff9f8224 */ /* 0x000fe200078e001d */
[----:B------:R-:W-:Y:S01]  /*24f70*/  PRMT R187, RZ, 0x7610, R187 ;  /* 0x00007610ffbb7816 */ /* 0x000fe200000000bb */
[----:B------:R-:W2:Y:S04]  /*24f80*/  LDL R29, [R1+0xaec] ;  /* 0x000aec00011d7983 */ /* 0x000ea80000100800 */
[----:B------:R4:W2:Y:S01]  /*24f90*/  @!P0 LDG.E.U16 R189, desc[UR60][R158.64] ;  /* 0x0000003c9ebd8981 */ /* 0x0008a2000c1e1500 */
[----:B------:R-:W-:-:S02]  /*24fa0*/  PRMT R186, RZ, 0x7610, R186 ;  /* 0x00007610ffba7816 */ /* 0x000fc400000000ba */
[----:B------:R-:W-:Y:S01]  /*24fb0*/  PRMT R185, RZ, 0x7610, R185 ;  /* 0x00007610ffb97816 */ /* 0x000fe200000000b9 */
[----:B------:R-:W2:Y:S01]  /*24fc0*/  LDL R17, [R1+0xaf0] ;  /* 0x000af00001117983 */ /* 0x000ea20000100800 */
[----:B----4-:R-:W-:Y:S02]  /*24fd0*/  @!P0 IMAD.MOV.U32 R158, RZ, RZ, R2 ;  /* 0x000000ffff9e8224 */ /* 0x010fe400078e0002 */
[----:B---3--:R-:W-:Y:S01]  /*24fe0*/  @!P0 IMAD.MOV.U32 R159, RZ, RZ, R15 ;  /* 0x000000ffff9f8224 */ /* 0x008fe200078e000f */
[----:B------:R-:W3:Y:S04]  /*24ff0*/  LDL R2, [R1+0xab0] ;  /* 0x000ab00001027983 */ /* 0x000ee80000100800 */
[----:B------:R0:W4:Y:S04]  /*25000*/  @!P0 LDG.E.U16 R188, desc[UR60][R158.64] ;  /* 0x0000003c9ebc8981 */ /* 0x000128000c1e1500 */
[----:B------:R-:W4:Y:S04]  /*25010*/  LDL R15, [R1+0xaac] ;  /* 0x000aac00010f7983 */ /* 0x000f280000100800 */
        /* <DEDUP_REMOVED lines=30> */
[----:B------:R3:W2:Y:S02]  /*25200*/  @!P0 LDG.E.U16 R183, desc[UR60][R158.64] ;  /* 0x0000003c9eb78981 */ /* 0x0006a4000c1e1500 */
[----:B---3--:R-:W-:-:S02]  /*25210*/  @!P0 IMAD.MOV.U32 R158, RZ, RZ, R2 ;  /* 0x000000ffff9e8224 */ /* 0x008fc400078e0002 */
[----:B----4-:R-:W-:Y:S01]  /*25220*/  @!P0 IMAD.MOV.U32 R159, RZ, RZ, R15 ;  /* 0x000000ffff9f8224 */ /* 0x010fe200078e000f */
[----:B------:R-:W3:Y:S04]  /*25230*/  LDL R2, [R1+0x92c] ;  /* 0x00092c0001027983 */ /* 0x000ee80000100800 */
[----:B------:R-:W4:Y:S04]  /*25240*/  LDL R15, [R1+0x970] ;  /* 0x00097000010f7983 */ /* 0x000f280000100800 */
[----:B------:R-:W3:Y:S04]  /*25250*/  LDL.LU R29, [R1+0x930] ;  /* 0x00093000011d7983 */ /* 0x000ee80000300800 */
[----:B------:R0:W3:Y:S04]  /*25260*/  @!P0 LDG.E.U16 R182, desc[UR60][R158.64] ;  /* 0x0000003c9eb68981 */ /* 0x0000e8000c1e1500 */
[----:B------:R-:W0:Y:S04]  /*25270*/  LDL R158, [R1+0xa6c] ;  /* 0x000a6c00019e7983 */ /* 0x000e280000100800 */
[----:B------:R-:W0:Y:S01]  /*25280*/  LDL R159, [R1+0xa70] ;  /* 0x000a7000019f7983 */ /* 0x000e220000100800 */
[----:B------:R-:W-:-:S02]  /*25290*/  PRMT R181, RZ, 0x7610, R181 ;  /* 0x00007610ffb57816 */ /* 0x000fc400000000b5 */
[----:B0-----:R-:W-:-:S04]  /*252a0*/  @!P0 LOP3.LUT R159, R159, R158, RZ, 0x3c, !PT ;  /* 0x0000009e9f9f8212 */ /* 0x001fc800078e3cff */
[----:B------:R-:W-:-:S04]  /*252b0*/  @!P0 LOP3.LUT R158, R159, R158, RZ, 0x3c, !PT ;  /* 0x0000009e9f9e8212 */ /* 0x000fc800078e3cff */
[----:B------:R-:W-:-:S05]  /*252c0*/  @!P0 LOP3.LUT R159, R159, R158, RZ, 0x3c, !PT ;  /* 0x0000009e9f9f8212 */ /* 0x000fca00078e3cff */
[----:B------:R0:W3:Y:S04]  /*252d0*/  @!P0 LDG.E.U16 R181, desc[UR60][R158.64] ;  /* 0x0000003c9eb58981 */ /* 0x0000e8000c1e1500 */
[----:B------:R-:W0:Y:S04]  /*252e0*/  LDL R158, [R1+0xa2c] ;  /* 0x000a2c00019e7983 */ /* 0x000e280000100800 */
[----:B------:R-:W0:Y:S01]  /*252f0*/  LDL R159, [R1+0xa30] ;  /* 0x000a3000019f7983 */ /* 0x000e220000100800 */
[----:B------:R-:W-:Y:S02]  /*25300*/  PRMT R180, RZ, 0x7610, R180 ;  /* 0x00007610ffb47816 */ /* 0x000fe400000000b4 */
        /* <DEDUP_REMOVED lines=20> */
[----:B----4-:R-:W-:Y:S02]  /*25450*/  @!P0 IMAD.MOV.U32 R158, RZ, RZ, R15 ;  /* 0x000000ffff9e8224 */ /* 0x010fe400078e000f */
[----:B--2---:R-:W-:Y:S01]  /*25460*/  @!P0 IMAD.MOV.U32 R159, RZ, RZ, R17 ;  /* 0x000000ffff9f8224 */ /* 0x004fe200078e0011 */
[----:B------:R-:W-:Y:S01]  /*25470*/  PRMT R175, RZ, 0x7610, R175 ;  /* 0x00007610ffaf7816 */ /* 0x000fe200000000af */
[----:B------:R-:W2:Y:S04]  /*25480*/  LDL R17, [R1+0x17f8] ;  /* 0x0017f80001117983 */ /* 0x000ea80000100800 */
[----:B------:R3:W4:Y:S01]  /*25490*/  @!P0 LDG.E.U16 R177, desc[UR60][R158.64] ;  /* 0x0000003c9eb18981 */ /* 0x000722000c1e1500 */
[----:B------:R-:W-:-:S03]  /*254a0*/  PRMT R174, RZ, 0x7610, R174 ;  /* 0x00007610ffae7816 */ /* 0x000fc600000000ae */
[----:B------:R-:W4:Y:S01]  /*254b0*/  LDL R15, [R1+0x17b4] ;  /* 0x0017b400010f7983 */ /* 0x000f220000100800 */
[----:B---3--:R-:W-:Y:S02]  /*254c0*/  @!P0 IMAD.MOV.U32 R158, RZ, RZ, R29 ;  /* 0x000000ffff9e8224 */ /* 0x008fe400078e001d */
[----:B------:R-:W-:Y:S02]  /*254d0*/  @!P0 IMAD.MOV.U32 R159, RZ, RZ, R2 ;  /* 0x000000ffff9f8224 */ /* 0x000fe400078e0002 */
[----:B------:R-:W3:Y:S04]  /*254e0*/  LDL R2, [R1+0x17b8] ;  /* 0x0017b80001027983 */ /* 0x000ee80000100800 */
        /* <DEDUP_REMOVED lines=8> */
[----:B------:R1:W-:Y:S01]  /*25570*/  STL [R1+0x18c8], R18 ;  /* 0x0018c81201007387 */ /* 0x0003e20000100800 */
[----:B0-----:R-:W-:Y:S02]  /*25580*/  @!P0 IMAD.MOV.U32 R158, RZ, RZ, R159 ;  /* 0x000000ffff9e8224 */ /* 0x001fe400078e009f */
[----:B------:R-:W-:Y:S01]  /*25590*/  @!P0 IMAD.MOV.U32 R159, RZ, RZ, R18 ;  /* 0x000000ffff9f8224 */ /* 0x000fe200078e0012 */
[----:B------:R-:W-:Y:S01]  /*255a0*/  PRMT R173, RZ, 0x7610, R173 ;  /* 0x00007610ffad7816 */ /* 0x000fe200000000ad */
[----:B-1----:R-:W3:Y:S04]  /*255b0*/  LDL R18, [R1+0x17f4] ;  /* 0x0017f40001127983 */ /* 0x002ee80000100800 */
        /* <DEDUP_REMOVED lines=89> */
[----:B------:R-:W-:-:S03]  /*25b50*/  PRMT R160, RZ, 0x7610, R160 ;  /* 0x00007610ffa07816 */ /* 0x000fc600000000a0 */
[----:B------:R1:W-:Y:S01]  /*25b60*/  STS.U16 [R13+0x1300], R8 ;  /* 0x001300080d007388 */ /* 0x0003e20000000400 */
[----:B------:R-:W-:-:S03]  /*25b70*/  PRMT R157, RZ, 0x7610, R157 ;  /* 0x00007610ff9d7816 */ /* 0x000fc6000000009d */
[----:B------:R2:W-:Y:S04]  /*25b80*/  STS.U16 [R13+0x9300], R7 ;  /* 0x009300070d007388 */ /* 0x0005e80000000400 */
[----:B------:R3:W-:Y:S04]  /*25b90*/  STS.U16 [R13+0x1700], R6 ;  /* 0x001700060d007388 */ /* 0x0007e80000000400 */
[----:B-1----:R-:W4:Y:S04]  /*25ba0*/  LDL.LU R8, [R1+0x1dac] ;  /* 0x001dac0001087983 */ /* 0x002f280000300800 */
[----:B--2---:R-:W2:Y:S04]  /*25bb0*/  LDL.LU R7, [R1+0x1da8] ;  /* 0x001da80001077983 */ /* 0x004ea80000300800 */
[----:B---3--:R-:W3:Y:S04]  /*25bc0*/  LDL.LU R6, [R1+0x1da4] ;  /* 0x001da40001067983 */ /* 0x008ee80000300800 */
[----:B------:R1:W-:Y:S04]  /*25bd0*/  STS.U16 [R13+0x9700], R5 ;  /* 0x009700050d007388 */ /* 0x0003e80000000400 */
[----:B------:R1:W-:Y:S01]  /*25be0*/  STS.U16 [R13+0x1b00], R4 ;  /* 0x001b00040d007388 */ /* 0x0003e20000000400 */
[----:B------:R-:W-:-:S03]  /*25bf0*/  PRMT R20, RZ, 0x7610, R20 ;  /* 0x00007610ff147816 */ /* 0x000fc60000000014 */
[----:B------:R1:W-:Y:S04]  /*25c00*/  STS.U16 [R13+0x9b00], R0 ;  /* 0x009b00000d007388 */ /* 0x0003e80000000400 */
[----:B-1----:R-:W3:Y:S04]  /*25c10*/  LDL.LU R5, [R1+0x1da0] ;  /* 0x001da00001057983 */ /* 0x002ee80000300800 */
[----:B------:R-:W3:Y:S04]  /*25c20*/  LDL.LU R4, [R1+0x1d9c] ;  /* 0x001d9c0001047983 */ /* 0x000ee80000300800 */
[----:B------:R-:W3:Y:S04]  /*25c30*/  LDL.LU R0, [R1+0x1d98] ;  /* 0x001d980001007983 */ /* 0x000ee80000300800 */
[----:B------:R1:W-:Y:S04]  /*25c40*/  STS.U16 [R13+0x1f00], R21 ;  /* 0x001f00150d007388 */ /* 0x0003e80000000400 */
[----:B------:R-:W-:Y:S04]  /*25c50*/  STS.U16 [R13+0x9f00], R156 ;  /* 0x009f009c0d007388 */ /* 0x000fe80000000400 */
[----:B------:R-:W-:Y:S01]  /*25c60*/  STS.U16 [R13+0x2300], R145 ;  /* 0x002300910d007388 */ /* 0x000fe20000000400 */
[----:B------:R-:W-:Y:S01]  /*25c70*/  PRMT R58, RZ, 0x7610, R58 ;  /* 0x00007610ff3a7816 */ /* 0x000fe2000000003a */
[----:B-1----:R-:W1:Y:S02]  /*25c80*/  LDC R21, c[0x0][0x238] ;  /* 0x00008e00ff157b82 */ /* 0x002e640000000800 */
        /* <DEDUP_REMOVED lines=54> */
[----:B------:R-:W-:Y:S01]  /*25ff0*/  STS.U16 [R11+0x11400], R92 ;  /* 0x0114005c0b007388 */ /* 0x000fe20000000400 */
[----:B0-----:R-:W-:-:S04]  /*26000*/  @!P0 LOP3.LUT R159, R159, R158, RZ, 0x3c, !PT ;  /* 0x0000009e9f9f8212 */ /* 0x001fc800078e3cff */
[----:B------:R-:W-:-:S04]  /*26010*/  @!P0 LOP3.LUT R158, R159, R158, RZ, 0x3c, !PT ;  /* 0x0000009e9f9e8212 */ /* 0x000fc800078e3cff */
[----:B------:R-:W-:-:S05]  /*26020*/  @!P0 LOP3.LUT R159, R159, R158, RZ, 0x3c, !PT ;  /* 0x0000009e9f9f8212 */ /* 0x000fca00078e3cff */
[----:B------:R0:W3:Y:S04]  /*26030*/  @!P0 LDG.E.U16 R160, desc[UR60][R158.64] ;  /* 0x0000003c9ea08981 */ /* 0x0000e8000c1e1500 */
[----:B------:R-:W-:Y:S01]  /*26040*/  STS.U16 [R11+0x11800], R91 ;  /* 0x0118005b0b007388 */ /* 0x000fe20000000400 */
[----:B0-----:R-:W-:Y:S02]  /*26050*/  @!P0 IMAD.MOV.U32 R158, RZ, RZ, R17 ;  /* 0x000000ffff9e8224 */ /* 0x001fe400078e0011 */
[----:B------:R-:W-:Y:S01]  /*26060*/  @!P0 IMAD.MOV.U32 R159, RZ, RZ, R18 ;  /* 0x000000ffff9f8224 */ /* 0x000fe200078e0012 */
[----:B------:R-:W-:Y:S04]  /*26070*/  STS.U16 [R11+0x11c00], R90 ;  /* 0x011c005a0b007388 */ /* 0x000fe80000000400 */
[----:B------:R0:W3:Y:S04]  /*26080*/  @!P0 LDG.E.U16 R157, desc[UR60][R158.64] ;  /* 0x0000003c9e9d8981 */ /* 0x0000e8000c1e1500 */
[----:B------:R-:W-:Y:S04]  /*26090*/  STS.U16 [R11+0x12000], R89 ;  /* 0x012000590b007388 */ /* 0x000fe80000000400 */
[----:B------:R-:W-:Y:S01]  /*260a0*/  STS.U16 [R11+0x12400], R88 ;  /* 0x012400580b007388 */ /* 0x000fe20000000400 */
[----:B0-----:R-:W-:-:S03]  /*260b0*/  @!P0 IMAD.MOV.U32 R158, RZ, RZ, R2 ;  /* 0x000000ffff9e8224 */ /* 0x001fc600078e0002 */
[----:B------:R-:W-:Y:S01]  /*260c0*/  STS.U16 [R11+0x12800], R87 ;  /* 0x012800570b007388 */ /* 0x000fe20000000400 */
[----:B----4-:R-:W-:-:S03]  /*260d0*/  @!P0 IMAD.MOV.U32 R159, RZ, RZ, R15 ;  /* 0x000000ffff9f8224 */ /* 0x010fc600078e000f */
        /* <DEDUP_REMOVED lines=21> */
[----:B------:R0:W-:Y:S04]  /*26230*/  STL [R1+0x18d8], R11 ;  /* 0x0018d80b01007387 */ /* 0x0001e80000100800 */
[----:B------:R4:W-:Y:S04]  /*26240*/  STS.U16 [R10+0x10480], R64 ;  /* 0x010480400a007388 */ /* 0x0009e80000000400 */
[----:B------:R1:W3:Y:S04]  /*26250*/  @!P0 LDG.E.U16 R20, desc[UR60][R158.64] ;  /* 0x0000003c9e148981 */ /* 0x0002e8000c1e1500 */
[----:B0-----:R-:W1:Y:S04]  /*26260*/  LDL R11, [R1+0x1868] ;  /* 0x00186800010b7983 */ /* 0x001e680000100800 */
[----:B----4-:R-:W4:Y:S04]  /*26270*/  LDL R64, [R1+0x1450] ;  /* 0x0014500001407983 */ /* 0x010f280000100800 */
[----:B------:R0:W-:Y:S04]  /*26280*/  STS.U16 [R10+0x11880], R59 ;  /* 0x0118803b0a007388 */ /* 0x0001e80000000400 */
[----:B------:R2:W-:Y:S04]  /*26290*/  STS.U16 [R10+0x11c80], R41 ;  /* 0x011c80290a007388 */ /* 0x0005e80000000400 */
[----:B------:R2:W-:Y:S04]  /*262a0*/  STS.U16 [R10+0x12080], R39 ;  /* 0x012080270a007388 */ /* 0x0005e80000000400 */
[----:B0-----:R-:W3:Y:S04]  /*262b0*/  LDL R59, [R1+0xc58] ;  /* 0x000c5800013b7983 */ /* 0x001ee80000100800 */
[----:B--2---:R-:W2:Y:S04]  /*262c0*/  LDL R41, [R1+0x1864] ;  /* 0x0018640001297983 */ /* 0x004ea80000100800 */
[----:B------:R0:W-:Y:S04]  /*262d0*/  STS.U16 [R10+0x12480], R35 ;  /* 0x012480230a007388 */ /* 0x0001e80000000400 */
[----:B------:R-:W2:Y:S04]  /*262e0*/  LDL R39, [R1+0x185c] ;  /* 0x00185c0001277983 */ /* 0x000ea80000100800 */
[----:B------:R0:W-:Y:S04]  /*262f0*/  STS.U16 [R10+0x11080], R61 ;  /* 0x0110803d0a007388 */ /* 0x0001e80000000400 */
[----:B0-----:R-:W2:Y:S04]  /*26300*/  LDL R35, [R1+0x1860] ;  /* 0x0018600001237983 */ /* 0x001ea80000100800 */
        /* <DEDUP_REMOVED lines=10> */
[----:B------:R-:W2:Y:S04]  /*263b0*/  LDL R12, [R1+0x17ec] ;  /* 0x0017ec00010c7983 */ /* 0x000ea80000100800 */
[----:B0-----:R-:W2:Y:S04]  /*263c0*/  LDL R24, [R1+0x1820] ;  /* 0x0018200001187983 */ /* 0x001ea80000100800 */
[----:B------:R-:W2:Y:S04]  /*263d0*/  LDL R2, [R1+0x17f0] ;  /* 0x0017f00001027983 */ /* 0x000ea80000100800 */
[----:B------:R-:W2:Y:S04]  /*263e0*/  LDL.LU R13, [R1+0x8d4] ;  /* 0x0008d400010d7983 */ /* 0x000ea80000300800 */
[----:B------:R-:W2:Y:S04]  /*263f0*/  LDL.LU R15, [R1+0x8a8] ;  /* 0x0008a800010f7983 */ /* 0x000ea80000300800 */
[----:B------:R-:W2:Y:S04]  /*26400*/  LDL.LU R18, [R1+0x8cc] ;  /* 0x0008cc0001127983 */ /* 0x000ea80000300800 */
[----:B------:R0:W-:Y:S04]  /*26410*/  STS.U16 [R10+0x13c80], R14 ;  /* 0x013c800e0a007388 */ /* 0x0001e80000000400 */
[----:B------:R-:W2:Y:S04]  /*26420*/  LDL.LU R17, [R1+0x8a0] ;  /* 0x0008a00001117983 */ /* 0x000ea80000300800 */
[----:B------:R0:W-:Y:S04]  /*26430*/  STS.U16 [R10+0x13880], R16 ;  /* 0x013880100a007388 */ /* 0x0001e80000000400 */
[----:B0-----:R-:W2:Y:S04]  /*26440*/  LDL.LU R14, [R1+0x898] ;  /* 0x00089800010e7983 */ /* 0x001ea80000300800 */
[----:B------:R0:W-:Y:S04]  /*26450*/  STS.U16 [R10+0x13480], R19 ;  /* 0x013480130a007388 */ /* 0x0001e80000000400 */
[----:B------:R-:W2:Y:S04]  /*26460*/  LDL.LU R16, [R1+0x890] ;  /* 0x0008900001107983 */ /* 0x000ea80000300800 */
[----:B------:R0:W-:Y:S04]  /*26470*/  STS.U16 [R10+0x13080], R23 ;  /* 0x013080170a007388 */ /* 0x0001e80000000400 */
[----:B0-----:R-:W2:Y:S04]  /*26480*/  LDL.LU R19, [R1+0x8a4] ;  /* 0x0008a40001137983 */ /* 0x001ea80000300800 */
[----:B------:R-:W2:Y:S04]  /*26490*/  LDL.LU R156, [R1+0x89c] ;  /* 0x00089c00019c7983 */ /* 0x000ea80000300800 */
[----:B------:R0:W-:Y:S04]  /*264a0*/  STS.U16 [R10+0x14080], R3 ;  /* 0x014080030a007388 */ /* 0x0001e80000000400 */
[----:B------:R-:W2:Y:S04]  /*264b0*/  LDL.LU R23, [R1+0x894] ;  /* 0x0008940001177983 */ /* 0x000ea80000300800 */
[----:B0-----:R-:W2:Y:S04]  /*264c0*/  LDL.LU R3, [R1+0x88c] ;  /* 0x00088c0001037983 */ /* 0x001ea80000300800 */
[----:B------:R-:W-:Y:S04]  /*264d0*/  STL [R1+0x18dc], R10 ;  /* 0x0018dc0a01007387 */ /* 0x000fe80000100800 */
        /* <DEDUP_REMOVED lines=16> */
[----:B------:R0:W-:Y:S04]  /*265e0*/  STS.U16 [R10+0x17c80], R238 ;  /* 0x017c80ee0a007388 */ /* 0x0001e80000000400 */
[----:B------:R-:W-:Y:S01]  /*265f0*/  STL [R1+0x18e4], R8 ;  /* 0x0018e40801007387 */ /* 0x000fe20000100800 */
[----:B------:R-:W-:-:S03]  /*26600*/  PRMT R52, RZ, 0x7610, R52 ;  /* 0x00007610ff347816 */ /* 0x000fc60000000034 */
[----:B------:R-:W-:Y:S04]  /*26610*/  STS.U16 [R9+0x10100], R237 ;  /* 0x010100ed09007388 */ /* 0x000fe80000000400 */
[----:B0-----:R-:W2:Y:S04]  /*26620*/  LDL R10, [R1+0x17e8] ;  /* 0x0017e800010a7983 */ /* 0x001ea80000100800 */
        /* <DEDUP_REMOVED lines=14> */
[----:B------:R-:W-:Y:S01]  /*26710*/  STS.U16 [R9+0x13d00], R222 ;  /* 0x013d00de09007388 */ /* 0x000fe20000000400 */
[----:B-1----:R-:W-:-:S03]  /*26720*/  @!P0 IMAD.MOV.U32 R158, RZ, RZ, R11 ;  /* 0x000000ffff9e8224 */ /* 0x002fc600078e000b */
[----:B------:R-:W2:Y:S01]  /*26730*/  LDL R11, [R1+0x17e4] ;  /* 0x0017e400010b7983 */ /* 0x000ea20000100800 */
        /* <DEDUP_REMOVED lines=62> */
[----:B---3--:R-:W-:Y:S04]  /*26b20*/  STS.U16 [R7+0x13600], R160 ;  /* 0x013600a007007388 */ /* 0x008fe80000000400 */
[----:B------:R-:W-:Y:S04]  /*26b30*/  STS.U16 [R7+0x13a00], R157 ;  /* 0x013a009d07007388 */ /* 0x000fe80000000400 */
[----:B------:R-:W-:Y:S04]  /*26b40*/  STS.U16 [R7+0x13e00], R20 ;  /* 0x013e001407007388 */ /* 0x000fe80000000400 */
[----:B------:R2:W3:Y:S01]  /*26b50*/  @!P0 LDG.E.U16 R58, desc[UR60][R158.64] ;  /* 0x0000003c9e3a8981 */ /* 0x0004e2000c1e1500 */
[----:B------:R-:W-:-:S02]  /*26b60*/  PRMT R46, RZ, 0x7610, R46 ;  /* 0x00007610ff2e7816 */ /* 0x000fc4000000002e */
[----:B------:R-:W-:Y:S01]  /*26b70*/  PRMT R57, RZ, 0x7610, R57 ;  /* 0x00007610ff397816 */ /* 0x000fe20000000039 */
[----:B0-----:R-:W4:Y:S01]  /*26b80*/  LDL R9, [R1+0x17a0] ;  /* 0x0017a00001097983 */ /* 0x001f220000100800 */
[----:B------:R-:W-:-:S03]  /*26b90*/  PRMT R51, RZ, 0x7610, R51 ;  /* 0x00007610ff337816 */ /* 0x000fc60000000033 */
[----:B-1----:R-:W3:Y:S01]  /*26ba0*/  LDL R8, [R1+0x1770] ;  /* 0x0017700001087983 */ /* 0x002ee20000100800 */
[----:B--2---:R-:W-:Y:S02]  /*26bb0*/  @!P0 IMAD.MOV.U32 R158, RZ, RZ, R41 ;  /* 0x000000ffff9e8224 */ /* 0x004fe400078e0029 */
[----:B------:R-:W-:Y:S01]  /*26bc0*/  @!P0 IMAD.MOV.U32 R159, RZ, RZ, R59 ;  /* 0x000000ffff9f8224 */ /* 0x000fe200078e003b */
[----:B------:R-:W2:Y:S04]  /*26bd0*/  LDL R41, [R1+0x17e0] ;  /* 0x0017e00001297983 */ /* 0x000ea80000100800 */
[----:B------:R-:W4:Y:S04]  /*26be0*/  LDL R59, [R1+0x17dc] ;  /* 0x0017dc00013b7983 */ /* 0x000f280000100800 */
[----:B------:R0:W3:Y:S02]  /*26bf0*/  @!P0 LDG.E.U16 R52, desc[UR60][R158.64] ;  /* 0x0000003c9e348981 */ /* 0x0000e4000c1e1500 */
[----:B0-----:R-:W-:-:S02]  /*26c00*/  @!P0 IMAD.MOV.U32 R158, RZ, RZ, R35 ;  /* 0x000000ffff9e8224 */ /* 0x001fc400078e0023 */
[----:B------:R-:W-:Y:S01]  /*26c10*/  @!P0 IMAD.MOV.U32 R159, RZ, RZ, R39 ;  /* 0x000000ffff9f8224 */ /* 0x000fe200078e0027 */
[----:B------:R-:W3:Y:S04]  /*26c20*/  LDL R35, [R1+0x17b0] ;  /* 0x0017b00001237983 */ /* 0x000ee80000100800 */
[----:B------:R-:W3:Y:S04]  /*26c30*/  LDL R39, [R1+0x17ac] ;  /* 0x0017ac0001277983 */ /* 0x000ee80000100800 */
[----:B------:R0:W3:Y:S02]  /*26c40*/  @!P0 LDG.E.U16 R46, desc[UR60][R158.64] ;  /* 0x0000003c9e2e8981 */ /* 0x0000e4000c1e1500 */
[----:B0-----:R-:W-:-:S02]  /*26c50*/  @!P0 IMAD.MOV.U32 R158, RZ, RZ, R60 ;  /* 0x000000ffff9e8224 */ /* 0x001fc400078e003c */
[----:B------:R-:W-:Y:S01]  /*26c60*/  @!P0 IMAD.MOV.U32 R159, RZ, RZ, R61 ;  /* 0x000000ffff9f8224 */ /* 0x000fe200078e003d */
[----:B------:R-:W3:Y:S04]  /*26c70*/  LDL R60, [R1+0x17a8] ;  /* 0x0017a800013c7983 */ /* 0x000ee80000100800 */
[----:B------:R-:W3:Y:S04]  /*26c80*/  LDL R61, [R1+0x17a4] ;  /* 0x0017a400013d7983 */ /* 0x000ee80000100800 */
[----:B------:R0:W3:Y:S02]  /*26c90*/  @!P0 LDG.E.U16 R57, desc[UR60][R158.64] ;  /* 0x0000003c9e398981 */ /* 0x0000e4000c1e1500 */
[----:B0-----:R-:W-:-:S02]  /*26ca0*/  @!P0 IMAD.MOV.U32 R158, RZ, RZ, R33 ;  /* 0x000000ffff9e8224 */ /* 0x001fc400078e0021 */
[----:B------:R-:W3:Y:S01]  /*26cb0*/  LDL R33, [R1+0x179c] ;  /* 0x00179c0001217983 */ /* 0x000ee20000100800 */
[----:B------:R-:W-:Y:S02]  /*26cc0*/  @!P0 MOV R159, R63 ;  /* 0x0000003f009f8202 */ /* 0x000fe40000000f00 */
[----:B------:R-:W-:Y:S01]  /*26cd0*/  PRMT R45, RZ, 0x7610, R45 ;  /* 0x00007610ff2d7816 */ /* 0x000fe2000000002d */
[----:B------:R-:W3:Y:S04]  /*26ce0*/  LDL R63, [R1+0xb54] ;  /* 0x000b5400013f7983 */ /* 0x000ee80000100800 */
[----:B------:R0:W3:Y:S02]  /*26cf0*/  @!P0 LDG.E.U16 R51, desc[UR60][R158.64] ;  /* 0x0000003c9e338981 */ /* 0x0000e4000c1e1500 */
[----:B0-----:R-:W-:-:S02]  /*26d00*/  @!P0 IMAD.MOV.U32 R158, RZ, RZ, R24 ;  /* 0x000000ffff9e8224 */ /* 0x001fc400078e0018 */
[----:B------:R-:W-:Y:S01]  /*26d10*/  @!P0 IMAD.MOV.U32 R159, RZ, RZ, R62 ;  /* 0x000000ffff9f8224 */ /* 0x000fe200078e003e */
[----:B------:R-:W3:Y:S04]  /*26d20*/  LDL R24, [R1+0x176c] ;  /* 0x00176c0001187983 */ /* 0x000ee80000100800 */
[----:B------:R0:W3:Y:S01]  /*26d30*/  @!P0 LDG.E.U16 R45, desc[UR60][R158.64] ;  /* 0x0000003c9e2d8981 */ /* 0x0000e2000c1e1500 */
[----:B------:R-:W-:Y:S02]  /*26d40*/  PRMT R56, RZ, 0x7610, R56 ;  /* 0x00007610ff387816 */ /* 0x000fe40000000038 */
[----:B------:R-:W-:Y:S01]  /*26d50*/  PRMT R50, RZ, 0x7610, R50 ;  /* 0x00007610ff327816 */ /* 0x000fe20000000032 */
[----:B------:R-:W3:Y:S01]  /*26d60*/  LDL R62, [R1+0xb24] ;  /* 0x000b2400013e7983 */ /* 0x000ee20000100800 */
[----:B0-----:R-:W-:-:S02]  /*26d70*/  @!P0 IMAD.MOV.U32 R159, RZ, RZ, R12 ;  /* 0x000000ffff9f8224 */ /* 0x001fc400078e000c */
[----:B------:R-:W-:Y:S01]  /*26d80*/  @!P0 IMAD.MOV.U32 R158, RZ, RZ, R2 ;  /* 0x000000ffff9e8224 */ /* 0x000fe200078e0002 */
[----:B------:R-:W3:Y:S04]  /*26d90*/  LDL R12, [R1+0x1764] ;  /* 0x00176400010c7983 */ /* 0x000ee80000100800 */
[----:B------:R-:W3:Y:S04]  /*26da0*/  LDL R2, [R1+0x1768] ;  /* 0x0017680001027983 */ /* 0x000ee80000100800 */
[----:B------:R0:W3:Y:S01]  /*26db0*/  @!P0 LDG.E.U16 R56, desc[UR60][R158.64] ;  /* 0x0000003c9e388981 */ /* 0x0000e2000c1e1500 */
[----:B------:R-:W-:Y:S01]  /*26dc0*/  PRMT R44, RZ, 0x7610, R44 ;  /* 0x00007610ff2c7816 */ /* 0x000fe2000000002c */
[----:B0-----:R-:W-:-:S02]  /*26dd0*/  @!P0 IMAD.MOV.U32 R158, RZ, RZ, R10 ;  /* 0x000000ffff9e8224 */ /* 0x001fc400078e000a */
[----:B------:R-:W-:Y:S01]  /*26de0*/  @!P0 IMAD.MOV.U32 R159, RZ, RZ, R11 ;  /* 0x000000ffff9f8224 */ /* 0x000fe200078e000b */
[----:B------:R-:W3:Y:S04]  /*26df0*/  LDL R10, [R1+0x1760] ;  /* 0x00176000010a7983 */ /* 0x000ee80000100800 */
[----:B------:R-:W3:Y:S04]  /*26e00*/  LDL R11, [R1+0x175c] ;  /* 0x00175c00010b7983 */ /* 0x000ee80000100800 */
[----:B------:R2:W3:Y:S01]  /*26e10*/  @!P0 LDG.E.U16 R50, desc[UR60][R158.64] ;  /* 0x0000003c9e328981 */ /* 0x0004e2000c1e1500 */
[----:B------:R-:W-:-:S02]  /*26e20*/  PRMT R55, RZ, 0x7610, R55 ;  /* 0x00007610ff377816 */ /* 0x000fc40000000037 */
[----:B------:R-:W-:Y:S02]  /*26e30*/  PRMT R49, RZ, 0x7610, R49 ;  /* 0x00007610ff317816 */ /* 0x000fe40000000031 */
[----:B------:R-:W-:Y:S02]  /*26e40*/  PRMT R43, RZ, 0x7610, R43 ;  /* 0x00007610ff2b7816 */ /* 0x000fe4000000002b */
[----:B------:R-:W-:Y:S01]  /*26e50*/  PRMT R54, RZ, 0x7610, R54 ;  /* 0x00007610ff367816 */ /* 0x000fe20000000036 */
[----:B--2---:R-:W-:Y:S02]  /*26e60*/  @!P0 IMAD.MOV.U32 R158, RZ, RZ, R41 ;  /* 0x000000ffff9e8224 */ /* 0x004fe400078e0029 */
[----:B------:R-:W2:Y:S01]  /*26e70*/  LDL R41, [R1+0x1730] ;  /* 0x0017300001297983 */ /* 0x000ea20000100800 */
[----:B----4-:R-:W-:-:S03]  /*26e80*/  @!P0 IMAD.MOV.U32 R159, RZ, RZ, R59 ;  /* 0x000000ffff9f8224 */ /* 0x010fc600078e003b */
[----:B------:R-:W4:Y:S04]  /*26e90*/  LDL R59, [R1+0x172c] ;  /* 0x00172c00013b7983 */ /* 0x000f280000100800 */
[----:B------:R3:W4:Y:S02]  /*26ea0*/  @!P0 LDG.E.U16 R44, desc[UR60][R158.64] ;  /* 0x0000003c9e2c8981 */ /* 0x000724000c1e1500 */
[----:B---3--:R-:W-:Y:S02]  /*26eb0*/  @!P0 IMAD.MOV.U32 R158, RZ, RZ, R35 ;  /* 0x000000ffff9e8224 */ /* 0x008fe400078e0023 */
[----:B------:R-:W3:Y:S01]  /*26ec0*/  LDL R35, [R1+0x1728] ;  /* 0x0017280001237983 */ /* 0x000ee20000100800 */
[----:B------:R-:W-:-:S03]  /*26ed0*/  @!P0 IMAD.MOV.U32 R159, RZ, RZ, R39 ;  /* 0x000000ffff9f8224 */ /* 0x000fc600078e0027 */
[----:B------:R-:W3:Y:S04]  /*26ee0*/  LDL R39, [R1+0x1724] ;  /* 0x0017240001277983 */ /* 0x000ee80000100800 */
[----:B------:R0:W3:Y:S02]  /*26ef0*/  @!P0 LDG.E.U16 R55, desc[UR60][R158.64] ;  /* 0x0000003c9e378981 */ /* 0x0000e4000c1e1500 */
[----:B0-----:R-:W-:Y:S02]  /*26f00*/  @!P0 IMAD.MOV.U32 R158, RZ, RZ, R60 ;  /* 0x000000ffff9e8224 */ /* 0x001fe400078e003c */
[----:B------:R-:W3:Y:S01]  /*26f10*/  LDL R60, [R1+0x1720] ;  /* 0x00172000013c7983 */ /* 0x000ee20000100800 */
[----:B------:R-:W-:-:S03]  /*26f20*/  @!P0 IMAD.MOV.U32 R159, RZ, RZ, R61 ;  /* 0x000000ffff9f8224 */ /* 0x000fc600078e003d */
[----:B------:R-:W3:Y:S04]  /*26f30*/  LDL R61, [R1+0x171c] ;  /* 0x00171c00013d7983 */ /* 0x000ee80000100800 */
        /* <DEDUP_REMOVED lines=8> */
[----:B------:R-:W-:-:S03]  /*26fc0*/  @!P0 IMAD.MOV.U32 R159, RZ, RZ, R24 ;  /* 0x000000ffff9f8224 */ /* 0x000fc600078e0018 */
[----:B------:R-:W3:Y:S04]  /*26fd0*/  LDL R24, [R1+0x16e4] ;  /* 0x0016e40001187983 */ /* 0x000ee80000100800 */
[----:B------:R0:W3:Y:S02]  /*26fe0*/  @!P0 LDG.E.U16 R54, desc[UR60][R158.64] ;  /* 0x0000003c9e368981 */ /* 0x0000e4000c1e1500 */
[----:B0-----:R-:W-:Y:S02]  /*26ff0*/  @!P0 IMAD.MOV.U32 R159, RZ, RZ, R12 ;  /* 0x000000ffff9f8224 */ /* 0x001fe400078e000c */
[----:B------:R-:W-:Y:S01]  /*27000*/  @!P0 IMAD.MOV.U32 R158, RZ, RZ, R2 ;  /* 0x000000ffff9e8224 */ /* 0x000fe200078e0002 */
[----:B------:R-:W3:Y:S04]  /*27010*/  LDL R12, [R1+0x16dc] ;  /* 0x0016dc00010c7983 */ /* 0x000ee80000100800 */
[----:B------:R-:W3:Y:S01]  /*27020*/  LDL R2, [R1+0x16e0] ;  /* 0x0016e00001027983 */ /* 0x000ee20000100800 */
[----:B------:R-:W-:-:S02]  /*27030*/  PRMT R48, RZ, 0x7610, R48 ;  /* 0x00007610ff307816 */ /* 0x000fc40000000030 */
[----:B------:R-:W-:-:S04]  /*27040*/  PRMT R42, RZ, 0x7610, R42 ;  /* 0x00007610ff2a7816 */ /* 0x000fc8000000002a */
[----:B------:R0:W3:Y:S01]  /*27050*/  @!P0 LDG.E.U16 R48, desc[UR60][R158.64] ;  /* 0x0000003c9e308981 */ /* 0x0000e2000c1e1500 */
[----:B------:R-:W-:Y:S01]  /*27060*/  PRMT R53, RZ, 0x7610, R53 ;  /* 0x00007610ff357816 */ /* 0x000fe20000000035 */
[----:B0-----:R-:W-:Y:S02]  /*27070*/  @!P0 IMAD.MOV.U32 R158, RZ, RZ, R10 ;  /* 0x000000ffff9e8224 */ /* 0x001fe400078e000a */
        /* <DEDUP_REMOVED lines=36> */
[----:B------:R-:W3:Y:S01]  /*272c0*/  LDL R2, [R1+0x1630] ;  /* 0x0016300001027983 */ /* 0x000ee20000100800 */
[----:B------:R-:W-:Y:S02]  /*272d0*/  PRMT R249, RZ, 0x7610, R249 ;  /* 0x00007610fff97816 */ /* 0x000fe400000000f9 */
[----:B------:R-:W-:-:S04]  /*272e0*/  PRMT R248, RZ, 0x7610, R248 ;  /* 0x00007610fff87816 */ /* 0x000fc800000000f8 */
[----:B------:R0:W3:Y:S01]  /*272f0*/  @!P0 LDG.E.U16 R249, desc[UR60][R158.64] ;  /* 0x0000003c9ef98981 */ /* 0x0000e2000c1e1500 */
[----:B------:R-:W-:Y:S01]  /*27300*/  PRMT R247, RZ, 0x7610, R247 ;  /* 0x00007610fff77816 */ /* 0x000fe200000000f7 */
[----:B0-----:R-:W-:Y:S02]  /*27310*/  @!P0 IMAD.MOV.U32 R158, RZ, RZ, R10 ;  /* 0x000000ffff9e8224 */ /* 0x001fe400078e000a */
[----:B------:R-:W3:Y:S01]  /*27320*/  LDL R10, [R1+0x1628] ;  /* 0x00162800010a7983 */ /* 0x000ee20000100800 */
[----:B------:R-:W-:-:S03]  /*27330*/  @!P0 IMAD.MOV.U32 R159, RZ, RZ, R11 ;  /* 0x000000ffff9f8224 */ /* 0x000fc600078e000b */
[----:B------:R-:W3:Y:S04]  /*27340*/  LDL R11, [R1+0x1624] ;  /* 0x00162400010b7983 */ /* 0x000ee80000100800 */
[----:B------:R2:W3:Y:S01]  /*27350*/  @!P0 LDG.E.U16 R248, desc[UR60][R158.64] ;  /* 0x0000003c9ef88981 */ /* 0x0004e2000c1e1500 */
[----:B------:R-:W-:Y:S02]  /*27360*/  PRMT R246, RZ, 0x7610, R246 ;  /* 0x00007610fff67816 */ /* 0x000fe400000000f6 */
[----:B------:R-:W-:Y:S02]  /*27370*/  PRMT R245, RZ, 0x7610, R245 ;  /* 0x00007610fff57816 */ /* 0x000fe400000000f5 */
[----:B------:R-:W-:Y:S02]  /*27380*/  PRMT R244, RZ, 0x7610, R244 ;  /* 0x00007610fff47816 */ /* 0x000fe400000000f4 */
[----:B------:R-:W-:Y:S01]  /*27390*/  PRMT R243, RZ, 0x7610, R243 ;  /* 0x00007610fff37816 */ /* 0x000fe200000000f3 */
[----:B--2---:R-:W-:-:S02]  /*273a0*/  @!P0 IMAD.MOV.U32 R158, RZ, RZ, R41 ;  /* 0x000000ffff9e8224 */ /* 0x004fc400078e0029 */
        /* <DEDUP_REMOVED lines=53> */
[----:B------:R-:W-:-:S03]  /*27700*/  @!P0 MOV R159, R61 ;  /* 0x0000003d009f8202 */ /* 0x000fc60000000f00 */
        /* <DEDUP_REMOVED lines=162> */
[----:B------:R-:W-:-:S03]  /*28130*/  @!P0 MOV R159, R39 ;  /* 0x00000027009f8202 */ /* 0x000fc60000000f00 */
[----:B------:R-:W3:Y:S04]  /*28140*/  LDL R39, [R1+0xb5c] ;  /* 0x000b5c0001277983 */ /* 0x000ee80000100800 */
[----:B------:R0:W3:Y:S02]  /*28150*/  @!P0 LDG.E.U16 R211, desc[UR60][R158.64] ;  /* 0x0000003c9ed38981 */ /* 0x0000e4000c1e1500 */
[----:B0-----:R-:W-:Y:S01]  /*28160*/  @!P0 IMAD.MOV.U32 R158, RZ, RZ, R60 ;  /* 0x000000ffff9e8224 */ /* 0x001fe200078e003c */
[----:B------:R-:W-:Y:S01]  /*28170*/  PRMT R207, RZ, 0x7610, R207 ;  /* 0x00007610ffcf7816 */ /* 0x000fe200000000cf */
[----:B------:R-:W3:Y:S01]  /*28180*/  LDL R60, [R1+0xa68] ;  /* 0x000a6800013c7983 */ /* 0x000ee20000100800 */
[----:B------:R-:W-:Y:S01]  /*28190*/  @!P0 IMAD.MOV.U32 R159, RZ, RZ, R61 ;  /* 0x000000ffff9f8224 */ /* 0x000fe200078e003d */
[----:B------:R-:W-:-:S02]  /*281a0*/  PRMT R206, RZ, 0x7610, R206 ;  /* 0x00007610ffce7816 */ /* 0x000fc400000000ce */
        /* <DEDUP_REMOVED lines=16> */
[----:B------:R0:W3:Y:S01]  /*282b0*/  @!P0 LDG.E.U16 R207, desc[UR60][R158.64] ;  /* 0x0000003c9ecf8981 */ /* 0x0000e2000c1e1500 */
[----:B------:R-:W-:Y:S02]  /*282c0*/  PRMT R205, RZ, 0x7610, R205 ;  /* 0x00007610ffcd7816 */ /* 0x000fe400000000cd */
        /* <DEDUP_REMOVED lines=20> */
[----:B------:R-:W-:Y:S02]  /*28410*/  @!P0 IMAD.MOV.U32 R158, RZ, RZ, R9 ;  /* 0x000000ffff9e8224 */ /* 0x000fe400078e0009 */
        /* <DEDUP_REMOVED lines=8> */
[----:B------:R-:W-:-:S05]  /*284a0*/  @!P0 IMAD.MOV.U32 R159, RZ, RZ, R62 ;  /* 0x000000ffff9f8224 */ /* 0x000fca00078e003e */
[----:B------:R0:W3:Y:S02]  /*284b0*/  @!P0 LDG.E.U16 R201, desc[UR60][R158.64] ;  /* 0x0000003c9ec98981 */ /* 0x0000e4000c1e1500 */
[----:B0-----:R-:W-:Y:S02]  /*284c0*/  @!P0 IMAD.MOV.U32 R159, RZ, RZ, R12 ;  /* 0x000000ffff9f8224 */ /* 0x001fe400078e000c */
[----:B------:R-:W-:Y:S01]  /*284d0*/  @!P0 IMAD.MOV.U32 R158, RZ, RZ, R2 ;  /* 0x000000ffff9e8224 */ /* 0x000fe200078e0002 */
[----:B------:R-:W3:Y:S04]  /*284e0*/  LDL R12, [R1+0x924] ;  /* 0x00092400010c7983 */ /* 0x000ee80000100800 */
[----:B------:R-:W3:Y:S01]  /*284f0*/  LDL.LU R2, [R1+0x9a8] ;  /* 0x0009a80001027983 */ /* 0x000ee20000300800 */
        /* <DEDUP_REMOVED lines=8> */
[----:B------:R0:W3:Y:S04]  /*28580*/  @!P0 LDG.E.U16 R199, desc[UR60][R158.64] ;  /* 0x0000003c9ec78981 */ /* 0x0000e8000c1e1500 */
[----:B------:R-:W3:Y:S01]  /*28590*/  LDL.LU R24, [R1+0x928] ;  /* 0x0009280001187983 */ /* 0x000ee20000300800 */
[----:B------:R-:W-:-:S02]  /*285a0*/  PRMT R197, RZ, 0x7610, R197 ;  /* 0x00007610ffc57816 */ /* 0x000fc400000000c5 */
[----:B------:R-:W-:Y:S01]  /*285b0*/  PRMT R196, RZ, 0x7610, R196 ;  /* 0x00007610ffc47816 */ /* 0x000fe200000000c4 */
[----:B------:R-:W3:Y:S01]  /*285c0*/  LDL R64, [R1+0xb1c] ;  /* 0x000b1c0001407983 */ /* 0x000ee20000100800 */
[----:B------:R-:W-:-:S03]  /*285d0*/  PRMT R195, RZ, 0x7610, R195 ;  /* 0x00007610ffc37816 */ /* 0x000fc600000000c3 */
[----:B------:R-:W3:Y:S04]  /*285e0*/  LDL R63, [R1+0xadc] ;  /* 0x000adc00013f7983 */ /* 0x000ee80000100800 */
[----:B------:R-:W3:Y:S01]  /*285f0*/  LDL R62, [R1+0xae0] ;  /* 0x000ae000013e7983 */ /* 0x000ee20000100800 */
[----:B0-----:R-:W-:Y:S02]  /*28600*/  @!P0 IMAD.MOV.U32 R158, RZ, RZ, R60 ;  /* 0x000000ffff9e8224 */ /* 0x001fe400078e003c */
[----:B------:R-:W-:Y:S01]  /*28610*/  @!P0 IMAD.MOV.U32 R159, RZ, RZ, R61 ;  /* 0x000000ffff9f8224 */ /* 0x000fe200078e003d */
[----:B------:R-:W3:Y:S04]  /*28620*/  LDL R60, [R1+0xa60] ;  /* 0x000a6000013c7983 */ /* 0x000ee80000100800 */
[----:B------:R-:W3:Y:S04]  /*28630*/  LDL R61, [R1+0xa5c] ;  /* 0x000a5c00013d7983 */ /* 0x000ee80000100800 */
[----:B------:R2:W3:Y:S01]  /*28640*/  @!P0 LDG.E.U16 R198, desc[UR60][R158.64] ;  /* 0x0000003c9ec68981 */ /* 0x0004e2000c1e1500 */
        /* <DEDUP_REMOVED lines=9> */
[----:B------:R-:W4:Y:S04]  /*286e0*/  LDL R39, [R1+0xa20] ;  /* 0x000a200001277983 */ /* 0x000f280000100800 */
[----:B------:R0:W3:Y:S02]  /*286f0*/  @!P0 LDG.E.U16 R196, desc[UR60][R158.64] ;  /* 0x0000003c9ec48981 */ /* 0x0000e4000c1e1500 */
[----:B0-----:R-:W-:Y:S02]  /*28700*/  @!P0 IMAD.MOV.U32 R159, RZ, RZ, R9 ;  /* 0x000000ffff9f8224 */ /* 0x001fe400078e0009 */
[----:B------:R-:W2:Y:S01]  /*28710*/  LDL R9, [R1+0xb20] ;  /* 0x000b200001097983 */ /* 0x000ea20000100800 */
[----:B------:R-:W-:-:S05]  /*28720*/  @!P0 IMAD.MOV.U32 R158, RZ, RZ, R2 ;  /* 0x000000ffff9e8224 */ /* 0x000fca00078e0002 */
[----:B------:R0:W3:Y:S02]  /*28730*/  @!P0 LDG.E.U16 R195, desc[UR60][R158.64] ;  /* 0x0000003c9ec38981 */ /* 0x0000e4000c1e1500 */
[----:B0-----:R-:W-:Y:S02]  /*28740*/  @!P0 IMAD.MOV.U32 R158, RZ, RZ, R8 ;  /* 0x000000ffff9e8224 */ /* 0x001fe400078e0008 */
[----:B------:R-:W4:Y:S01]  /*28750*/  LDL R8, [R1+0xaa0] ;  /* 0x000aa00001087983 */ /* 0x000f220000100800 */
[----:B------:R-:W-:-:S03]  /*28760*/  @!P0 IMAD.MOV.U32 R159, RZ, RZ, R33 ;  /* 0x000000ffff9f8224 */ /* 0x000fc600078e0021 */
[----:B------:R-:W3:Y:S04]  /*28770*/  LDL R33, [R1+0x9e0] ;  /* 0x0009e00001217983 */ /* 0x000ee80000100800 */
[----:B------:R0:W3:Y:S02]  /*28780*/  @!P0 LDG.E.U16 R194, desc[UR60][R158.64] ;  /* 0x0000003c9ec28981 */ /* 0x0000e4000c1e1500 */
[----:B0-----:R-:W-:Y:S02]  /*28790*/  @!P0 IMAD.MOV.U32 R159, RZ, RZ, R12 ;  /* 0x000000ffff9f8224 */ /* 0x001fe400078e000c */
[----:B------:R-:W3:Y:S01]  /*287a0*/  LDL R12, [R1+0x99c] ;  /* 0x00099c00010c7983 */ /* 0x000ee20000100800 */
[----:B------:R-:W-:Y:S01]  /*287b0*/  PRMT R193, RZ, 0x7610, R193 ;  /* 0x00007610ffc17816 */ /* 0x000fe200000000c1 */
[----:B------:R-:W-:Y:S01]  /*287c0*/  @!P0 IMAD.MOV.U32 R158, RZ, RZ, R24 ;  /* 0x000000ffff9e8224 */ /* 0x000fe200078e0018 */
[----:B------:R-:W-:-:S04]  /*287d0*/  PRMT R192, RZ, 0x7610, R192 ;  /* 0x00007610ffc07816 */ /* 0x000fc800000000c0 */
[----:B------:R0:W3:Y:S01]  /*287e0*/  @!P0 LDG.E.U16 R193, desc[UR60][R158.64] ;  /* 0x0000003c9ec18981 */ /* 0x0000e2000c1e1500 */
[----:B------:R-:W-:Y:S01]  /*287f0*/  PRMT R191, RZ, 0x7610, R191 ;  /* 0x00007610ffbf7816 */ /* 0x000fe200000000bf */
[----:B0-----:R-:W-:Y:S02]  /*28800*/  @!P0 IMAD.MOV.U32 R158, RZ, RZ, R10 ;  /* 0x000000ffff9e8224 */ /* 0x001fe400078e000a */
[----:B------:R-:W-:Y:S01]  /*28810*/  @!P0 IMAD.MOV.U32 R159, RZ, RZ, R11 ;  /* 0x000000ffff9f8224 */ /* 0x000fe200078e000b */
[----:B------:R-:W-:Y:S02]  /*28820*/  PRMT R190, RZ, 0x7610, R190 ;  /* 0x00007610ffbe7816 */ /* 0x000fe400000000be */
[----:B------:R-:W-:Y:S01]  /*28830*/  PRMT R189, RZ, 0x7610, R189 ;  /* 0x00007610ffbd7816 */ /* 0x000fe200000000bd */
[----:B------:R-:W3:Y:S04]  /*28840*/  LDL R11, [R1+0x9a0] ;  /* 0x0009a000010b7983 */ /* 0x000ee80000100800 */
[----:B------:R0:W3:Y:S04]  /*28850*/  @!P0 LDG.E.U16 R192, desc[UR60][R158.64] ;  /* 0x0000003c9ec08981 */ /* 0x0000e8000c1e1500 */
[----:B------:R-:W3:Y:S01]  /*28860*/  LDL R10, [R1+0x960] ;  /* 0x00096000010a7983 */ /* 0x000ee20000100800 */
[----:B0-----:R-:W-:-:S02]  /*28870*/  @!P0 IMAD.MOV.U32 R158, RZ, RZ, R15 ;  /* 0x000000ffff9e8224 */ /* 0x001fc400078e000f */
[----:B------:R-:W-:-:S05]  /*28880*/  @!P0 IMAD.MOV.U32 R159, RZ, RZ, R19 ;  /* 0x000000ffff9f8224 */ /* 0x000fca00078e0013 */
[----:B------:R0:W3:Y:S02]  /*28890*/  @!P0 LDG.E.U16 R191, desc[UR60][R158.64] ;  /* 0x0000003c9ebf8981 */ /* 0x0000e4000c1e1500 */
[----:B0-----:R-:W-:Y:S02]  /*288a0*/  @!P0 IMAD.MOV.U32 R159, RZ, RZ, R64 ;  /* 0x000000ffff9f8224 */ /* 0x001fe400078e0040 */
[----:B------:R-:W-:Y:S04]  /*288b0*/  STL [R1+0x18ec], R15 ;  /* 0x0018ec0f01007387 */ /* 0x000fe80000100800 */
[----:B------:R0:W-:Y:S04]  /*288c0*/  STL [R1+0x18e8], R19 ;  /* 0x0018e81301007387 */ /* 0x0001e80000100800 */
[----:B0-----:R-:W3:Y:S01]  /*288d0*/  LDL.LU R19, [R1+0x8e0] ;  /* 0x0008e00001137983 */ /* 0x001ee20000300800 */
        /* <DEDUP_REMOVED lines=8> */
[----:B------:R-:W-:-:S05]  /*28960*/  @!P0 IMAD.MOV.U32 R159, RZ, RZ, R63 ;  /* 0x000000ffff9f8224 */ /* 0x000fca00078e003f */
[----:B------:R0:W2:Y:S02]  /*28970*/  @!P0 LDG.E.U16 R189, desc[UR60][R158.64] ;  /* 0x0000003c9ebd8981 */ /* 0x0000a4000c1e1500 */
[----:B0-----:R-:W-:Y:S02]  /*28980*/  @!P0 IMAD.MOV.U32 R159, RZ, RZ, R41 ;  /* 0x000000ffff9f8224 */ /* 0x001fe400078e0029 */
[----:B----4-:R-:W-:Y:S02]  /*28990*/  @!P0 IMAD.MOV.U32 R158, RZ, RZ, R8 ;  /* 0x000000ffff9e8224 */ /* 0x010fe400078e0008 */
[----:B------:R-:W4:Y:S04]  /*289a0*/  LDL R8, [R1+0x8dc] ;  /* 0x0008dc0001087983 */ /* 0x000f280000100800 */
[----:B------:R-:W2:Y:S04]  /*289b0*/  LDL.LU R41, [R1+0x95c] ;  /* 0x00095c0001297983 */ /* 0x000ea80000300800 */
[----:B------:R-:W4:Y:S04]  /*289c0*/  LDL.LU R15, [R1+0x920] ;  /* 0x00092000010f7983 */ /* 0x000f280000300800 */
[----:B------:R0:W4:Y:S04]  /*289d0*/  @!P0 LDG.E.U16 R188, desc[UR60][R158.64] ;  /* 0x0000003c9ebc8981 */ /* 0x000128000c1e1500 */
[----:B------:R-:W4:Y:S04]  /*289e0*/  LDL R66, [R1+0xb14] ;  /* 0x000b140001427983 */ /* 0x000f280000100800 */
[----:B------:R-:W4:Y:S04]  /*289f0*/  LDL R65, [R1+0xad4] ;  /* 0x000ad40001417983 */ /* 0x000f280000100800 */
[----:B------:R-:W4:Y:S04]  /*28a00*/  LDL R64, [R1+0xad8] ;  /* 0x000ad80001407983 */ /* 0x000f280000100800 */
[----:B------:R-:W4:Y:S04]  /*28a10*/  LDL R63, [R1+0xa94] ;  /* 0x000a9400013f7983 */ /* 0x000f280000100800 */
[----:B------:R-:W4:Y:S01]  /*28a20*/  LDL R62, [R1+0xa98] ;  /* 0x000a9800013e7983 */ /* 0x000f220000100800 */
[----:B0-----:R-:W-:-:S02]  /*28a30*/  @!P0 IMAD.MOV.U32 R158, RZ, RZ, R60 ;  /* 0x000000ffff9e8224 */ /* 0x001fc400078e003c */
[----:B------:R-:W-:Y:S01]  /*28a40*/  @!P0 IMAD.MOV.U32 R159, RZ, RZ, R61 ;  /* 0x000000ffff9f8224 */ /* 0x000fe200078e003d */
[----:B------:R-:W-:Y:S02]  /*28a50*/  PRMT R184, RZ, 0x7610, R184 ;  /* 0x00007610ffb87816 */ /* 0x000fe400000000b8 */
[----:B------:R-:W-:Y:S01]  /*28a60*/  PRMT R183, RZ, 0x7610, R183 ;  /* 0x00007610ffb77816 */ /* 0x000fe200000000b7 */
[----:B------:R-:W4:Y:S04]  /*28a70*/  LDL R61, [R1+0xa54] ;  /* 0x000a5400013d7983 */ /* 0x000f280000100800 */
[----:B------:R0:W4:Y:S04]  /*28a80*/  @!P0 LDG.E.U16 R187, desc[UR60][R158.64] ;  /* 0x0000003c9ebb8981 */ /* 0x000128000c1e1500 */
[----:B------:R-:W4:Y:S01]  /*28a90*/  LDL R60, [R1+0xa14] ;  /* 0x000a1400013c7983 */ /* 0x000f220000100800 */
[----:B0-----:R-:W-:-:S03]  /*28aa0*/  @!P0 IMAD.MOV.U32 R158, RZ, RZ, R39 ;  /* 0x000000ffff9e8224 */ /* 0x001fc600078e0027 */
[----:B------:R-:W4:Y:S01]  /*28ab0*/  LDL R39, [R1+0xb18] ;  /* 0x000b180001277983 */ /* 0x000f220000100800 */
[----:B------:R-:W-:-:S03]  /*28ac0*/  @!P0 IMAD.MOV.U32 R159, RZ, RZ, R59 ;  /* 0x000000ffff9f8224 */ /* 0x000fc600078e003b */
[----:B------:R-:W4:Y:S04]  /*28ad0*/  LDL R59, [R1+0x994] ;  /* 0x00099400013b7983 */ /* 0x000f280000100800 */
[----:B------:R3:W4:Y:S02]  /*28ae0*/  @!P0 LDG.E.U16 R186, desc[UR60][R158.64] ;  /* 0x0000003c9eba8981 */ /* 0x000724000c1e1500 */
[----:B---3--:R-:W-:Y:S02]  /*28af0*/  @!P0 IMAD.MOV.U32 R158, RZ, RZ, R33 ;  /* 0x000000ffff9e8224 */ /* 0x008fe400078e0021 */
[----:B------:R-:W-:-:S05]  /*28b00*/  @!P0 IMAD.MOV.U32 R159, RZ, RZ, R35 ;  /* 0x000000ffff9f8224 */ /* 0x000fca00078e0023 */
[----:B------:R0:W3:Y:S02]  /*28b10*/  @!P0 LDG.E.U16 R185, desc[UR60][R158.64] ;  /* 0x0000003c9eb98981 */ /* 0x0000e4000c1e1500 */
[----:B0-----:R-:W-:Y:S02]  /*28b20*/  @!P0 MOV R159, R12 ;  /* 0x0000000c009f8202 */ /* 0x001fe40000000f00 */
[----:B------:R-:W3:Y:S01]  /*28b30*/  LDL R12, [R1+0xa58] ;  /* 0x000a5800010c7983 */ /* 0x000ee20000100800 */
[----:B------:R-:W-:Y:S01]  /*28b40*/  @!P0 IMAD.MOV.U32 R158, RZ, RZ, R11 ;  /* 0x000000ffff9e8224 */ /* 0x000fe200078e000b */
[----:B------:R-:W-:Y:S02]  /*28b50*/  PRMT R182, RZ, 0x7610, R182 ;  /* 0x00007610ffb67816 */ /* 0x000fe400000000b6 */
[----:B------:R-:W3:Y:S04]  /*28b60*/  LDL.LU R35, [R1+0x9d8] ;  /* 0x0009d80001237983 */ /* 0x000ee80000300800 */
[----:B------:R-:W3:Y:S04]  /*28b70*/  LDL.LU R33, [R1+0x9d4] ;  /* 0x0009d40001217983 */ /* 0x000ee80000300800 */
[----:B------:R0:W3:Y:S02]  /*28b80*/  @!P0 LDG.E.U16 R184, desc[UR60][R158.64] ;  /* 0x0000003c9eb88981 */ /* 0x0000e4000c1e1500 */
[----:B0-----:R-:W-:-:S02]  /*28b90*/  @!P0 IMAD.MOV.U32 R158, RZ, RZ, R10 ;  /* 0x000000ffff9e8224 */ /* 0x001fc400078e000a */
[----:B------:R-:W3:Y:S01]  /*28ba0*/  LDL.LU R10, [R1+0xa18] ;  /* 0x000a1800010a7983 */ /* 0x000ee20000300800 */
[----:B------:R-:W-:Y:S02]  /*28bb0*/  PRMT R181, RZ, 0x7610, R181 ;  /* 0x00007610ffb57816 */ /* 0x000fe400000000b5 */
[----:B------:R-:W-:Y:S01]  /*28bc0*/  PRMT R180, RZ, 0x7610, R180 ;  /* 0x00007610ffb47816 */ /* 0x000fe200000000b4 */
[----:B------:R-:W3:Y:S04]  /*28bd0*/  LDL.LU R11, [R1+0x954] ;  /* 0x00095400010b7983 */ /* 0x000ee80000300800 */
[----:B------:R-:W-:Y:S01]  /*28be0*/  STL [R1+0x18f0], R19 ;  /* 0x0018f01301007387 */ /* 0x000fe20000100800 */
[----:B------:R-:W-:Y:S02]  /*28bf0*/  PRMT R179, RZ, 0x7610, R179 ;  /* 0x00007610ffb37816 */ /* 0x000fe400000000b3 */
[----:B------:R-:W-:-:S02]  /*28c00*/  PRMT R178, RZ, 0x7610, R178 ;  /* 0x00007610ffb27816 */ /* 0x000fc400000000b2 */
[----:B------:R-:W-:Y:S01]  /*28c10*/  PRMT R177, RZ, 0x7610, R177 ;  /* 0x00007610ffb17816 */ /* 0x000fe200000000b1 */
[----:B--2---:R-:W-:-:S05]  /*28c20*/  @!P0 IMAD.MOV.U32 R159, RZ, RZ, R41 ;  /* 0x000000ffff9f8224 */ /* 0x004fca00078e0029 */
[----:B------:R4:W2:Y:S02]  /*28c30*/  @!P0 LDG.E.U16 R183, desc[UR60][R158.64] ;  /* 0x0000003c9eb78981 */ /* 0x0008a4000c1e1500 */
[----:B----4-:R-:W-:Y:S02]  /*28c40*/  @!P0 IMAD.MOV.U32 R158, RZ, RZ, R15 ;  /* 0x000000ffff9e8224 */ /* 0x010fe400078e000f */
[----:B------:R-:W-:-:S05]  /*28c50*/  @!P0 IMAD.MOV.U32 R159, RZ, RZ, R9 ;  /* 0x000000ffff9f8224 */ /* 0x000fca00078e0009 */
[----:B------:R0:W4:Y:S02]  /*28c60*/  @!P0 LDG.E.U16 R182, desc[UR60][R158.64] ;  /* 0x0000003c9eb68981 */ /* 0x000124000c1e1500 */
[----:B0-----:R-:W-:Y:S02]  /*28c70*/  @!P0 IMAD.MOV.U32 R158, RZ, RZ, R19 ;  /* 0x000000ffff9e8224 */ /* 0x001fe400078e0013 */
[----:B------:R-:W-:Y:S02]  /*28c80*/  @!P0 IMAD.MOV.U32 R159, RZ, RZ, R8 ;  /* 0x000000ffff9f8224 */ /* 0x000fe400078e0008 */
[----:B------:R-:W2:Y:S04]  /*28c90*/  LDL.LU R8, [R1+0x8d8] ;  /* 0x0008d80001087983 */ /* 0x000ea80000300800 */
[----:B------:R0:W4:Y:S04]  /*28ca0*/  @!P0 LDG.E.U16 R181, desc[UR60][R158.64] ;  /* 0x0000003c9eb58981 */ /* 0x000128000c1e1500 */
[----:B------:R-:W4:Y:S04]  /*28cb0*/  LDL.LU R9, [R1+0x8d0] ;  /* 0x0008d00001097983 */ /* 0x000f280000300800 */
[----:B------:R1:W-:Y:S01]  /*28cc0*/  STL [R1+0x18f8], R17 ;  /* 0x0018f81101007387 */ /* 0x0003e20000100800 */
[----:B0-----:R-:W-:-:S02]  /*28cd0*/  @!P0 IMAD.MOV.U32 R158, RZ, RZ, R17 ;  /* 0x000000ffff9e8224 */ /* 0x001fc400078e0011 */
[----:B------:R-:W-:Y:S01]  /*28ce0*/  @!P0 IMAD.MOV.U32 R159, RZ, RZ, R156 ;  /* 0x000000ffff9f8224 */ /* 0x000fe200078e009c */
[----:B-1----:R-:W2:Y:S04]  /*28cf0*/  LDL.LU R17, [R1+0x958] ;  /* 0x0009580001117983 */ /* 0x002ea80000300800 */
[----:B------:R-:W-:Y:S04]  /*28d00*/  STL [R1+0x18f4], R156 ;  /* 0x0018f49c01007387 */ /* 0x000fe80000100800 */
[----:B------:R0:W4:Y:S02]  /*28d10*/  @!P0 LDG.E.U16 R180, desc[UR60][R158.64] ;  /* 0x0000003c9eb48981 */ /* 0x000124000c1e1500 */
[----:B0-----:R-:W-:-:S02]  /*28d20*/  @!P0 IMAD.MOV.U32 R158, RZ, RZ, R39 ;  /* 0x000000ffff9e8224 */ /* 0x001fc400078e0027 */
[----:B------:R-:W2:Y:S01]  /*28d30*/  LDL.LU R39, [R1+0x998] ;  /* 0x0009980001277983 */ /* 0x000ea20000300800 */
[----:B------:R-:W-:-:S03]  /*28d40*/  @!P0 IMAD.MOV.U32 R159, RZ, RZ, R66 ;  /* 0x000000ffff9f8224 */ /* 0x000fc600078e0042 */
[----:B------:R-:W4:Y:S04]  /*28d50*/  LDL R19, [R1+0x914] ;  /* 0x0009140001137983 */ /* 0x000f280000100800 */
[----:B------:R0:W4:Y:S02]  /*28d60*/  @!P0 LDG.E.U16 R179, desc[UR60][R158.64] ;  /* 0x0000003c9eb38981 */ /* 0x000124000c1e1500 */
[----:B0-----:R-:W-:Y:S02]  /*28d70*/  @!P0 IMAD.MOV.U32 R158, RZ, RZ, R64 ;  /* 0x000000ffff9e8224 */ /* 0x001fe400078e0040 */
[----:B------:R-:W-:-:S05]  /*28d80*/  @!P0 IMAD.MOV.U32 R159, RZ, RZ, R65 ;  /* 0x000000ffff9f8224 */ /* 0x000fca00078e0041 */
[----:B------:R0:W4:Y:S02]  /*28d90*/  @!P0 LDG.E.U16 R178, desc[UR60][R158.64] ;  /* 0x0000003c9eb28981 */ /* 0x000124000c1e1500 */
[----:B0-----:R-:W-:Y:S02]  /*28da0*/  @!P0 IMAD.MOV.U32 R158, RZ, RZ, R62 ;  /* 0x000000ffff9e8224 */ /* 0x001fe400078e003e */
[----:B------:R-:W-:Y:S01]  /*28db0*/  @!P0 IMAD.MOV.U32 R159, RZ, RZ, R63 ;  /* 0x000000ffff9f8224 */ /* 0x000fe200078e003f */
[----:B------:R-:W-:Y:S02]  /*28dc0*/  PRMT R176, RZ, 0x7610, R176 ;  /* 0x00007610ffb07816 */ /* 0x000fe400000000b0 */
[----:B------:R-:W-:Y:S02]  /*28dd0*/  PRMT R175, RZ, 0x7610, R175 ;  /* 0x00007610ffaf7816 */ /* 0x000fe400000000af */
[----:B------:R-:W-:Y:S01]  /*28de0*/  PRMT R174, RZ, 0x7610, R174 ;  /* 0x00007610ffae7816 */ /* 0x000fe200000000ae */
[----:B------:R-:W4:Y:S04]  /*28df0*/  LDL R62, [R1+0xb0c] ;  /* 0x000b0c00013e7983 */ /* 0x000f280000100800 */
[----:B------:R3:W4:Y:S02]  /*28e00*/  @!P0 LDG.E.U16 R177, desc[UR60][R158.64] ;  /* 0x0000003c9eb18981 */ /* 0x000724000c1e1500 */
[----:B---3--:R-:W-:-:S02]  /*28e10*/  @!P0 IMAD.MOV.U32 R158, RZ, RZ, R12 ;  /* 0x000000ffff9e8224 */ /* 0x008fc400078e000c */
        /* <DEDUP_REMOVED lines=9> */
[----:B------:R-:W-:-:S05]  /*28eb0*/  @!P0 IMAD.MOV.U32 R159, RZ, RZ, R33 ;  /* 0x000000ffff9f8224 */ /* 0x000fca00078e0021 */
[----:B------:R0:W3:Y:S02]  /*28ec0*/  @!P0 LDG.E.U16 R174, desc[UR60][R158.64] ;  /* 0x0000003c9eae8981 */ /* 0x0000e4000c1e1500 */
[----:B0-----:R-:W-:Y:S02]  /*28ed0*/  @!P0 IMAD.MOV.U32 R159, RZ, RZ, R59 ;  /* 0x000000ffff9f8224 */ /* 0x001fe400078e003b */
[----:B------:R-:W3:Y:S04]  /*28ee0*/  LDL R59, [R1+0xad0] ;  /* 0x000ad000013b7983 */ /* 0x000ee80000100800 */
[----:B------:R-:W-:Y:S04]  /*28ef0*/  STL.64 [R1+0x1bc8], R150 ;  /* 0x001bc89601007387 */ /* 0x000fe80000100a00 */
[----:B------:R-:W-:Y:S04]  /*28f00*/  STL.64 [R1+0x1bc0], R148 ;  /* 0x001bc09401007387 */ /* 0x000fe80000100a00 */
[----:B------:R-:W-:Y:S04]  /*28f10*/  STL.64 [R1+0x1bb8], R146 ;  /* 0x001bb89201007387 */ /* 0x000fe80000100a00 */
[----:B------:R-:W-:Y:S01]  /*28f20*/  STL.64 [R1+0x1bb0], R40 ;  /* 0x001bb02801007387 */ /* 0x000fe20000100a00 */
[----:B------:R-:W-:-:S02]  /*28f30*/  PRMT R173, RZ, 0x7610, R173 ;  /* 0x00007610ffad7816 */ /* 0x000fc400000000ad */
[----:B------:R-:W-:Y:S02]  /*28f40*/  PRMT R172, RZ, 0x7610, R172 ;  /* 0x00007610ffac7816 */ /* 0x000fe400000000ac */
[----:B------:R-:W-:Y:S02]  /*28f50*/  PRMT R171, RZ, 0x7610, R171 ;  /* 0x00007610ffab7816 */ /* 0x000fe400000000ab */
[----:B------:R-:W-:Y:S02]  /*28f60*/  PRMT R170, RZ, 0x7610, R170 ;  /* 0x00007610ffaa7816 */ /* 0x000fe400000000aa */
[----:B------:R-:W-:Y:S01]  /*28f70*/  PRMT R169, RZ, 0x7610, R169 ;  /* 0x00007610ffa97816 */ /* 0x000fe200000000a9 */
[----:B--2---:R-:W-:Y:S04]  /*28f80*/  STL.64 [R1+0x1ba8], R38 ;  /* 0x001ba82601007387 */ /* 0x004fe80000100a00 */
[----:B------:R-:W-:Y:S04]  /*28f90*/  STL.64 [R1+0x1ba0], R36 ;  /* 0x001ba02401007387 */ /* 0x000fe80000100a00 */
[----:B------:R-:W-:Y:S04]  /*28fa0*/  STL.64 [R1+0x1b98], R34 ;  /* 0x001b982201007387 */ /* 0x000fe80000100a00 */
[----:B------:R-:W-:Y:S04]  /*28fb0*/  STL.64 [R1+0x1b90], R32 ;  /* 0x001b902001007387 */ /* 0x000fe80000100a00 */
[----:B------:R0:W-:Y:S04]  /*28fc0*/  STL.64 [R1+0x1b88], R30 ;  /* 0x001b881e01007387 */ /* 0x0001e80000100a00 */
[----:B------:R1:W-:Y:S04]  /*28fd0*/  STL.64 [R1+0x1b80], R28 ;  /* 0x001b801c01007387 */ /* 0x0003e80000100a00 */
[----:B------:R2:W-:Y:S04]  /*28fe0*/  STL.64 [R1+0x1b78], R26 ;  /* 0x001b781a01007387 */ /* 0x0005e80000100a00 */
[----:B------:R4:W-:Y:S04]  /*28ff0*/  STL.64 [R1+0x1b70], R24 ;  /* 0x001b701801007387 */ /* 0x0009e80000100a00 */
[----:B------:R4:W-:Y:S01]  /*29000*/  STL [R1+0x1918], R17 ;  /* 0x0019181101007387 */ /* 0x0009e20000100800 */
[----:B------:R-:W-:-:S03]  /*29010*/  @!P0 IMAD.MOV.U32 R158, RZ, RZ, R39 ;  /* 0x000000ffff9e8224 */ /* 0x000fc600078e0027 */
[----:B------:R4:W-:Y:S04]  /*29020*/  STL [R1+0x190c], R11 ;  /* 0x00190c0b01007387 */ /* 0x0009e80000100800 */
[----:B------:R4:W3:Y:S04]  /*29030*/  @!P0 LDG.E.U16 R173, desc[UR60][R158.64] ;  /* 0x0000003c9ead8981 */ /* 0x0008e8000c1e1500 */
[----:B0-----:R-:W3:Y:S04]  /*29040*/  LDL R31, [R1+0xa8c] ;  /* 0x000a8c00011f7983 */ /* 0x001ee80000100800 */
[----:B------:R-:W3:Y:S04]  /*29050*/  LDL R30, [R1+0xa90] ;  /* 0x000a9000011e7983 */ /* 0x000ee80000100800 */
[----:B-1----:R-:W3:Y:S04]  /*29060*/  LDL R29, [R1+0xa4c] ;  /* 0x000a4c00011d7983 */ /* 0x002ee80000100800 */
[----:B------:R-:W3:Y:S04]  /*29070*/  LDL R28, [R1+0xa50] ;  /* 0x000a5000011c7983 */ /* 0x000ee80000100800 */
[----:B--2---:R-:W2:Y:S04]  /*29080*/  LDL R27, [R1+0xa0c] ;  /* 0x000a0c00011b7983 */ /* 0x004ea80000100800 */
[----:B------:R-:W2:Y:S04]  /*29090*/  LDL R26, [R1+0xa10] ;  /* 0x000a1000011a7983 */ /* 0x000ea80000100800 */
[----:B----4-:R-:W4:Y:S04]  /*290a0*/  LDL R25, [R1+0x9cc] ;  /* 0x0009cc0001197983 */ /* 0x010f280000100800 */
[----:B------:R-:W4:Y:S01]  /*290b0*/  LDL R24, [R1+0x9d0] ;  /* 0x0009d00001187983 */ /* 0x000f220000100800 */
[----:B------:R-:W-:-:S02]  /*290c0*/  @!P0 IMAD.MOV.U32 R158, RZ, RZ, R17 ;  /* 0x000000ffff9e8224 */ /* 0x000fc400078e0011 */
[----:B------:R-:W-:Y:S01]  /*290d0*/  @!P0 IMAD.MOV.U32 R159, RZ, RZ, R11 ;  /* 0x000000ffff9f8224 */ /* 0x000fe200078e000b */
[----:B------:R-:W4:Y:S04]  /*290e0*/  LDL R17, [R1+0x98c] ;  /* 0x00098c0001117983 */ /* 0x000f280000100800 */
[----:B------:R-:W4:Y:S04]  /*290f0*/  LDL R11, [R1+0x90c] ;  /* 0x00090c00010b7983 */ /* 0x000f280000100800 */
[----:B------:R0:W4:Y:S02]  /*29100*/  @!P0 LDG.E.U16 R172, desc[UR60][R158.64] ;  /* 0x0000003c9eac8981 */ /* 0x000124000c1e1500 */
[----:B0-----:R-:W-:-:S02]  /*29110*/  @!P0 IMAD.MOV.U32 R159, RZ, RZ, R19 ;  /* 0x000000ffff9f8224 */ /* 0x001fc400078e0013 */
[----:B------:R-:W4:Y:S01]  /*29120*/  LDL.LU R19, [R1+0x950] ;  /* 0x0009500001137983 */ /* 0x000f220000300800 */
[----:B---3--:R-:W-:-:S03]  /*29130*/  @!P0 IMAD.MOV.U32 R158, RZ, RZ, R12 ;  /* 0x000000ffff9e8224 */ /* 0x008fc600078e000c */
[----:B------:R-:W3:Y:S04]  /*29140*/  LDL.LU R12, [R1+0x94c] ;  /* 0x00094c00010c7983 */ /* 0x000ee80000300800 */
[----:B------:R0:W3:Y:S04]  /*29150*/  @!P0 LDG.E.U16 R171, desc[UR60][R158.64] ;  /* 0x0000003c9eab8981 */ /* 0x0000e8000c1e1500 */
[----:B------:R1:W-:Y:S01]  /*29160*/  STL [R1+0x1900], R8 ;  /* 0x0019000801007387 */ /* 0x0003e20000100800 */
[----:B0-----:R-:W-:Y:S02]  /*29170*/  @!P0 IMAD.MOV.U32 R158, RZ, RZ, R8 ;  /* 0x000000ffff9e8224 */ /* 0x001fe400078e0008 */
[----:B------:R-:W-:Y:S01]  /*29180*/  @!P0 IMAD.MOV.U32 R159, RZ, RZ, R13 ;  /* 0x000000ffff9f8224 */ /* 0x000fe200078e000d */
[----:B-1----:R-:W3:Y:S04]  /*29190*/  LDL.LU R8, [R1+0x910] ;  /* 0x0009100001087983 */ /* 0x002ee80000300800 */
[----:B------:R-:W-:Y:S04]  /*291a0*/  STL [R1+0x18fc], R13 ;  /* 0x0018fc0d01007387 */ /* 0x000fe80000100800 */
[----:B------:R-:W-:Y:S04]  /*291b0*/  STL [R1+0x1908], R14 ;  /* 0x0019080e01007387 */ /* 0x000fe80000100800 */
[----:B------:R0:W-:Y:S04]  /*291c0*/  STL [R1+0x1904], R23 ;  /* 0x0019041701007387 */ /* 0x0001e80000100800 */
[----:B------:R1:W3:Y:S02]  /*291d0*/  @!P0 LDG.E.U16 R170, desc[UR60][R158.64] ;  /* 0x0000003c9eaa8981 */ /* 0x0002e4000c1e1500 */
[----:B-1----:R-:W-:-:S02]  /*291e0*/  @!P0 IMAD.MOV.U32 R159, RZ, RZ, R23 ;  /* 0x000000ffff9f8224 */ /* 0x002fc400078e0017 */
[----:B0-----:R-:W3:Y:S01]  /*291f0*/  LDL.LU R23, [R1+0x990] ;  /* 0x0009900001177983 */ /* 0x001ee20000300800 */
[----:B------:R-:W-:-:S05]  /*29200*/  @!P0 IMAD.MOV.U32 R158, RZ, RZ, R14 ;  /* 0x000000ffff9e8224 */ /* 0x000fca00078e000e */
[----:B------:R0:W3:Y:S01]  /*29210*/  @!P0 LDG.E.U16 R169, desc[UR60][R158.64] ;  /* 0x0000003c9ea98981 */ /* 0x0000e2000c1e1500 */
[----:B------:R-:W-:Y:S02]  /*29220*/  PRMT R168, RZ, 0x7610, R168 ;  /* 0x00007610ffa87816 */ /* 0x000fe400000000a8 */
[----:B------:R-:W-:Y:S01]  /*29230*/  PRMT R167, RZ, 0x7610, R167 ;  /* 0x00007610ffa77816 */ /* 0x000fe200000000a7 */
[----:B0-----:R-:W-:Y:S02]  /*29240*/  @!P0 IMAD.MOV.U32 R158, RZ, RZ, R61 ;  /* 0x000000ffff9e8224 */ /* 0x001fe400078e003d */
[----:B------:R-:W-:-:S05]  /*29250*/  @!P0 IMAD.MOV.U32 R159, RZ, RZ, R62 ;  /* 0x000000ffff9f8224 */ /* 0x000fca00078e003e */
[----:B------:R0:W3:Y:S01]  /*29260*/  @!P0 LDG.E.U16 R168, desc[UR60][R158.64] ;  /* 0x0000003c9ea88981 */ /* 0x0000e2000c1e1500 */
[----:B------:R-:W-:Y:S01]  /*29270*/  PRMT R166, RZ, 0x7610, R166 ;  /* 0x00007610ffa67816 */ /* 0x000fe200000000a6 */
[----:B0-----:R-:W-:Y:S02]  /*29280*/  @!P0 IMAD.MOV.U32 R158, RZ, RZ, R59 ;  /* 0x000000ffff9e8224 */ /* 0x001fe400078e003b */
[----:B------:R-:W-:-:S05]  /*29290*/  @!P0 IMAD.MOV.U32 R159, RZ, RZ, R60 ;  /* 0x000000ffff9f8224 */ /* 0x000fca00078e003c */
[----:B------:R0:W3:Y:S01]  /*292a0*/  @!P0 LDG.E.U16 R167, desc[UR60][R158.64] ;  /* 0x0000003c9ea78981 */ /* 0x0000e2000c1e1500 */
[----:B------:R-:W-:Y:S02]  /*292b0*/  PRMT R165, RZ, 0x7610, R165 ;  /* 0x00007610ffa57816 */ /* 0x000fe400000000a5 */
[----:B------:R-:W-:Y:S02]  /*292c0*/  PRMT R164, RZ, 0x7610, R164 ;  /* 0x00007610ffa47816 */ /* 0x000fe400000000a4 */
[----:B------:R-:W-:Y:S02]  /*292d0*/  PRMT R163, RZ, 0x7610, R163 ;  /* 0x00007610ffa37816 */ /* 0x000fe400000000a3 */
[----:B------:R-:W-:Y:S02]  /*292e0*/  PRMT R162, RZ, 0x7610, R162 ;  /* 0x00007610ffa27816 */ /* 0x000fe400000000a2 */
[----:B------:R-:W-:Y:S02]  /*292f0*/  PRMT R161, RZ, 0x7610, R161 ;  /* 0x00007610ffa17816 */ /* 0x000fe400000000a1 */
[----:B------:R-:W-:-:S02]  /*29300*/  PRMT R160, RZ, 0x7610, R160 ;  /* 0x00007610ffa07816 */ /* 0x000fc400000000a0 */
[----:B------:R-:W-:Y:S02]  /*29310*/  PRMT R157, RZ, 0x7610, R157 ;  /* 0x00007610ff9d7816 */ /* 0x000fe4000000009d */
[----:B------:R-:W-:Y:S01]  /*29320*/  PRMT R20, RZ, 0x7610, R20 ;  /* 0x00007610ff147816 */ /* 0x000fe20000000014 */
[----:B0-----:R-:W-:Y:S02]  /*29330*/  @!P0 IMAD.MOV.U32 R159, RZ, RZ, R31 ;  /* 0x000000ffff9f8224 */ /* 0x001fe400078e001f */
[----:B------:R-:W-:-:S05]  /*29340*/  @!P0 IMAD.MOV.U32 R158, RZ, RZ, R30 ;  /* 0x000000ffff9e8224 */ /* 0x000fca00078e001e */
[----:B------:R0:W3:Y:S02]  /*29350*/  @!P0 LDG.E.U16 R166, desc[UR60][R158.64] ;  /* 0x0000003c9ea68981 */ /* 0x0000e4000c1e1500 */
[----:B0-----:R-:W-:Y:S02]  /*29360*/  @!P0 IMAD.MOV.U32 R158, RZ, RZ, R28 ;  /* 0x000000ffff9e8224 */ /* 0x001fe400078e001c */
[----:B------:R-:W-:-:S05]  /*29370*/  @!P0 IMAD.MOV.U32 R159, RZ, RZ, R29 ;  /* 0x000000ffff9f8224 */ /* 0x000fca00078e001d */
[----:B------:R2:W3:Y:S02]  /*29380*/  @!P0 LDG.E.U16 R165, desc[UR60][R158.64] ;  /* 0x0000003c9ea58981 */ /* 0x0004e4000c1e1500 */
[----:B--2---:R-:W-:Y:S02]  /*29390*/  @!P0 IMAD.MOV.U32 R158, RZ, RZ, R26 ;  /* 0x000000ffff9e8224 */ /* 0x004fe400078e001a */
[----:B------:R-:W-:-:S05]  /*293a0*/  @!P0 IMAD.MOV.U32 R159, RZ, RZ, R27 ;  /* 0x000000ffff9f8224 */ /* 0x000fca00078e001b */
[----:B------:R4:W2:Y:S02]  /*293b0*/  @!P0 LDG.E.U16 R164, desc[UR60][R158.64] ;  /* 0x0000003c9ea48981 */ /* 0x0008a4000c1e1500 */
[----:B----4-:R-:W-:Y:S02]  /*293c0*/  @!P0 IMAD.MOV.U32 R158, RZ, RZ, R24 ;  /* 0x000000ffff9e8224 */ /* 0x010fe400078e0018 */
[----:B------:R-:W-:-:S05]  /*293d0*/  @!P0 IMAD.MOV.U32 R159, RZ, RZ, R25 ;  /* 0x000000ffff9f8224 */ /* 0x000fca00078e0019 */
[----:B------:R0:W4:Y:S02]  /*293e0*/  @!P0 LDG.E.U16 R163, desc[UR60][R158.64] ;  /* 0x0000003c9ea38981 */ /* 0x000124000c1e1500 */
[----:B0-----:R-:W-:Y:S02]  /*293f0*/  @!P0 IMAD.MOV.U32 R159, RZ, RZ, R17 ;  /* 0x000000ffff9f8224 */ /* 0x001fe400078e0011 */
[----:B---3--:R-:W-:-:S05]  /*29400*/  @!P0 IMAD.MOV.U32 R158, RZ, RZ, R23 ;  /* 0x000000ffff9e8224 */ /* 0x008fca00078e0017 */
[----:B------:R0:W3:Y:S04]  /*29410*/  @!P0 LDG.E.U16 R162, desc[UR60][R158.64] ;  /* 0x0000003c9ea28981 */ /* 0x0000e8000c1e1500 */
[----:B------:R-:W-:Y:S01]  /*29420*/  STL [R1+0x191c], R19 ;  /* 0x00191c1301007387 */ /* 0x000fe20000100800 */
[----:B0-----:R-:W-:Y:S02]  /*29430*/  @!P0 IMAD.MOV.U32 R158, RZ, RZ, R19 ;  /* 0x000000ffff9e8224 */ /* 0x001fe400078e0013 */
[----:B------:R-:W-:-:S05]  /*29440*/  @!P0 IMAD.MOV.U32 R159, RZ, RZ, R12 ;  /* 0x000000ffff9f8224 */ /* 0x000fca00078e000c */
[----:B------:R0:W3:Y:S04]  /*29450*/  @!P0 LDG.E.U16 R161, desc[UR60][R158.64] ;  /* 0x0000003c9ea18981 */ /* 0x0000e8000c1e1500 */
[----:B------:R-:W-:Y:S04]  /*29460*/  STL [R1+0x1910], R12 ;  /* 0x0019100c01007387 */ /* 0x000fe80000100800 */
[----:B------:R-:W-:Y:S04]  /*29470*/  STL [R1+0x1914], R8 ;  /* 0x0019140801007387 */ /* 0x000fe80000100800 */
[----:B------:R-:W-:Y:S01]  /*29480*/  STL [R1+0x1924], R9 ;  /* 0x0019240901007387 */ /* 0x000fe20000100800 */
[----:B0-----:R-:W-:-:S02]  /*29490*/  @!P0 IMAD.MOV.U32 R158, RZ, RZ, R8 ;  /* 0x000000ffff9e8224 */ /* 0x001fc400078e0008 */
[----:B------:R-:W-:Y:S01]  /*294a0*/  @!P0 IMAD.MOV.U32 R159, RZ, RZ, R11 ;  /* 0x000000ffff9f8224 */ /* 0x000fe200078e000b */
[----:B------:R-:W-:Y:S04]  /*294b0*/  STL [R1+0x1920], R18 ;  /* 0x0019201201007387 */ /* 0x000fe80000100800 */
[----:B------:R-:W-:Y:S04]  /*294c0*/  STL [R1+0x192c], R16 ;  /* 0x00192c1001007387 */ /* 0x000fe80000100800 */
[----:B------:R0:W3:Y:S04]  /*294d0*/  @!P0 LDG.E.U16 R160, desc[UR60][R158.64] ;  /* 0x0000003c9ea08981 */ /* 0x0000e8000c1e1500 */
[----:B------:R-:W-:Y:S04]  /*294e0*/  STL [R1+0x1928], R3 ;  /* 0x0019280301007387 */ /* 0x000fe80000100800 */
[----:B------:R-:W-:Y:S04]  /*294f0*/  STL [R1+0x1930], R7 ;  /* 0x0019300701007387 */ /* 0x000fe80000100800 */
[----:B------:R-:W-:Y:S04]  /*29500*/  STL [R1+0x1934], R6 ;  /* 0x0019340601007387 */ /* 0x000fe80000100800 */
[----:B------:R-:W-:Y:S01]  /*29510*/  STL [R1+0x1938], R5 ;  /* 0x0019380501007387 */ /* 0x000fe20000100800 */
[----:B0-----:R-:W-:-:S02]  /*29520*/  @!P0 IMAD.MOV.U32 R158, RZ, RZ, R9 ;  /* 0x000000ffff9e8224 */ /* 0x001fc400078e0009 */
[----:B------:R-:W-:Y:S01]  /*29530*/  @!P0 IMAD.MOV.U32 R159, RZ, RZ, R18 ;  /* 0x000000ffff9f8224 */ /* 0x000fe200078e0012 */
[----:B------:R-:W-:Y:S04]  /*29540*/  STL [R1+0x193c], R4 ;  /* 0x00193c0401007387 */ /* 0x000fe80000100800 */
[----:B------:R-:W3:Y:S04]  /*29550*/  LDL.LU.64 R24, [R1+0x200] ;  /* 0x0002000001187983 */ /* 0x000ee80000300a00 */
[----:B------:R-:W3:Y:S04]  /*29560*/  LDL.LU.64 R26, [R1+0x208] ;  /* 0x00020800011a7983 */ /* 0x000ee80000300a00 */
[----:B------:R-:W3:Y:S04]  /*29570*/  LDL.LU.64 R28, [R1+0x210] ;  /* 0x00021000011c7983 */ /* 0x000ee80000300a00 */
[----:B------:R0:W3:Y:S04]  /*29580*/  @!P0 LDG.E.U16 R157, desc[UR60][R158.64] ;  /* 0x0000003c9e9d8981 */ /* 0x0000e8000c1e1500 */
[----:B------:R-:W3:Y:S04]  /*29590*/  LDL.LU.64 R30, [R1+0x218] ;  /* 0x00021800011e7983 */ /* 0x000ee80000300a00 */
[----:B------:R-:W3:Y:S04]  /*295a0*/  LDL.LU.64 R32, [R1+0x220] ;  /* 0x0002200001207983 */ /* 0x000ee80000300a00 */
[----:B------:R-:W3:Y:S04]  /*295b0*/  LDL.LU.64 R34, [R1+0x228] ;  /* 0x0002280001227983 */ /* 0x000ee80000300a00 */
[----:B------:R-:W3:Y:S04]  /*295c0*/  LDL.LU.64 R36, [R1+0x230] ;  /* 0x0002300001247983 */ /* 0x000ee80000300a00 */
[----:B------:R-:W3:Y:S04]  /*295d0*/  LDL.LU.64 R38, [R1+0x238] ;  /* 0x0002380001267983 */ /* 0x000ee80000300a00 */
[----:B------:R-:W3:Y:S01]  /*295e0*/  LDL.LU.64 R40, [R1+0x240] ;  /* 0x0002400001287983 */ /* 0x000ee20000300a00 */
[----:B0-----:R-:W-:-:S02]  /*295f0*/  @!P0 IMAD.MOV.U32 R158, RZ, RZ, R16 ;  /* 0x000000ffff9e8224 */ /* 0x001fc400078e0010 */
[----:B------:R-:W-:-:S05]  /*29600*/  @!P0 IMAD.MOV.U32 R159, RZ, RZ, R3 ;  /* 0x000000ffff9f8224 */ /* 0x000fca00078e0003 */
[----:B------:R-:W3:Y:S04]  /*29610*/  @!P0 LDG.E.U16 R20, desc[UR60][R158.64] ;  /* 0x0000003c9e148981 */ /* 0x000ee8000c1e1500 */
        /* <DEDUP_REMOVED lines=83> */
[----:B------:R1:W-:Y:S04]  /*29b50*/  STS.U16 [R4+0x10b80], R44 ;  /* 0x010b802c04007388 */ /* 0x0003e80000000400 */
[----:B------:R2:W-:Y:S04]  /*29b60*/  STS.U16 [R4+0x10380], R46 ;  /* 0x0103802e04007388 */ /* 0x0005e80000000400 */
[----:B0-----:R-:W3:Y:S04]  /*29b70*/  LDL.LU.64 R42, [R1+0x248] ;  /* 0x00024800012a7983 */ /* 0x001ee80000300a00 */
[----:B-1----:R-:W3:Y:S04]  /*29b80*/  LDL.LU.64 R44, [R1+0x250] ;  /* 0x00025000012c7983 */ /* 0x002ee80000300a00 */
[----:B--2---:R-:W2:Y:S04]  /*29b90*/  LDL.LU.64 R46, [R1+0x258] ;  /* 0x00025800012e7983 */ /* 0x004ea80000300a00 */
[----:B------:R-:W2:Y:S04]  /*29ba0*/  LDL.LU.64 R48, [R1+0x260] ;  /* 0x0002600001307983 */ /* 0x000ea80000300a00 */
        /* <DEDUP_REMOVED lines=40> */
[----:B------:R-:W2:Y:S01]  /*29e30*/  LDL.LU.64 R130, [R1+0x3a8] ;  /* 0x0003a80001827983 */ /* 0x000ea20000300a00 */
[----:B------:R-:W0:Y:S01]  /*29e40*/  S2R R5, SR_CgaCtaId ;  /* 0x0000000000057919 */ /* 0x000e220000008800 */
[----:B------:R-:W-:Y:S01]  /*29e50*/  IMAD.SHL.U32 R21, R21, 0x80, RZ ;  /* 0x0000008015157824 */ /* 0x000fe200078e00ff */
[----:B------:R-:W-:-:S03]  /*29e60*/  MOV R3, 0x400 ;  /* 0x0000040000037802 */ /* 0x000fc60000000f00 */
[----:B------:R-:W-:Y:S01]  /*29e70*/  IMAD.SHL.U32 R21, R21, 0x2, RZ ;  /* 0x0000000215157824 */ /* 0x000fe200078e00ff */
        /* <DEDUP_REMOVED lines=18> */
[----:B0-----:R-:W-:-:S03]  /*29fa0*/  LEA R3, R5, R3, 0x18 ;  /* 0x0000000305037211 */ /* 0x001fc600078ec0ff */
[----:B------:R-:W-:Y:S04]  /*29fb0*/  STS.U16 [R4+0x15f80], R166 ;  /* 0x015f80a604007388 */ /* 0x000fe80000000400 */
[----:B------:R-:W-:Y:S04]  /*29fc0*/  STS.U16 [R4+0x16380], R165 ;  /* 0x016380a504007388 */ /* 0x000fe80000000400 */
[----:B------:R-:W-:Y:S04]  /*29fd0*/  STS.U16 [R4+0x16780], R164 ;  /* 0x016780a404007388 */ /* 0x000fe80000000400 */
[----:B----4-:R-:W-:Y:S04]  /*29fe0*/  STS.U16 [R4+0x16b80], R163 ;  /* 0x016b80a304007388 */ /* 0x010fe80000000400 */
[----:B---3--:R-:W-:Y:S04]  /*29ff0*/  STS.U16 [R4+0x16f80], R162 ;  /* 0x016f80a204007388 */ /* 0x008fe80000000400 */
[----:B------:R-:W-:Y:S04]  /*2a000*/  STS.U16 [R4+0x17380], R161 ;  /* 0x017380a104007388 */ /* 0x000fe80000000400 */
[----:B------:R-:W-:Y:S04]  /*2a010*/  STS.U16 [R4+0x17780], R160 ;  /* 0x017780a004007388 */ /* 0x000fe80000000400 */
[----:B------:R-:W-:Y:S04]  /*2a020*/  STS.U16 [R4+0x17b80], R157 ;  /* 0x017b809d04007388 */ /* 0x000fe80000000400 */
[----:B------:R0:W-:Y:S01]  /*2a030*/  STS.U16 [R4+0x17f80], R20 ;  /* 0x017f801404007388 */ /* 0x0001e20000000400 */
[----:B------:R1:W-:Y:S06]  /*2a040*/  MEMBAR.ALL.CTA ;  /* 0x0000000000007992 */ /* 0x0003ec0000008000 */
[----:B-1----:R-:W1:Y:S04]  /*2a050*/  FENCE.VIEW.ASYNC.S ;  /* 0x00000000000073c6 */ /* 0x002e680000000000 */
[----:B--2---:R-:W-:Y:S04]  /*2a060*/  STL.64 [R1+0x1d90], R130 ;  /* 0x001d908201007387 */ /* 0x004fe80000100a00 */
        /* <DEDUP_REMOVED lines=56> */
[----:B------:R2:W-:Y:S04]  /*2a3f0*/  STL [R1+0x1bd0], R10 ;  /* 0x001bd00a01007387 */ /* 0x0005e80000100800 */
[----:B0-----:R-:W3:Y:S04]  /*2a400*/  LDL.LU.64 R4, [R1+0x400] ;  /* 0x0004000001047983 */ /* 0x001ee80000300a00 */
[----:B------:R-:W3:Y:S04]  /*2a410*/  LDL.LU.64 R6, [R1+0x408] ;  /* 0x0004080001067983 */ /* 0x000ee80000300a00 */
[----:B------:R-:W3:Y:S01]  /*2a420*/  LDL.LU.64 R8, [R1+0x410] ;  /* 0x0004100001087983 */ /* 0x000ee20000300a00 */
[----:B-1----:R-:W-:Y:S06]  /*2a430*/  BAR.SYNC.DEFER_BLOCKING 0x0 ;  /* 0x0000000000007b1d */ /* 0x002fec0000010000 */
[----:B--2---:R-:W3:Y:S04]  /*2a440*/  LDL.LU.64 R10, [R1+0x418] ;  /* 0x00041800010a7983 */ /* 0x004ee80000300a00 */
[----:B------:R-:W3:Y:S04]  /*2a450*/  LDL.LU.64 R12, [R1+0x420] ;  /* 0x00042000010c7983 */ /* 0x000ee80000300a00 */
        /* <DEDUP_REMOVED lines=58> */
[----:B------:R-:W3:Y:S01]  /*2a800*/  LDL.LU.64 R130, [R1+0x5f8] ;  /* 0x0005f80001827983 */ /* 0x000ee20000300a00 */
[----:B------:R-:W-:Y:S01]  /*2a810*/  SHF.R.U32.HI R3, RZ, 0x4, R3 ;  /* 0x00000004ff037819 */ /* 0x000fe20000011603 */
[----:B------:R-:W-:-:S02]  /*2a820*/  UMOV UR33, 0x40000040 ;  /* 0x4000004000217882 */ /* 0x000fc40000000000 */
[----:B------:R-:W2:Y:S04]  /*2a830*/  LDL.LU.64 R132, [R1+0x3b0] ;  /* 0x0003b00001847983 */ /* 0x000ea80000300a00 */
[----:B------:R-:W2:Y:S01]  /*2a840*/  LDL.LU.64 R134, [R1+0x3b8] ;  /* 0x0003b80001867983 */ /* 0x000ea20000300a00 */
[----:B------:R-:W-:-:S03]  /*2a850*/  SGXT.U32 R3, R3, 0xe ;  /* 0x0000000e0303781a */ /* 0x000fc60000000000 */
[----:B------:R-:W2:Y:S04]  /*2a860*/  LDL.LU.64 R136, [R1+0x3c0] ;  /* 0x0003c00001887983 */ /* 0x000ea80000300a00 */
[----:B------:R-:W2:Y:S04]  /*2a870*/  LDL.LU.64 R138, [R1+0x3c8] ;  /* 0x0003c800018a7983 */ /* 0x000ea80000300a00 */
[----:B------:R-:W2:Y:S01]  /*2a880*/  LDL.LU.64 R140, [R1+0x3d0] ;  /* 0x0003d000018c7983 */ /* 0x000ea20000300a00 */
[----:B------:R-:W-:-:S03]  /*2a890*/  R2UR UR32, R3 ;  /* 0x00000000032072ca */ /* 0x000fc600000e0000 */
[----:B------:R-:W2:Y:S04]  /*2a8a0*/  LDL.LU.64 R142, [R1+0x3d8] ;  /* 0x0003d800018e7983 */ /* 0x000ea80000300a00 */
[----:B------:R-:W2:Y:S04]  /*2a8b0*/  LDL.LU.64 R144, [R1+0x3e0] ;  /* 0x0003e00001907983 */ /* 0x000ea80000300a00 */
[----:B------:R-:W2:Y:S04]  /*2a8c0*/  LDL.LU.64 R146, [R1+0x3e8] ;  /* 0x0003e80001927983 */ /* 0x000ea80000300a00 */
[----:B------:R-:W2:Y:S04]  /*2a8d0*/  LDL.LU.64 R148, [R1+0x3f0] ;  /* 0x0003f00001947983 */ /* 0x000ea80000300a00 */
[----:B------:R-:W2:Y:S01]  /*2a8e0*/  LDL.LU.64 R150, [R1+0x3f8] ;  /* 0x0003f80001967983 */ /* 0x000ea20000300a00 */
[----:B---3--:R-:W-:-:S06]  /*2a8f0*/  WARPGROUP.ARRIVE ;  /* 0x00000000000079c5 */ /* 0x008fcc0000000000 */
[----:B------:R-:W-:Y:S03]  /*2a900*/  HGMMA.64x256x16.F32.BF16 R4, gdesc[UR32].tnspA, R4, gsb0 ;  /* 0x23e00000200479f0 */ /* 0x000fe60008001804 */
[----:B------:R-:W-:Y:S02]  /*2a910*/  WARPGROUP.DEPBAR.LE gsb0, 0x0 ;  /* 0x00008000000079c5 */ /* 0x000fe40000010000 */
[----:B------:R-:W-:-:S15]  /*2a920*/  WARPGROUP.ARRIVE ;  /* 0x00000000000079c5 */ /* 0x000fde0000000000 */
[----:B------:R-:W-:-:S08]  /*2a930*/  NOP ;  /* 0x0000000000007918 */ /* 0x000fd00000000000 */
        /* <DEDUP_REMOVED lines=89> */
[----:B------:R0:W-:Y:S01]  /*2aed0*/  STL.64 [R1+0x5f8], R130 ;  /* 0x0005f88201007387 */ /* 0x0001e20000100a00 */
[----:B------:R-:W-:-:S02]  /*2aee0*/  IMAD.MOV.U32 R241, RZ, RZ, R119 ;  /* 0x000000fffff17224 */ /* 0x000fc400078e0077 */
[----:B------:R-:W-:Y:S01]  /*2aef0*/  IMAD.MOV.U32 R237, RZ, RZ, R118 ;  /* 0x000000ffffed7224 */ /* 0x000fe200078e0076 */
[----:B------:R-:W-:Y:S01]  /*2af00*/  MOV R240, R117 ;  /* 0x0000007500f07202 */ /* 0x000fe20000000f00 */
[----:B------:R-:W-:Y:S02]  /*2af10*/  IMAD.MOV.U32 R236, RZ, RZ, R116 ;  /* 0x000000ffffec7224 */ /* 0x000fe400078e0074 */
[----:B------:R-:W-:Y:S01]  /*2af20*/  IMAD.MOV.U32 R233, RZ, RZ, R115 ;  /* 0x000000ffffe97224 */ /* 0x000fe200078e0073 */
[----:B0-----:R-:W2:Y:S04]  /*2af30*/  LDL.LU.64 R130, [R1+0x1d90] ;  /* 0x001d900001827983 */ /* 0x001ea80000300a00 */
[----:B------:R-:W2:Y:S04]  /*2af40*/  LDL.LU.64 R128, [R1+0x1d88] ;  /* 0x001d880001807983 */ /* 0x000ea80000300a00 */
[----:B------:R-:W2:Y:S04]  /*2af50*/  LDL.LU.64 R126, [R1+0x1d80] ;  /* 0x001d8000017e7983 */ /* 0x000ea80000300a00 */
[----:B------:R-:W2:Y:S04]  /*2af60*/  LDL.LU.64 R124, [R1+0x1d78] ;  /* 0x001d7800017c7983 */ /* 0x000ea80000300a00 */
[----:B------:R-:W2:Y:S04]  /*2af70*/  LDL.LU.64 R122, [R1+0x1d70] ;  /* 0x001d7000017a7983 */ /* 0x000ea80000300a00 */
[----:B------:R-:W2:Y:S04]  /*2af80*/  LDL.LU.64 R120, [R1+0x1d68] ;  /* 0x001d680001787983 */ /* 0x000ea80000300a00 */
[----:B------:R-:W2:Y:S01]  /*2af90*/  LDL.LU.64 R118, [R1+0x1d60] ;  /* 0x001d600001767983 */ /* 0x000ea20000300a00 */
[----:B------:R-:W-:-:S03]  /*2afa0*/  IMAD.MOV.U32 R229, RZ, RZ, R114 ;  /* 0x000000ffffe57224 */ /* 0x000fc600078e0072 */
[----:B------:R-:W2:Y:S01]  /*2afb0*/  LDL.LU.64 R116, [R1+0x1d58] ;  /* 0x001d580001747983 */ /* 0x000ea20000300a00 */
[----:B------:R-:W-:Y:S02]  /*2afc0*/  IMAD.MOV.U32 R232, RZ, RZ, R113 ;  /* 0x000000ffffe87224 */ /* 0x000fe400078e0071 */
[----:B------:R-:W-:Y:S01]  /*2afd0*/  IMAD.MOV.U32 R228, RZ, RZ, R112 ;  /* 0x000000ffffe47224 */ /* 0x000fe200078e0070 */
[----:B------:R-:W2:Y:S01]  /*2afe0*/  LDL.LU.64 R114, [R1+0x1d50] ;  /* 0x001d500001727983 */ /* 0x000ea20000300a00 */
[----:B------:R-:W-:Y:S02]  /*2aff0*/  IMAD.MOV.U32 R225, RZ, RZ, R111 ;  /* 0x000000ffffe17224 */ /* 0x000fe400078e006f */
[----:B------:R-:W-:Y:S01]  /*2b000*/  IMAD.MOV.U32 R221, RZ, RZ, R110 ;  /* 0x000000ffffdd7224 */ /* 0x000fe200078e006e */
[----:B------:R-:W2:Y:S01]  /*2b010*/  LDL.LU.64 R112, [R1+0x1d48] ;  /* 0x001d480001707983 */ /* 0x000ea20000300a00 */
[----:B------:R-:W-:Y:S02]  /*2b020*/  IMAD.MOV.U32 R224, RZ, RZ, R109 ;  /* 0x000000ffffe07224 */ /* 0x000fe400078e006d */
[----:B------:R-:W-:Y:S01]  /*2b030*/  IMAD.MOV.U32 R220, RZ, RZ, R108 ;  /* 0x000000ffffdc7224 */ /* 0x000fe200078e006c */
[----:B------:R-:W2:Y:S01]  /*2b040*/  LDL.LU.64 R110, [R1+0x1d40] ;  /* 0x001d4000016e7983 */ /* 0x000ea20000300a00 */
[----:B------:R-:W-:-:S02]  /*2b050*/  IMAD.MOV.U32 R217, RZ, RZ, R107 ;  /* 0x000000ffffd97224 */ /* 0x000fc400078e006b */
        /* <DEDUP_REMOVED lines=41> */
[----:B------:R-:W-:-:S03]  /*2b2f0*/  IMAD.MOV.U32 R161, RZ, RZ, R79 ;  /* 0x000000ffffa17224 */ /* 0x000fc600078e004f */
[----:B------:R-:W2:Y:S01]  /*2b300*/  LDL.LU.64 R80, [R1+0x1cc8] ;  /* 0x001cc80001507983 */ /* 0x000ea20000300a00 */
[----:B------:R-:W-:-:S03]  /*2b310*/  IMAD.MOV.U32 R160, RZ, RZ, R77 ;  /* 0x000000ffffa07224 */ /* 0x000fc600078e004d */
        /* <DEDUP_REMOVED lines=28> */
[----:B------:R-:W-:Y:S01]  /*2b4e0*/  UIADD3.64 UR52, UR4, 0x380, URZ ;  /* 0x0000038004347897 */ /* 0x000fe2000fffe03f */
[----:B------:R-:W-:Y:S01]  /*2b4f0*/  UMOV UR54, UR34 ;  /* 0x0000002200367c82 */ /* 0x000fe20008000000 */
[----:B------:R-:W-:Y:S01]  /*2b500*/  UMOV UR55, UR35 ;  /* 0x0000002300377c82 */ /* 0x000fe20008000000 */
[----:B------:R-:W-:Y:S01]  /*2b510*/  UIADD3.64 UR48, UR4, 0x400, URZ ;  /* 0x0000040004307897 */ /* 0x000fe2000fffe03f */
[----:B------:R-:W-:Y:S01]  /*2b520*/  UMOV UR50, UR6 ;  /* 0x0000000600327c82 */ /* 0x000fe20008000000 */
[----:B------:R-:W-:Y:S01]  /*2b530*/  UMOV UR51, UR7 ;  /* 0x0000000700337c82 */ /* 0x000fe20008000000 */
[----:B------:R-:W3:Y:S04]  /*2b540*/  LDL.LU.64 R22, [R1+0x1be0] ;  /* 0x001be00001167983 */ /* 0x000ee80000300a00 */
[----:B------:R-:W4:Y:S04]  /*2b550*/  LDL.LU R21, [R1+0x1bd8] ;  /* 0x001bd80001157983 */ /* 0x000f280000300800 */
[----:B------:R-:W4:Y:S04]  /*2b560*/  LDL.LU R15, [R1+0x1bd4] ;  /* 0x001bd400010f7983 */ /* 0x000f280000300800 */
[----:B------:R-:W4:Y:S01]  /*2b570*/  LDL.LU R10, [R1+0x1bd0] ;  /* 0x001bd000010a7983 */ /* 0x000f220000300800 */
[----:B--2---:R-:W-:-:S06]  /*2b580*/  WARPGROUP.ARRIVE ;  /* 0x00000000000079c5 */ /* 0x004fcc0000000000 */
[----:B------:R-:W-:Y:S01]  /*2b590*/  HGMMA.64x256x16.F32.BF16 R24, gdesc[UR52].tnspA, R24, gsb0 ;  /* 0x23e00000341879f0 */ /* 0x000fe20008001818 */
[----:B------:R-:W-:Y:S01]  /*2b5a0*/  UIADD3.64 UR52, UR4, 0x480, URZ ;  /* 0x0000048004347897 */ /* 0x000fe2000fffe03f */
[----:B------:R-:W-:Y:S01]  /*2b5b0*/  UMOV UR54, UR10 ;  /* 0x0000000a00367c82 */ /* 0x000fe20008000000 */
[----:B------:R-:W-:Y:S01]  /*2b5c0*/  UMOV UR55, UR11 ;  /* 0x0000000b00377c82 */ /* 0x000fe20008000000 */
[----:B------:R-:W-:Y:S02]  /*2b5d0*/  WARPGROUP.DEPBAR.LE gsb0, 0x0 ;  /* 0x00008000000079c5 */ /* 0x000fe40000010000 */
[----:B------:R-:W-:-:S15]  /*2b5e0*/  WARPGROUP.ARRIVE ;  /* 0x00000000000079c5 */ /* 0x000fde0000000000 */
[----:B------:R-:W-:-:S07]  /*2b5f0*/  NOP ;  /* 0x0000000000007918 */ /* 0x000fce0000000000 */
        /* <DEDUP_REMOVED lines=36> */
[----:B------:R-:W-:Y:S04]  /*2b840*/  STL [R1+0x1968], R232 ;  /* 0x001968e801007387 */ /* 0x000fe80000100800 */
[----:B------:R-:W-:Y:S04]  /*2b850*/  STL [R1+0x1964], R233 ;  /* 0x001964e901007387 */ /* 0x000fe80000100800 */
[----:B------:R-:W-:Y:S04]  /*2b860*/  STL [R1+0x194c], R236 ;  /* 0x00194cec01007387 */ /* 0x000fe80000100800 */
[----:B------:R-:W-:Y:S04]  /*2b870*/  STL [R1+0x1948], R237 ;  /* 0x001948ed01007387 */ /* 0x000fe80000100800 */
[----:B------:R-:W-:Y:S04]  /*2b880*/  STL [R1+0x1944], R240 ;  /* 0x001944f001007387 */ /* 0x000fe80000100800 */
[----:B------:R-:W-:Y:S01]  /*2b890*/  STL [R1+0x1940], R241 ;  /* 0x001940f101007387 */ /* 0x000fe20000100800 */
[----:B------:R-:W-:-:S02]  /*2b8a0*/  WARPGROUP.DEPBAR.LE gsb0, 0x0 ;  /* 0x00008000000079c5 */ /* 0x000fc40000010000 */
[----:B------:R-:W-:-:S06]  /*2b8b0*/  WARPGROUP.ARRIVE ;  /* 0x00000000000079c5 */ /* 0x000fcc0000000000 */
        /* <DEDUP_REMOVED lines=68> */
[----:B0-----:R-:W2:Y:S04]  /*2bd00*/  LDL.LU.64 R150, [R1+0x1bc8] ;  /* 0x001bc80001967983 */ /* 0x001ea80000300a00 */
        /* <DEDUP_REMOVED lines=9> */
[----:B------:R-:W-:-:S03]  /*2bda0*/  IMAD.MOV.U32 R246, RZ, RZ, R24 ;  /* 0x000000fffff67224 */ /* 0x000fc600078e0018 */
[----:B------:R-:W2:Y:S04]  /*2bdb0*/  LDL.LU.64 R26, [R1+0x1b78] ;  /* 0x001b7800011a7983 */ /* 0x000ea80000300a00 */
[----:B------:R-:W2:Y:S01]  /*2bdc0*/  LDL.LU.64 R24, [R1+0x1b70] ;  /* 0x001b700001187983 */ /* 0x000ea20000300a00 */
[----:B---3--:R-:W-:Y:S02]  /*2bdd0*/  IMAD.MOV.U32 R18, RZ, RZ, R23 ;  /* 0x000000ffff127224 */ /* 0x008fe400078e0017 */
[----:B----4-:R-:W-:Y:S02]  /*2bde0*/  IMAD.MOV.U32 R14, RZ, RZ, R15 ;  /* 0x000000ffff0e7224 */ /* 0x010fe400078e000f */
[----:B------:R-:W-:Y:S02]  /*2bdf0*/  IMAD.MOV.U32 R20, RZ, RZ, R10 ;  /* 0x000000ffff147224 */ /* 0x000fe400078e000a */
[----:B------:R-:W-:-:S02]  /*2be00*/  IMAD.MOV.U32 R158, RZ, RZ, R4 ;  /* 0x000000ffff9e7224 */ /* 0x000fc400078e0004 */
[----:B------:R-:W-:Y:S02]  /*2be10*/  IMAD.MOV.U32 R248, RZ, RZ, R5 ;  /* 0x000000fffff87224 */ /* 0x000fe400078e0005 */
[----:B------:R-:W-:Y:S02]  /*2be20*/  IMAD.MOV.U32 R250, RZ, RZ, R7 ;  /* 0x000000fffffa7224 */ /* 0x000fe400078e0007 */
[----:B------:R-:W-:Y:S02]  /*2be30*/  IMAD.MOV.U32 R244, RZ, RZ, R6 ;  /* 0x000000fffff47224 */ /* 0x000fe400078e0006 */
[----:B------:R-:W-:Y:S02]  /*2be40*/  IMAD.MOV.U32 R3, RZ, RZ, R22 ;  /* 0x000000ffff037224 */ /* 0x000fe400078e0016 */
        /* <DEDUP_REMOVED lines=30> */
[----:B------:R-:W-:Y:S01]  /*2c030*/  IMAD.MOV.U32 R215, RZ, RZ, R126 ;  /* 0x000000ffffd77224 */ /* 0x000fe200078e007e */
[----:B------:R-:W-:Y:S01]  /*2c040*/  MOV R226, R129 ;  /* 0x0000008100e27202 */ /* 0x000fe20000000f00 */
        /* <DEDUP_REMOVED lines=11> */
[----:B--2---:R-:W-:Y:S02]  /*2c100*/  IMAD.MOV.U32 R19, RZ, RZ, R41 ;  /* 0x000000ffff137224 */ /* 0x004fe400078e0029 */
[----:B------:R-:W-:-:S02]  /*2c110*/  IMAD.MOV.U32 R16, RZ, RZ, R39 ;  /* 0x000000ffff107224 */ /* 0x000fc400078e0027 */
[----:B------:R-:W-:Y:S02]  /*2c120*/  IMAD.MOV.U32 R2, RZ, RZ, R37 ;  /* 0x000000ffff027224 */ /* 0x000fe400078e0025 */
[----:B------:R-:W-:Y:S02]  /*2c130*/  IMAD.MOV.U32 R6, RZ, RZ, R35 ;  /* 0x000000ffff067224 */ /* 0x000fe400078e0023 */
[----:B------:R-:W-:Y:S01]  /*2c140*/  IMAD.MOV.U32 R13, RZ, RZ, R33 ;  /* 0x000000ffff0d7224 */ /* 0x000fe200078e0021 */
[----:B------:R-:W-:Y:S01]  /*2c150*/  MOV R4, R31 ;  /* 0x0000001f00047202 */ /* 0x000fe20000000f00 */
[----:B------:R-:W-:Y:S02]  /*2c160*/  IMAD.MOV.U32 R10, RZ, RZ, R29 ;  /* 0x000000ffff0a7224 */ /* 0x000fe400078e001d */
[----:B------:R-:W-:Y:S02]  /*2c170*/  IMAD.MOV.U32 R15, RZ, RZ, R28 ;  /* 0x000000ffff0f7224 */ /* 0x000fe400078e001c */
[----:B------:R-:W-:-:S02]  /*2c180*/  IMAD.MOV.U32 R8, RZ, RZ, R27 ;  /* 0x000000ffff087224 */ /* 0x000fc400078e001b */
[----:B------:R-:W-:Y:S02]  /*2c190*/  IMAD.MOV.U32 R9, RZ, RZ, R25 ;  /* 0x000000ffff097224 */ /* 0x000fe400078e0019 */
[----:B------:R-:W-:Y:S02]  /*2c1a0*/  IMAD.MOV.U32 R23, RZ, RZ, R24 ;  /* 0x000000ffff177224 */ /* 0x000fe400078e0018 */
[----:B------:R-:W-:Y:S01]  /*2c1b0*/  IMAD.MOV.U32 R12, RZ, RZ, R26 ;  /* 0x000000ffff0c7224 */ /* 0x000fe200078e001a */
[----:B------:R-:W2:Y:S04]  /*2c1c0*/  LDL.LU.64 R24, [R1] ;  /* 0x0000000001187983 */ /* 0x000ea80000300a00 */
[----:B------:R-:W2:Y:S01]  /*2c1d0*/  LDL.LU.64 R26, [R1+0x8] ;  /* 0x00000800011a7983 */ /* 0x000ea20000300a00 */
[----:B------:R-:W-:-:S03]  /*2c1e0*/  IMAD.MOV.U32 R157, RZ, RZ, R30 ;  /* 0x000000ffff9d7224 */ /* 0x000fc600078e001e */
        /* <DEDUP_REMOVED lines=122> */
[----:B------:R-:W-:Y:S03]  /*2c990*/  HGMMA.64x256x16.F32.BF16 R24, gdesc[UR52].tnspA, R24, gsb0 ;  /* 0x23e00000341879f0 */ /* 0x000fe60008001818 */
[----:B------:R-:W-:Y:S02]  /*2c9a0*/  WARPGROUP.DEPBAR.LE gsb0, 0x0 ;  /* 0x00008000000079c5 */ /* 0x000fe40000010000 */
[----:B------:R-:W-:-:S15]  /*2c9b0*/  WARPGROUP.ARRIVE ;  /* 0x00000000000079c5 */ /* 0x000fde0000000000 */
[----:B------:R-:W-:-:S08]  /*2c9c0*/  NOP ;  /* 0x0000000000007918 */ /* 0x000fd00000000000 */
[----:B------:R-:W-:Y:S01]  /*2c9d0*/  HGMMA.64x256x16.F32.BF16 R24, gdesc[UR48].tnspA, R24, gsb0 ;  /* 0x23e00000301879f0 */ /* 0x000fe20008001818 */
[----:B------:R-:W-:Y:S02]  /*2c9e0*/  IMAD.MOV.U32 R241, RZ, RZ, R245 ;  /* 0x000000fffff17224 */ /* 0x000fe400078e00f5 */
[----:B------:R-:W-:Y:S02]  /*2c9f0*/  IMAD.MOV.U32 R237, RZ, RZ, R251 ;  /* 0x000000ffffed7224 */ /* 0x000fe400078e00fb */
[----:B------:R-:W-:Y:S02]  /*2ca00*/  IMAD.MOV.U32 R240, RZ, RZ, R249 ;  /* 0x000000fffff07224 */ /* 0x000fe400078e00f9 */
[----:B------:R-:W-:Y:S01]  /*2ca10*/  IMAD.MOV.U32 R236, RZ, RZ, R159 ;  /* 0x000000ffffec7224 */ /* 0x000fe200078e009f */
[----:B------:R-:W-:Y:S02]  /*2ca20*/  WARPGROUP.DEPBAR.LE gsb0, 0x0 ;  /* 0x00008000000079c5 */ /* 0x000fe40000010000 */
[----:B------:R-:W-:Y:S04]  /*2ca30*/  STL.64 [R1], R24 ;  /* 0x0000001801007387 */ /* 0x000fe80000100a00 */
        /* <DEDUP_REMOVED lines=62> */
[----:B------:R0:W-:Y:S04]  /*2ce20*/  STL.64 [R1+0x1f8], R150 ;  /* 0x0001f89601007387 */ /* 0x0001e80000100a00 */
        /* <DEDUP_REMOVED lines=74> */
[----:B------:R-:W-:-:S02]  /*2d2d0*/  R2UR UR49, R241 ;  /* 0x00000000f13172ca */ /* 0x000fc400000e0000 */
[----:B------:R-:W-:Y:S01]  /*2d2e0*/  R2UR UR48, R240 ;  /* 0x00000000f03072ca */ /* 0x000fe200000e0000 */
[----:B------:R-:W3:Y:S04]  /*2d2f0*/  LDL.LU R241, [R1+0x144c] ;  /* 0x00144c0001f17983 */ /* 0x000ee80000300800 */
[----:B------:R-:W4:Y:S01]  /*2d300*/  LDL.LU R240, [R1+0x1444] ;  /* 0x0014440001f07983 */ /* 0x000f220000300800 */
[----:B--2---:R-:W-:-:S06]  /*2d310*/  WARPGROUP.ARRIVE ;  /* 0x00000000000079c5 */ /* 0x004fcc0000000000 */
[----:B------:R-:W-:Y:S01]  /*2d320*/  HGMMA.64x256x16.F32.BF16 R24, gdesc[UR52].tnspA, R24, gsb0 ;  /* 0x23e00000341879f0 */ /* 0x000fe20008001818 */
[----:B------:R-:W-:Y:S02]  /*2d330*/  R2UR UR52, R236 ;  /* 0x00000000ec3472ca */ /* 0x000fe400000e0000 */
[----:B------:R-:W-:Y:S01]  /*2d340*/  R2UR UR53, R237 ;  /* 0x00000000ed3572ca */ /* 0x000fe200000e0000 */
[----:B------:R-:W-:Y:S01]  /*2d350*/  IMAD.MOV.U32 R236, RZ, RZ, R20 ;  /* 0x000000ffffec7224 */ /* 0x000fe200078e0014 */
[----:B------:R-:W2:Y:S01]  /*2d360*/  LDL.LU R237, [R1+0x143c] ;  /* 0x00143c0001ed7983 */ /* 0x000ea20000300800 */
[----:B------:R-:W-:-:S05]  /*2d370*/  IADD3 R20, P0, R154, R21, RZ ;  /* 0x000000159a147210 */ /* 0x000fca0007f1e0ff */
[----:B------:R-:W-:Y:S01]  /*2d380*/  IMAD.X R154, R155, 0x1, R0, P0 ;  /* 0x000000019b9a7824 */ /* 0x000fe200000e0600 */
[----:B------:R-:W-:Y:S02]  /*2d390*/  WARPGROUP.DEPBAR.LE gsb0, 0x0 ;  /* 0x00008000000079c5 */ /* 0x000fe40000010000 */
[----:B------:R-:W-:-:S14]  /*2d3a0*/  WARPGROUP.ARRIVE ;  /* 0x00000000000079c5 */ /* 0x000fdc0000000000 */
[----:B------:R-:W-:Y:S01]  /*2d3b0*/  HGMMA.64x256x16.F32.BF16 R24, gdesc[UR56].tnspA, R24, gsb0 ;  /* 0x23e00000381879f0 */ /* 0x000fe20008001818 */
[----:B------:R-:W-:Y:S01]  /*2d3c0*/  R2UR UR57, R233 ;  /* 0x00000000e93972ca */ /* 0x000fe200000e0000 */
[----:B------:R-:W-:Y:S01]  /*2d3d0*/  IMAD.MOV.U32 R233, RZ, RZ, R157 ;  /* 0x000000ffffe97224 */ /* 0x000fe200078e009d */
[----:B------:R-:W-:Y:S02]  /*2d3e0*/  IADD3 R157, P1, R152, R21, RZ ;  /* 0x00000015989d7210 */ /* 0x000fe40007f3e0ff */
[----:B------:R-:W3:Y:S04]  /*2d3f0*/  LDL.LU R21, [R1+0x838] ;  /* 0x0008380001157983 */ /* 0x000ee80000300800 */
[----:B------:R-:W2:Y:S01]  /*2d400*/  LDL.LU R155, [R1+0x1434] ;  /* 0x00143400019b7983 */ /* 0x000ea20000300800 */
[----:B------:R-:W-:-:S02]  /*2d410*/  R2UR UR56, R232 ;  /* 0x00000000e83872ca */ /* 0x000fc400000e0000 */
[----:B------:R-:W0:Y:S01]  /*2d420*/  LDC R232, c[0x0][0x230] ;  /* 0x00008c00ffe87b82 */ /* 0x000e220000000800 */
[----:B------:R-:W-:Y:S02]  /*2d430*/  IMAD.X R152, R153, 0x1, R0, P1 ;  /* 0x0000000199987824 */ /* 0x000fe400008e0600 */
[----:B0-----:R-:W-:-:S05]  /*2d440*/  VIADD R232, R232, 0x7f ;  /* 0x0000007fe8e87836 */ /* 0x001fca0000000000 */
[----:B------:R-:W-:-:S04]  /*2d450*/  SHF.R.S32.HI R153, RZ, 0x1f, R232 ;  /* 0x0000001fff997819 */ /* 0x000fc800000114e8 */
[----:B------:R-:W-:Y:S02]  /*2d460*/  LEA.HI R153, R153, R232, RZ, 0x7 ;  /* 0x000000e899997211 */ /* 0x000fe400078f38ff */
[----:B------:R0:W5:Y:S02]  /*2d470*/  LDL.LU R232, [R1+0x1968] ;  /* 0x0019680001e87983 */ /* 0x0001640000300800 */
[----:B------:R-:W-:Y:S01]  /*2d480*/  SHF.R.S32.HI R153, RZ, 0x7, R153 ;  /* 0x00000007ff997819 */ /* 0x000fe20000011499 */
[----:B---3--:R-:W-:-:S05]  /*2d490*/  VIADD R21, R21, 0x1 ;  /* 0x0000000115157836 */ /* 0x008fca0000000000 */
[----:B------:R1:W-:Y:S01]  /*2d4a0*/  STL [R1+0x838], R21 ;  /* 0x0008381501007387 */ /* 0x0003e20000100800 */
[----:B------:R-:W-:Y:S02]  /*2d4b0*/  ISETP.NE.U32.AND P0, PT, R21, R153, PT ;  /* 0x000000991500720c */ /* 0x000fe40003f05070 */
[----:B-1----:R-:W1:Y:S02]  /*2d4c0*/  LDC R21, c[0x0][0x238] ;  /* 0x00008e00ff157b82 */ /* 0x002e640000000800 */
[----:B-1----:R-:W-:-:S04]  /*2d4d0*/  IMAD.SHL.U32 R21, R21, 0x80, RZ ;  /* 0x0000008015157824 */ /* 0x002fc800078e00ff */
[----:B------:R-:W-:-:S05]  /*2d4e0*/  IMAD.SHL.U32 R21, R21, 0x2, RZ ;  /* 0x0000000215157824 */ /* 0x000fca00078e00ff */
[-C--:B------:R-:W-:Y:S02]  /*2d4f0*/  IADD3 R241, P1, R241, R21.reuse, RZ ;  /* 0x00000015f1f17210 */ /* 0x080fe40007f3e0ff */
[-C--:B----4-:R-:W-:Y:S02]  /*2d500*/  IADD3 R240, P2, R240, R21.reuse, RZ ;  /* 0x00000015f0f07210 */ /* 0x090fe40007f5e0ff */
[-C--:B--2---:R-:W-:Y:S01]  /*2d510*/  IADD3 R237, P3, R237, R21.reuse, RZ ;  /* 0x00000015eded7210 */ /* 0x084fe20007f7e0ff */
[----:B------:R1:W-:Y:S01]  /*2d520*/  STL [R1+0x144c], R241 ;  /* 0x00144cf101007387 */ /* 0x0003e20000100800 */
[----:B------:R-:W-:-:S03]  /*2d530*/  IADD3 R155, P4, R155, R21, RZ ;  /* 0x000000159b9b7210 */ /* 0x000fc60007f9e0ff */
[----:B-1----:R-:W2:Y:S04]  /*2d540*/  LDL.LU R241, [R1+0x142c] ;  /* 0x00142c0001f17983 */ /* 0x002ea80000300800 */
[----:B------:R1:W-:Y:S04]  /*2d550*/  STL [R1+0x1444], R240 ;  /* 0x001444f001007387 */ /* 0x0003e80000100800 */
[----:B-1----:R-:W3:Y:S04]  /*2d560*/  LDL.LU R240, [R1+0x1424] ;  /* 0x0014240001f07983 */ /* 0x002ee80000300800 */
[----:B------:R1:W-:Y:S04]  /*2d570*/  STL [R1+0x143c], R237 ;  /* 0x00143ced01007387 */ /* 0x0003e80000100800 */
[----:B-1----:R-:W4:Y:S04]  /*2d580*/  LDL.LU R237, [R1+0x1448] ;  /* 0x0014480001ed7983 */ /* 0x002f280000300800 */
[----:B------:R-:W4:Y:S04]  /*2d590*/  LDL.LU R153, [R1+0x141c] ;  /* 0x00141c0001997983 */ /* 0x000f280000300800 */
[----:B------:R1:W-:Y:S04]  /*2d5a0*/  STL [R1+0x1434], R155 ;  /* 0x0014349b01007387 */ /* 0x0003e80000100800 */
[----:B-1----:R-:W4:Y:S01]  /*2d5b0*/  LDL.LU R155, [R1+0x1440] ;  /* 0x00144000019b7983 */ /* 0x002f220000300800 */
[----:B--2---:R-:W-:-:S05]  /*2d5c0*/  IADD3 R241, P5, R241, R21, RZ ;  /* 0x00000015f1f17210 */ /* 0x004fca0007fbe0ff */
[----:B------:R1:W-:Y:S01]  /*2d5d0*/  STL [R1+0x142c], R241 ;  /* 0x00142cf101007387 */ /* 0x0003e20000100800 */
[----:B---3--:R-:W-:-:S03]  /*2d5e0*/  IADD3 R240, P6, R240, R21, RZ ;  /* 0x00000015f0f07210 */ /* 0x008fc60007fde0ff */
[----:B-1----:R-:W2:Y:S04]  /*2d5f0*/  LDL.LU R241, [R1+0x1414] ;  /* 0x0014140001f17983 */ /* 0x002ea80000300800 */
[----:B------:R1:W-:Y:S01]  /*2d600*/  STL [R1+0x1424], R240 ;  /* 0x001424f001007387 */ /* 0x0003e20000100800 */
[--C-:B----4-:R-:W-:Y:S01]  /*2d610*/  IMAD.X R237, R237, 0x1, R0.reuse, P1 ;  /* 0x00000001eded7824 */ /* 0x110fe200008e0600 */
[----:B------:R-:W-:Y:S02]  /*2d620*/  IADD3 R153, P1, R153, R21, RZ ;  /* 0x0000001599997210 */ /* 0x000fe40007f3e0ff */
[----:B-1----:R-:W3:Y:S04]  /*2d630*/  LDL.LU R240, [R1+0x1438] ;  /* 0x0014380001f07983 */ /* 0x002ee80000300800 */
[----:B------:R1:W-:Y:S01]  /*2d640*/  STL [R1+0x1448], R237 ;  /* 0x001448ed01007387 */ /* 0x0003e20000100800 */
[----:B------:R-:W-:-:S03]  /*2d650*/  IMAD.X R155, R155, 0x1, R0, P2 ;  /* 0x000000019b9b7824 */ /* 0x000fc600010e0600 */
[----:B-1----:R-:W4:Y:S04]  /*2d660*/  LDL.LU R237, [R1+0x140c] ;  /* 0x00140c0001ed7983 */ /* 0x002f280000300800 */
[----:B------:R-:W-:Y:S04]  /*2d670*/  STL [R1+0x141c], R153 ;  /* 0x00141c9901007387 */ /* 0x000fe80000100800 */
[----:B------:R1:W-:Y:S04]  /*2d680*/  STL [R1+0x1440], R155 ;  /* 0x0014409b01007387 */ /* 0x0003e80000100800 */
[----:B-1----:R-:W4:Y:S01]  /*2d690*/  LDL.LU R155, [R1+0x1430] ;  /* 0x00143000019b7983 */ /* 0x002f220000300800 */
[----:B--2---:R-:W-:-:S05]  /*2d6a0*/  IADD3 R241, P2, R241, R21, RZ ;  /* 0x00000015f1f17210 */ /* 0x004fca0007f5e0ff */
[----:B------:R1:W-:Y:S01]  /*2d6b0*/  STL [R1+0x1414], R241 ;  /* 0x001414f101007387 */ /* 0x0003e20000100800 */
[----:B---3--:R-:W-:-:S03]  /*2d6c0*/  IMAD.X R240, R240, 0x1, R0, P3 ;  /* 0x00000001f0f07824 */ /* 0x008fc600018e0600 */
[----:B-1----:R-:W2:Y:S04]  /*2d6d0*/  LDL.LU R241, [R1+0x1404] ;  /* 0x0014040001f17983 */ /* 0x002ea80000300800 */
[----:B------:R1:W-:Y:S01]  /*2d6e0*/  STL [R1+0x1438], R240 ;  /* 0x001438f001007387 */ /* 0x0003e20000100800 */
[----:B----4-:R-:W-:-:S03]  /*2d6f0*/  IADD3 R237, P3, R237, R21, RZ ;  /* 0x00000015eded7210 */ /* 0x010fc60007f7e0ff */
[----:B-1----:R-:W3:Y:S04]  /*2d700*/  LDL.LU R240, [R1+0x1428] ;  /* 0x0014280001f07983 */ /* 0x002ee80000300800 */
[----:B------:R-:W4:Y:S04]  /*2d710*/  LDL.LU R153, [R1+0x13fc] ;  /* 0x0013fc0001997983 */ /* 0x000f280000300800 */
[----:B------:R1:W-:Y:S01]  /*2d720*/  STL [R1+0x140c], R237 ;  /* 0x00140ced01007387 */ /* 0x0003e20000100800 */
[----:B------:R-:W-:-:S03]  /*2d730*/  IMAD.X R155, R155, 0x1, R0, P4 ;  /* 0x000000019b9b7824 */ /* 0x000fc600020e0600 */
[----:B-1----:R-:W4:Y:S04]  /*2d740*/  LDL.LU R237, [R1+0x1420] ;  /* 0x0014200001ed7983 */ /* 0x002f280000300800 */
[----:B------:R1:W-:Y:S04]  /*2d750*/  STL [R1+0x1430], R155 ;  /* 0x0014309b01007387 */ /* 0x0003e80000100800 */
[----:B-1----:R-:W4:Y:S01]  /*2d760*/  LDL.LU R155, [R1+0x13f4] ;  /* 0x0013f400019b7983 */ /* 0x002f220000300800 */
[----:B--2---:R-:W-:-:S05]  /*2d770*/  IADD3 R241, P4, R241, R21, RZ ;  /* 0x00000015f1f17210 */ /* 0x004fca0007f9e0ff */
[----:B------:R1:W-:Y:S01]  /*2d780*/  STL [R1+0x1404], R241 ;  /* 0x001404f101007387 */ /* 0x0003e20000100800 */
[--C-:B---3--:R-:W-:Y:S01]  /*2d790*/  IMAD.X R240, R240, 0x1, R0.reuse, P5 ;  /* 0x00000001f0f07824 */ /* 0x108fe200028e0600 */
[----:B----4-:R-:W-:Y:S02]  /*2d7a0*/  IADD3 R153, P5, R153, R21, RZ ;  /* 0x0000001599997210 */ /* 0x010fe40007fbe0ff */
[----:B-1----:R-:W2:Y:S04]  /*2d7b0*/  LDL.LU R241, [R1+0x1418] ;  /* 0x0014180001f17983 */ /* 0x002ea80000300800 */
[----:B------:R1:W-:Y:S01]  /*2d7c0*/  STL [R1+0x1428], R240 ;  /* 0x001428f001007387 */ /* 0x0003e20000100800 */
[----:B------:R-:W-:-:S03]  /*2d7d0*/  IMAD.X R237, R237, 0x1, R0, P6 ;  /* 0x00000001eded7824 */ /* 0x000fc600030e0600 */
[----:B-1----:R-:W3:Y:S04]  /*2d7e0*/  LDL.LU R240, [R1+0x13ec] ;  /* 0x0013ec0001f07983 */ /* 0x002ee80000300800 */
[----:B------:R-:W-:Y:S04]  /*2d7f0*/  STL [R1+0x13fc], R153 ;  /* 0x0013fc9901007387 */ /* 0x000fe80000100800 */
[----:B------:R1:W-:Y:S01]  /*2d800*/  STL [R1+0x1420], R237 ;  /* 0x001420ed01007387 */ /* 0x0003e20000100800 */
[----:B------:R-:W-:-:S03]  /*2d810*/  IADD3 R155, P6, R155, R21, RZ ;  /* 0x000000159b9b7210 */ /* 0x000fc60007fde0ff */
[----:B-1----:R-:W4:Y:S04]  /*2d820*/  LDL.LU R237, [R1+0x1410] ;  /* 0x0014100001ed7983 */ /* 0x002f280000300800 */
[----:B------:R1:W-:Y:S04]  /*2d830*/  STL [R1+0x13f4], R155 ;  /* 0x0013f49b01007387 */ /* 0x0003e80000100800 */
[----:B-1----:R-:W4:Y:S01]  /*2d840*/  LDL.LU R155, [R1+0x13e4] ;  /* 0x0013e400019b7983 */ /* 0x002f220000300800 */
[----:B--2---:R-:W-:-:S05]  /*2d850*/  IMAD.X R241, R241, 0x1, R0, P1 ;  /* 0x00000001f1f17824 */ /* 0x004fca00008e0600 */
[----:B------:R1:W-:Y:S01]  /*2d860*/  STL [R1+0x1418], R241 ;  /* 0x001418f101007387 */ /* 0x0003e20000100800 */
[----:B---3--:R-:W-:-:S03]  /*2d870*/  IADD3 R240, P1, R240, R21, RZ ;  /* 0x00000015f0f07210 */ /* 0x008fc60007f3e0ff */
[----:B-1----:R-:W2:Y:S04]  /*2d880*/  LDL.LU R241, [R1+0x1408] ;  /* 0x0014080001f17983 */ /* 0x002ea80000300800 */
[----:B------:R-:W3:Y:S04]  /*2d890*/  LDL.LU R153, [R1+0x13dc] ;  /* 0x0013dc0001997983 */ /* 0x000ee80000300800 */
[----:B------:R1:W-:Y:S01]  /*2d8a0*/  STL [R1+0x13ec], R240 ;  /* 0x0013ecf001007387 */ /* 0x0003e20000100800 */
[----:B----4-:R-:W-:-:S03]  /*2d8b0*/  IMAD.X R237, R237, 0x1, R0, P2 ;  /* 0x00000001eded7824 */ /* 0x010fc600010e0600 */
[----:B-1----:R-:W4:Y:S04]  /*2d8c0*/  LDL.LU R240, [R1+0x1400] ;  /* 0x0014000001f07983 */ /* 0x002f280000300800 */
[----:B------:R1:W-:Y:S01]  /*2d8d0*/  STL [R1+0x1410], R237 ;  /* 0x001410ed01007387 */ /* 0x0003e20000100800 */
[----:B------:R-:W-:-:S03]  /*2d8e0*/  IADD3 R155, P2, R155, R21, RZ ;  /* 0x000000159b9b7210 */ /* 0x000fc60007f5e0ff */
[----:B-1----:R-:W4:Y:S04]  /*2d8f0*/  LDL.LU R237, [R1+0x13d4] ;  /* 0x0013d40001ed7983 */ /* 0x002f280000300800 */
[----:B------:R1:W-:Y:S04]  /*2d900*/  STL [R1+0x13e4], R155 ;  /* 0x0013e49b01007387 */ /* 0x0003e80000100800 */
[----:B-1----:R-:W4:Y:S01]  /*2d910*/  LDL.LU R155, [R1+0x13f8] ;  /* 0x0013f800019b7983 */ /* 0x002f220000300800 */
[----:B--2---:R-:W-:Y:S01]  /*2d920*/  IMAD.X R241, R241, 0x1, R0, P3 ;  /* 0x00000001f1f17824 */ /* 0x004fe200018e0600 */
[----:B---3--:R-:W-:-:S04]  /*2d930*/  IADD3 R153, P3, R153, R21, RZ ;  /* 0x0000001599997210 */ /* 0x008fc80007f7e0ff */
[----:B------:R1:W-:Y:S01]  /*2d940*/  STL [R1+0x1408], R241 ;  /* 0x001408f101007387 */ /* 0x0003e20000100800 */
[----:B----4-:R-:W-:-:S03]  /*2d950*/  IMAD.X R240, R240, 0x1, R0, P4 ;  /* 0x00000001f0f07824 */ /* 0x010fc600020e0600 */
[----:B-1----:R-:W2:Y:S04]  /*2d960*/  LDL.LU R241, [R1+0x13cc] ;  /* 0x0013cc0001f17983 */ /* 0x002ea80000300800 */
[----:B------:R-:W-:Y:S04]  /*2d970*/  STL [R1+0x13dc], R153 ;  /* 0x0013dc9901007387 */ /* 0x000fe80000100800 */
[----:B------:R1:W-:Y:S01]  /*2d980*/  STL [R1+0x1400], R240 ;  /* 0x001400f001007387 */ /* 0x0003e20000100800 */
[----:B------:R-:W-:-:S03]  /*2d990*/  IADD3 R237, P4, R237, R21, RZ ;  /* 0x00000015eded7210 */ /* 0x000fc60007f9e0ff */
[----:B-1----:R-:W3:Y:S04]  /*2d9a0*/  LDL.LU R240, [R1+0x13f0] ;  /* 0x0013f00001f07983 */ /* 0x002ee80000300800 */
[----:B------:R1:W-:Y:S01]  /*2d9b0*/  STL [R1+0x13d4], R237 ;  /* 0x0013d4ed01007387 */ /* 0x0003e20000100800 */
[----:B------:R-:W-:-:S03]  /*2d9c0*/  IMAD.X R155, R155, 0x1, R0, P5 ;  /* 0x000000019b9b7824 */ /* 0x000fc600028e0600 */
[----:B-1----:R-:W4:Y:S04]  /*2d9d0*/  LDL.LU R237, [R1+0x13c4] ;  /* 0x0013c40001ed7983 */ /* 0x002f280000300800 */
[----:B------:R1:W-:Y:S04]  /*2d9e0*/  STL [R1+0x13f8], R155 ;  /* 0x0013f89b01007387 */ /* 0x0003e80000100800 */
[----:B-1----:R-:W4:Y:S04]  /*2d9f0*/  LDL.LU R155, [R1+0x13e8] ;  /* 0x0013e800019b7983 */ /* 0x002f280000300800 */
[----:B------:R-:W4:Y:S01]  /*2da00*/  LDL.LU R153, [R1+0x13bc] ;  /* 0x0013bc0001997983 */ /* 0x000f220000300800 */
[----:B--2---:R-:W-:-:S05]  /*2da10*/  IADD3 R241, P5, R241, R21, RZ ;  /* 0x00000015f1f17210 */ /* 0x004fca0007fbe0ff */
[----:B------:R1:W-:Y:S01]  /*2da20*/  STL [R1+0x13cc], R241 ;  /* 0x0013ccf101007387 */ /* 0x0003e20000100800 */
[----:B---3--:R-:W-:-:S03]  /*2da30*/  IMAD.X R240, R240, 0x1, R0, P6 ;  /* 0x00000001f0f07824 */ /* 0x008fc600030e0600 */
[----:B-1----:R-:W2:Y:S04]  /*2da40*/  LDL.LU R241, [R1+0x13e0] ;  /* 0x0013e00001f17983 */ /* 0x002ea80000300800 */
[----:B------:R1:W-:Y:S01]  /*2da50*/  STL [R1+0x13f0], R240 ;  /* 0x0013f0f001007387 */ /* 0x0003e20000100800 */
[----:B----4-:R-:W-:-:S03]  /*2da60*/  IADD3 R237, P6, R237, R21, RZ ;  /* 0x00000015eded7210 */ /* 0x010fc60007fde0ff */
[----:B-1----:R-:W3:Y:S04]  /*2da70*/  LDL.LU R240, [R1+0x13b4] ;  /* 0x0013b40001f07983 */ /* 0x002ee80000300800 */
[----:B------:R1:W-:Y:S01]  /*2da80*/  STL [R1+0x13c4], R237 ;  /* 0x0013c4ed01007387 */ /* 0x0003e20000100800 */
[----:B------:R-:W-:-:S03]  /*2da90*/  IMAD.X R155, R155, 0x1, R0, P1 ;  /* 0x000000019b9b7824 */ /* 0x000fc600008e0600 */
[----:B-1----:R-:W4:Y:S04]  /*2daa0*/  LDL.LU R237, [R1+0x13d8] ;  /* 0x0013d80001ed7983 */ /* 0x002f280000300800 */
[----:B------:R1:W-:Y:S04]  /*2dab0*/  STL [R1+0x13e8], R155 ;  /* 0x0013e89b01007387 */ /* 0x0003e80000100800 */
[----:B-1----:R-:W4:Y:S01]  /*2dac0*/  LDL.LU R155, [R1+0x13ac] ;  /* 0x0013ac00019b7983 */ /* 0x002f220000300800 */
[----:B------:R-:W-:-:S05]  /*2dad0*/  IADD3 R153, P1, R153, R21, RZ ;  /* 0x0000001599997210 */ /* 0x000fca0007f3e0ff */
[----:B------:R-:W-:Y:S01]  /*2dae0*/  STL [R1+0x13bc], R153 ;  /* 0x0013bc9901007387 */ /* 0x000fe20000100800 */
[----:B--2---:R-:W-:-:S05]  /*2daf0*/  IMAD.X R241, R241, 0x1, R0, P2 ;  /* 0x00000001f1f17824 */ /* 0x004fca00010e0600 */
[----:B------:R1:W-:Y:S01]  /*2db00*/  STL [R1+0x13e0], R241 ;  /* 0x0013e0f101007387 */ /* 0x0003e20000100800 */
[----:B---3--:R-:W-:-:S03]  /*2db10*/  IADD3 R240, P2, R240, R21, RZ ;  /* 0x00000015f0f07210 */ /* 0x008fc60007f5e0ff */
[----:B-1----:R-:W2:Y:S04]  /*2db20*/  LDL.LU R241, [R1+0x13d0] ;  /* 0x0013d00001f17983 */ /* 0x002ea80000300800 */
[----:B------:R1:W-:Y:S01]  /*2db30*/  STL [R1+0x13b4], R240 ;  /* 0x0013b4f001007387 */ /* 0x0003e20000100800 */
[----:B----4-:R-:W-:-:S03]  /*2db40*/  IMAD.X R237, R237, 0x1, R0, P3 ;  /* 0x00000001eded7824 */ /* 0x010fc600018e0600 */
[----:B-1----:R-:W3:Y:S04]  /*2db50*/  LDL.LU R240, [R1+0x13a4] ;  /* 0x0013a40001f07983 */ /* 0x002ee80000300800 */
[----:B------:R1:W-:Y:S01]  /*2db60*/  STL [R1+0x13d8], R237 ;  /* 0x0013d8ed01007387 */ /* 0x0003e20000100800 */
[----:B------:R-:W-:-:S03]  /*2db70*/  IADD3 R155, P3, R155, R21, RZ ;  /* 0x000000159b9b7210 */ /* 0x000fc60007f7e0ff */
[----:B-1----:R-:W4:Y:S04]  /*2db80*/  LDL.LU R237, [R1+0x13c8] ;  /* 0x0013c80001ed7983 */ /* 0x002f280000300800 */
[----:B------:R-:W4:Y:S04]  /*2db90*/  LDL.LU R153, [R1+0x139c] ;  /* 0x00139c0001997983 */ /* 0x000f280000300800 */
[----:B------:R1:W-:Y:S04]  /*2dba0*/  STL [R1+0x13ac], R155 ;  /* 0x0013ac9b01007387 */ /* 0x0003e80000100800 */
[----:B-1----:R-:W4:Y:S01]  /*2dbb0*/  LDL.LU R155, [R1+0x13c0] ;  /* 0x0013c000019b7983 */ /* 0x002f220000300800 */
[----:B--2---:R-:W-:-:S05]  /*2dbc0*/  IMAD.X R241, R241, 0x1, R0, P4 ;  /* 0x00000001f1f17824 */ /* 0x004fca00020e0600 */
        /* <DEDUP_REMOVED lines=70> */
[----:B---3--:R-:W-:-:S03]  /*2e030*/  IADD3.X R240, R240, R0, RZ, P4, !PT ;  /* 0x00000000f0f07210 */ /* 0x008fc600027fe4ff */
        /* <DEDUP_REMOVED lines=317> */
[----:B----4-:R-:W-:Y:S01]  /*2f410*/  IMAD.X R237, R237, 0x1, R0, P3 ;  /* 0x00000001eded7824 */ /* 0x010fe200018e0600 */
[----:B------:R-:W-:Y:S02]  /*2f420*/  IADD3 R153, P3, R153, R21, RZ ;  /* 0x0000001599997210 */ /* 0x000fe40007f7e0ff */
[----:B-1----:R-:W3:Y:S04]  /*2f430*/  LDL.LU R240, [R1+0x11b8] ;  /* 0x0011b80001f07983 */ /* 0x002ee80000300800 */
[----:B------:R1:W-:Y:S01]  /*2f440*/  STL [R1+0x11c8], R237 ;  /* 0x0011c8ed01007387 */ /* 0x0003e20000100800 */
[----:B------:R-:W-:-:S03]  /*2f450*/  IADD3.X R155, R155, R0, RZ, P4, !PT ;  /* 0x000000009b9b7210 */ /* 0x000fc600027fe4ff */
        /* <DEDUP_REMOVED lines=325> */
[----:B----4-:R-:W-:-:S03]  /*308b0*/  IADD3.X R237, R237, R0, RZ, P4, !PT ;  /* 0x00000000eded7210 */ /* 0x010fc600027fe4ff */
        /* <DEDUP_REMOVED lines=323> */
[----:B--2---:R-:W-:-:S05]  /*31cf0*/  IADD3.X R241, R241, R0, RZ, P4, !PT ;  /* 0x00000000f1f17210 */ /* 0x004fca00027fe4ff */
        /* <DEDUP_REMOVED lines=275> */
[--C-:B---3--:R-:W-:Y:S01]  /*32e30*/  IMAD.X R240, R240, 0x1, R0.reuse, P2 ;  /* 0x00000001f0f07824 */ /* 0x108fe200010e0600 */
[----:B------:R-:W-:Y:S02]  /*32e40*/  IADD3 R233, P2, R233, R21, RZ ;  /* 0x00000015e9e97210 */ /* 0x000fe40007f5e0ff */
[----:B-1----:R-:W2:Y:S04]  /*32e50*/  LDL.LU R241, [R1+0xcb4] ;  /* 0x000cb40001f17983 */ /* 0x002ea80000300800 */
[----:B------:R1:W-:Y:S01]  /*32e60*/  STL [R1+0xcf0], R240 ;  /* 0x000cf0f001007387 */ /* 0x0003e20000100800 */
[----:B----4-:R-:W-:-:S03]  /*32e70*/  IMAD.X R237, R237, 0x1, R0, P3 ;  /* 0x00000001eded7824 */ /* 0x010fc600018e0600 */
[----:B-1----:R-:W3:Y:S04]  /*32e80*/  LDL.LU R240, [R1+0xcd8] ;  /* 0x000cd80001f07983 */ /* 0x002ee80000300800 */
[----:B------:R1:W-:Y:S01]  /*32e90*/  STL [R1+0xcc4], R233 ;  /* 0x000cc4e901007387 */ /* 0x0003e20000100800 */
[----:B------:R-:W-:-:S03]  /*32ea0*/  IADD3 R155, P3, R155, R21, RZ ;  /* 0x000000159b9b7210 */ /* 0x000fc60007f7e0ff */
[----:B-1----:R0:W5:Y:S04]  /*32eb0*/  LDL.LU R233, [R1+0x1964] ;  /* 0x0019640001e97983 */ /* 0x0021680000300800 */
[----:B------:R1:W-:Y:S04]  /*32ec0*/  STL [R1+0xce8], R237 ;  /* 0x000ce8ed01007387 */ /* 0x0003e80000100800 */
[----:B-1----:R-:W4:Y:S04]  /*32ed0*/  LDL.LU R237, [R1+0xcd0] ;  /* 0x000cd00001ed7983 */ /* 0x002f280000300800 */
[----:B------:R1:W-:Y:S04]  /*32ee0*/  STL [R1+0xcbc], R155 ;  /* 0x000cbc9b01007387 */ /* 0x0003e80000100800 */
[----:B-1----:R-:W4:Y:S01]  /*32ef0*/  LDL.LU R155, [R1+0xca4] ;  /* 0x000ca400019b7983 */ /* 0x002f220000300800 */
[----:B------:R-:W-:-:S05]  /*32f00*/  IMAD.X R153, R153, 0x1, R0, P4 ;  /* 0x0000000199997824 */ /* 0x000fca00020e0600 */
[----:B------:R-:W-:Y:S01]  /*32f10*/  STL [R1+0xce0], R153 ;  /* 0x000ce09901007387 */ /* 0x000fe20000100800 */
[----:B--2---:R-:W-:-:S05]  /*32f20*/  IADD3 R241, P4, R241, R21, RZ ;  /* 0x00000015f1f17210 */ /* 0x004fca0007f9e0ff */
[----:B------:R1:W-:Y:S01]  /*32f30*/  STL [R1+0xcb4], R241 ;  /* 0x000cb4f101007387 */ /* 0x0003e20000100800 */
[--C-:B---3--:R-:W-:Y:S01]  /*32f40*/  IMAD.X R240, R240, 0x1, R0.reuse, P5 ;  /* 0x00000001f0f07824 */ /* 0x108fe200028e0600 */
[----:B------:R-:W-:Y:S02]  /*32f50*/  IADD3 R2, P5, R2, R21, RZ ;  /* 0x0000001502027210 */ /* 0x000fe40007fbe0ff */
[----:B-1----:R-:W2:Y:S04]  /*32f60*/  LDL.LU R241, [R1+0xc9c] ;  /* 0x000c9c0001f17983 */ /* 0x002ea80000300800 */
[----:B------:R-:W3:Y:S04]  /*32f70*/  LDL.LU R153, [R1+0xcc0] ;  /* 0x000cc00001997983 */ /* 0x000ee80000300800 */
[----:B------:R1:W-:Y:S04]  /*32f80*/  STL [R1+0xcd8], R240 ;  /* 0x000cd8f001007387 */ /* 0x0003e80000100800 */
[----:B-1----:R-:W2:Y:S04]  /*32f90*/  LDL.LU R240, [R1+0xc94] ;  /* 0x000c940001f07983 */ /* 0x002ea80000300800 */
[----:B------:R1:W-:Y:S01]  /*32fa0*/  STL [R1+0xcac], R2 ;  /* 0x000cac0201007387 */ /* 0x0003e20000100800 */
[----:B----4-:R-:W-:-:S03]  /*32fb0*/  IMAD.X R237, R237, 0x1, R0, P6 ;  /* 0x00000001eded7824 */ /* 0x010fc600030e0600 */
[----:B-1----:R-:W4:Y:S04]  /*32fc0*/  LDL.LU R2, [R1+0x1960] ;  /* 0x0019600001027983 */ /* 0x002f280000300800 */
[----:B------:R1:W-:Y:S01]  /*32fd0*/  STL [R1+0xcd0], R237 ;  /* 0x000cd0ed01007387 */ /* 0x0003e20000100800 */
[----:B------:R-:W-:-:S03]  /*32fe0*/  IADD3 R155, P6, R155, R21, RZ ;  /* 0x000000159b9b7210 */ /* 0x000fc60007fde0ff */
[----:B-1----:R-:W2:Y:S04]  /*32ff0*/  LDL.LU R237, [R1+0xcb8] ;  /* 0x000cb80001ed7983 */ /* 0x002ea80000300800 */
[----:B------:R-:W3:Y:S04]  /*33000*/  LDL.LU R21, [R1+0xcc8] ;  /* 0x000cc80001157983 */ /* 0x000ee80000300800 */
[----:B------:R1:W-:Y:S04]  /*33010*/  STL [R1+0xca4], R155 ;  /* 0x000ca49b01007387 */ /* 0x0003e80000100800 */
[----:B-1----:R-:W4:Y:S01]  /*33020*/  LDL.LU R155, [R1+0xc8c] ;  /* 0x000c8c00019b7983 */ /* 0x002f220000300800 */
[----:B---3--:R-:W-:-:S05]  /*33030*/  IMAD.X R21, R21, 0x1, R0, P1 ;  /* 0x0000000115157824 */ /* 0x008fca00008e0600 */
[----:B------:R1:W-:Y:S02]  /*33040*/  STL [R1+0xcc8], R21 ;  /* 0x000cc81501007387 */ /* 0x0003e40000100800 */
[----:B-1----:R-:W1:Y:S01]  /*33050*/  LDC R21, c[0x0][0x238] ;  /* 0x00008e00ff157b82 */ /* 0x002e620000000800 */
[----:B------:R-:W-:Y:S01]  /*33060*/  IADD3.X R153, R153, R0, RZ, P2, !PT ;  /* 0x0000000099997210 */ /* 0x000fe200017fe4ff */
[----:B--2---:R-:W-:Y:S02]  /*33070*/  IMAD.X R237, R237, 0x1, R0, P3 ;  /* 0x00000001eded7824 */ /* 0x004fe400018e0600 */
[----:B-1----:R-:W-:-:S04]  /*33080*/  IMAD.SHL.U32 R21, R21, 0x80, RZ ;  /* 0x0000008015157824 */ /* 0x002fc800078e00ff */
[----:B------:R-:W-:-:S05]  /*33090*/  IMAD.SHL.U32 R21, R21, 0x2, RZ ;  /* 0x0000000215157824 */ /* 0x000fca00078e00ff */
[-C--:B------:R-:W-:Y:S02]  /*330a0*/  IADD3 R241, P1, R241, R21.reuse, RZ ;  /* 0x00000015f1f17210 */ /* 0x080fe40007f3e0ff */
[----:B------:R-:W-:-:S03]  /*330b0*/  IADD3 R240, P2, R240, R21, RZ ;  /* 0x00000015f0f07210 */ /* 0x000fc60007f5e0ff */
[----:B------:R1:W-:Y:S01]  /*330c0*/  STL [R1+0xc9c], R241 ;  /* 0x000c9cf101007387 */ /* 0x0003e20000100800 */
[----:B----4-:R-:W-:-:S03]  /*330d0*/  IADD3 R155, P3, R155, R21, RZ ;  /* 0x000000159b9b7210 */ /* 0x010fc60007f7e0ff */
[----:B-1----:R-:W2:Y:S04]  /*330e0*/  LDL.LU R241, [R1+0xc84] ;  /* 0x000c840001f17983 */ /* 0x002ea80000300800 */
[----:B------:R1:W-:Y:S04]  /*330f0*/  STL [R1+0xcc0], R153 ;  /* 0x000cc09901007387 */ /* 0x0003e80000100800 */
[----:B------:R3:W-:Y:S04]  /*33100*/  STL [R1+0xc94], R240 ;  /* 0x000c94f001007387 */ /* 0x0007e80000100800 */
[----:B-1----:R-:W4:Y:S04]  /*33110*/  LDL.LU R153, [R1+0xca0] ;  /* 0x000ca00001997983 */ /* 0x002f280000300800 */
[----:B---3--:R-:W3:Y:S04]  /*33120*/  LDL.LU R240, [R1+0xc74] ;  /* 0x000c740001f07983 */ /* 0x008ee80000300800 */
[----:B------:R1:W-:Y:S04]  /*33130*/  STL [R1+0xcb8], R237 ;  /* 0x000cb8ed01007387 */ /* 0x0003e80000100800 */
[----:B-1----:R-:W3:Y:S04]  /*33140*/  LDL.LU R237, [R1+0xc98] ;  /* 0x000c980001ed7983 */ /* 0x002ee80000300800 */
[----:B------:R-:W2:Y:S04]  /*33150*/  LDL.LU R21, [R1+0xcb0] ;  /* 0x000cb00001157983 */ /* 0x000ea80000300800 */
[----:B------:R1:W-:Y:S04]  /*33160*/  STL [R1+0xc8c], R155 ;  /* 0x000c8c9b01007387 */ /* 0x0003e80000100800 */
[----:B-1----:R-:W3:Y:S01]  /*33170*/  LDL.LU R155, [R1+0xc6c] ;  /* 0x000c6c00019b7983 */ /* 0x002ee20000300800 */
[----:B--2---:R-:W-:-:S05]  /*33180*/  IMAD.X R21, R21, 0x1, R0, P4 ;  /* 0x0000000115157824 */ /* 0x004fca00020e0600 */
[----:B------:R1:W-:Y:S02]  /*33190*/  STL [R1+0xcb0], R21 ;  /* 0x000cb01501007387 */ /* 0x0003e40000100800 */
[----:B-1----:R-:W1:Y:S02]  /*331a0*/  LDC R21, c[0x0][0x238] ;  /* 0x00008e00ff157b82 */ /* 0x002e640000000800 */
[----:B-1----:R-:W-:-:S04]  /*331b0*/  IMAD.SHL.U32 R21, R21, 0x80, RZ ;  /* 0x0000008015157824 */ /* 0x002fc800078e00ff */
[----:B------:R-:W-:-:S05]  /*331c0*/  IMAD.SHL.U32 R21, R21, 0x2, RZ ;  /* 0x0000000215157824 */ /* 0x000fca00078e00ff */
[----:B------:R-:W-:Y:S02]  /*331d0*/  IADD3 R241, P4, R241, R21, RZ ;  /* 0x00000015f1f17210 */ /* 0x000fe40007f9e0ff */
        /* <DEDUP_REMOVED lines=8> */
[----:B------:R-:W-:-:S05]  /*33260*/  IADD3 R22, P5, R22, R21, RZ ;  /* 0x0000001516167210 */ /* 0x000fca0007fbe0ff */
[----:B------:R1:W-:Y:S04]  /*33270*/  STL [R1+0xc7c], R22 ;  /* 0x000c7c1601007387 */ /* 0x0003e80000100800 */
[----:B-1----:R-:W2:Y:S01]  /*33280*/  LDL.LU R22, [R1+0x195c] ;  /* 0x00195c0001167983 */ /* 0x002ea20000300800 */
[--C-:B----4-:R-:W-:Y:S01]  /*33290*/  IMAD.X R153, R153, 0x1, R0.reuse, P6 ;  /* 0x0000000199997824 */ /* 0x110fe200030e0600 */
[-C--:B---3--:R-:W-:Y:S01]  /*332a0*/  IADD3 R240, P6, R240, R21.reuse, RZ ;  /* 0x00000015f0f07210 */ /* 0x088fe20007fde0ff */
[--C-:B------:R-:W-:Y:S01]  /*332b0*/  IMAD.X R237, R237, 0x1, R0.reuse, P1 ;  /* 0x00000001eded7824 */ /* 0x100fe200008e0600 */
[----:B------:R-:W-:Y:S02]  /*332c0*/  IADD3 R155, P1, R155, R21, RZ ;  /* 0x000000159b9b7210 */ /* 0x000fe40007f3e0ff */
[----:B------:R-:W-:Y:S04]  /*332d0*/  STL [R1+0xca0], R153 ;  /* 0x000ca09901007387 */ /* 0x000fe80000100800 */
[----:B------:R1:W-:Y:S01]  /*332e0*/  STL [R1+0xc74], R240 ;  /* 0x000c74f001007387 */ /* 0x0003e20000100800 */
[----:B------:R-:W-:-:S03]  /*332f0*/  IMAD.X R241, R241, 0x1, R0, P2 ;  /* 0x00000001f1f17824 */ /* 0x000fc600010e0600 */
[----:B-1----:R-:W3:Y:S04]  /*33300*/  LDL.LU R240, [R1+0x1878] ;  /* 0x0018780001f07983 */ /* 0x002ee80000300800 */
[----:B------:R1:W-:Y:S04]  /*33310*/  STL [R1+0xc98], R237 ;  /* 0x000c98ed01007387 */ /* 0x0003e80000100800 */
[----:B-1----:R-:W4:Y:S04]  /*33320*/  LDL.LU R237, [R1+0xc80] ;  /* 0x000c800001ed7983 */ /* 0x002f280000300800 */
[----:B------:R1:W-:Y:S04]  /*33330*/  STL [R1+0xc6c], R155 ;  /* 0x000c6c9b01007387 */ /* 0x0003e80000100800 */
[----:B------:R-:W3:Y:S04]  /*33340*/  LDL.LU R153, [R1+0xc78] ;  /* 0x000c780001997983 */ /* 0x000ee80000300800 */
[----:B-1----:R-:W3:Y:S04]  /*33350*/  LDL.LU R155, [R1+0x1874] ;  /* 0x00187400019b7983 */ /* 0x002ee80000300800 */
[----:B------:R1:W-:Y:S04]  /*33360*/  STL [R1+0xc90], R241 ;  /* 0x000c90f101007387 */ /* 0x0003e80000100800 */
[----:B-1----:R-:W3:Y:S01]  /*33370*/  LDL.LU R241, [R1+0xc70] ;  /* 0x000c700001f17983 */ /* 0x002ee20000300800 */
[----:B--2---:R-:W-:-:S05]  /*33380*/  IADD3 R22, P2, R22, R21, RZ ;  /* 0x0000001516167210 */ /* 0x004fca0007f5e0ff */
[----:B------:R1:W-:Y:S04]  /*33390*/  STL [R1+0xc64], R22 ;  /* 0x000c641601007387 */ /* 0x0003e80000100800 */
[----:B-1----:R-:W2:Y:S04]  /*333a0*/  LDL.LU R22, [R1+0x1958] ;  /* 0x0019580001167983 */ /* 0x002ea80000300800 */
[----:B------:R-:W2:Y:S01]  /*333b0*/  LDL.LU R21, [R1+0x1460] ;  /* 0x0014600001157983 */ /* 0x000ea20000300800 */
[--C-:B----4-:R-:W-:Y:S02]  /*333c0*/  IMAD.X R237, R237, 0x1, R0.reuse, P4 ;  /* 0x00000001eded7824 */ /* 0x110fe400020e0600 */
[----:B---3--:R-:W-:-:S02]  /*333d0*/  IMAD.X R153, R153, 0x1, R0, P5 ;  /* 0x0000000199997824 */ /* 0x008fc400028e0600 */
[--C-:B------:R-:W-:Y:S02]  /*333e0*/  IMAD.X R241, R241, 0x1, R0.reuse, P6 ;  /* 0x00000001f1f17824 */ /* 0x100fe400030e0600 */
[----:B--2---:R-:W-:-:S05]  /*333f0*/  IMAD.X R22, R22, 0x1, R0, P3 ;  /* 0x0000000116167824 */ /* 0x004fca00018e0600 */
[----:B------:R1:W-:Y:S02]  /*33400*/  STL [R1+0xc88], R22 ;  /* 0x000c881601007387 */ /* 0x0003e40000100800 */
[----:B-1----:R-:W1:Y:S02]  /*33410*/  LDC R22, c[0x0][0x23c] ;  /* 0x00008f00ff167b82 */ /* 0x002e640000000800 */
[----:B-1----:R-:W-:-:S04]  /*33420*/  IMAD.SHL.U32 R22, R22, 0x80, RZ ;  /* 0x0000008016167824 */ /* 0x002fc800078e00ff */
[----:B------:R-:W-:-:S05]  /*33430*/  IMAD.SHL.U32 R22, R22, 0x2, RZ ;  /* 0x0000000216167824 */ /* 0x000fca00078e00ff */
[-C--:B------:R-:W-:Y:S02]  /*33440*/  IADD3 R240, P3, R240, R22.reuse, RZ ;  /* 0x00000016f0f07210 */ /* 0x080fe40007f7e0ff */
[-C--:B------:R-:W-:Y:S02]  /*33450*/  IADD3 R21, P4, R21, R22.reuse, RZ ;  /* 0x0000001615157210 */ /* 0x080fe40007f9e0ff */
[-C--:B------:R-:W-:Y:S01]  /*33460*/  IADD3 R155, P5, R155, R22.reuse, RZ ;  /* 0x000000169b9b7210 */ /* 0x080fe20007fbe0ff */
[----:B------:R1:W-:Y:S01]  /*33470*/  STL [R1+0x1878], R240 ;  /* 0x001878f001007387 */ /* 0x0003e20000100800 */
[----:B------:R-:W-:-:S03]  /*33480*/  IADD3 R2, P6, R2, R22, RZ ;  /* 0x0000001602027210 */ /* 0x000fc60007fde0ff */
[----:B-1----:R-:W2:Y:S04]  /*33490*/  LDL.LU R240, [R1+0xc68] ;  /* 0x000c680001f07983 */ /* 0x002ea80000300800 */
[----:B------:R1:W-:Y:S04]  /*334a0*/  STL [R1+0xc80], R237 ;  /* 0x000c80ed01007387 */ /* 0x0003e80000100800 */
[----:B-1----:R-:W3:Y:S04]  /*334b0*/  LDL.LU R237, [R1+0x186c] ;  /* 0x00186c0001ed7983 */ /* 0x002ee80000300800 */
[----:B------:R-:W-:Y:S04]  /*334c0*/  STL [R1+0x1460], R21 ;  /* 0x0014601501007387 */ /* 0x000fe80000100800 */
[----:B------:R1:W-:Y:S04]  /*334d0*/  STL [R1+0x1874], R155 ;  /* 0x0018749b01007387 */ /* 0x0003e80000100800 */
[----:B------:R-:W-:Y:S04]  /*334e0*/  STL [R1+0xc78], R153 ;  /* 0x000c789901007387 */ /* 0x000fe80000100800 */
[----:B-1----:R-:W4:Y:S04]  /*334f0*/  LDL.LU R155, [R1+0x1868] ;  /* 0x00186800019b7983 */ /* 0x002f280000300800 */
[----:B------:R1:W-:Y:S04]  /*33500*/  STL [R1+0xc70], R241 ;  /* 0x000c70f101007387 */ /* 0x0003e80000100800 */
[----:B-1----:R-:W4:Y:S04]  /*33510*/  LDL.LU R241, [R1+0x1464] ;  /* 0x0014640001f17983 */ /* 0x002f280000300800 */
[----:B------:R1:W-:Y:S04]  /*33520*/  STL [R1+0x1870], R2 ;  /* 0x0018700201007387 */ /* 0x0003e80000100800 */
[----:B-1----:R-:W4:Y:S04]  /*33530*/  LDL.LU R2, [R1+0x1954] ;  /* 0x0019540001027983 */ /* 0x002f280000300800 */
[----:B------:R-:W4:Y:S04]  /*33540*/  LDL.LU R21, [R1+0x1864] ;  /* 0x0018640001157983 */ /* 0x000f280000300800 */
[----:B------:R-:W4:Y:S01]  /*33550*/  LDL.LU R153, [R1+0xc5c] ;  /* 0x000c5c0001997983 */ /* 0x000f220000300800 */
[----:B--2---:R-:W-:-:S05]  /*33560*/  IMAD.X R240, R240, 0x1, R0, P1 ;  /* 0x00000001f0f07824 */ /* 0x004fca00008e0600 */
[----:B------:R1:W-:Y:S01]  /*33570*/  STL [R1+0xc68], R240 ;  /* 0x000c68f001007387 */ /* 0x0003e20000100800 */
[----:B---3--:R-:W-:-:S05]  /*33580*/  IADD3 R237, P1, R237, R22, RZ ;  /* 0x00000016eded7210 */ /* 0x008fca0007f3e0ff */
[----:B------:R-:W-:Y:S04]  /*33590*/  STL [R1+0x186c], R237 ;  /* 0x00186ced01007387 */ /* 0x000fe80000100800 */
[----:B-1----:R-:W2:Y:S01]  /*335a0*/  LDL.LU R240, [R1+0x1860] ;  /* 0x0018600001f07983 */ /* 0x002ea20000300800 */
[----:B----4-:R-:W-:-:S05]  /*335b0*/  IMAD.X R2, R2, 0x1, R0, P2 ;  /* 0x0000000102027824 */ /* 0x010fca00010e0600 */
[----:B------:R1:W-:Y:S04]  /*335c0*/  STL [R1+0xc60], R2 ;  /* 0x000c600201007387 */ /* 0x0003e80000100800 */
[----:B-1----:R-:W3:Y:S04]  /*335d0*/  LDL.LU R2, [R1+0x1950] ;  /* 0x0019500001027983 */ /* 0x002ee80000300800 */
[----:B------:R-:W4:Y:S01]  /*335e0*/  LDL.LU R237, [R1+0x145c] ;  /* 0x00145c0001ed7983 */ /* 0x000f220000300800 */
[----:B------:R-:W-:-:S05]  /*335f0*/  IADD3 R155, P2, R155, R22, RZ ;  /* 0x000000169b9b7210 */ /* 0x000fca0007f5e0ff */
[----:B------:R1:W-:Y:S04]  /*33600*/  STL [R1+0x1868], R155 ;  /* 0x0018689b01007387 */ /* 0x0003e80000100800 */
[----:B-1----:R-:W4:Y:S01]  /*33610*/  LDL.LU R155, [R1+0x1858] ;  /* 0x00185800019b7983 */ /* 0x002f220000300800 */
[--C-:B---3--:R-:W-:Y:S01]  /*33620*/  IMAD.X R241, R241, 0x1, R2.reuse, P3 ;  /* 0x00000001f1f17824 */ /* 0x108fe200018e0602 */
[-C--:B------:R-:W-:Y:S01]  /*33630*/  IADD3 R21, P3, R21, R22.reuse, RZ ;  /* 0x0000001615157210 */ /* 0x080fe20007f7e0ff */
[--C-:B------:R-:W-:Y:S01]  /*33640*/  IMAD.X R153, R153, 0x1, R2.reuse, P4 ;  /* 0x0000000199997824 */ /* 0x100fe200020e0602 */
[----:B--2---:R-:W-:Y:S02]  /*33650*/  IADD3 R240, P4, R240, R22, RZ ;  /* 0x00000016f0f07210 */ /* 0x004fe40007f9e0ff */
[----:B------:R1:W-:Y:S01]  /*33660*/  STL [R1+0x1464], R241 ;  /* 0x001464f101007387 */ /* 0x0003e20000100800 */
[----:B----4-:R-:W-:-:S03]  /*33670*/  IMAD.X R237, R237, 0x1, R2, P5 ;  /* 0x00000001eded7824 */ /* 0x010fc600028e0602 */
[----:B-1----:R-:W2:Y:S04]  /*33680*/  LDL.LU R241, [R1+0x1458] ;  /* 0x0014580001f17983 */ /* 0x002ea80000300800 */
[----:B------:R1:W-:Y:S04]  /*33690*/  STL [R1+0x1864], R21 ;  /* 0x0018641501007387 */ /* 0x0003e80000100800 */
[----:B-1----:R-:W3:Y:S04]  /*336a0*/  LDL.LU R21, [R1+0x1850] ;  /* 0x0018500001157983 */ /* 0x002ee80000300800 */
[----:B------:R1:W-:Y:S04]  /*336b0*/  STL [R1+0xc5c], R153 ;  /* 0x000c5c9901007387 */ /* 0x0003e80000100800 */
[----:B-1----:R-:W4:Y:S04]  /*336c0*/  LDL.LU R153, [R1+0x1454] ;  /* 0x0014540001997983 */ /* 0x002f280000300800 */
[----:B------:R1:W-:Y:S04]  /*336d0*/  STL [R1+0x1860], R240 ;  /* 0x001860f001007387 */ /* 0x0003e80000100800 */
[----:B-1----:R-:W4:Y:S04]  /*336e0*/  LDL.LU R240, [R1+0x1848] ;  /* 0x0018480001f07983 */ /* 0x002f280000300800 */
[----:B------:R1:W-:Y:S04]  /*336f0*/  STL [R1+0x145c], R237 ;  /* 0x00145ced01007387 */ /* 0x0003e80000100800 */
[----:B-1----:R-:W4:Y:S01]  /*33700*/  LDL.LU R237, [R1+0x1450] ;  /* 0x0014500001ed7983 */ /* 0x002f220000300800 */
[----:B------:R-:W-:-:S05]  /*33710*/  IADD3 R155, P5, R155, R22, RZ ;  /* 0x000000169b9b7210 */ /* 0x000fca0007fbe0ff */
[----:B------:R1:W-:Y:S04]  /*33720*/  STL [R1+0x1858], R155 ;  /* 0x0018589b01007387 */ /* 0x0003e80000100800 */
[----:B-1----:R-:W4:Y:S01]  /*33730*/  LDL.LU R155, [R1+0x1840] ;  /* 0x00184000019b7983 */ /* 0x002f220000300800 */
        /* <DEDUP_REMOVED lines=10> */
[----:B------:R1:W-:Y:S01]  /*337e0*/  STL [R1+0x1848], R240 ;  /* 0x001848f001007387 */ /* 0x0003e20000100800 */
[----:B------:R-:W-:-:S03]  /*337f0*/  IMAD.X R237, R237, 0x1, R2, P2 ;  /* 0x00000001eded7824 */ /* 0x000fc600010e0602 */
        /* <DEDUP_REMOVED lines=179> */
[----:B------:R-:W-:-:S03]  /*34330*/  IADD3.X R237, R237, R2, RZ, P2, !PT ;  /* 0x00000002eded7210 */ /* 0x000fc600017fe4ff */
        /* <DEDUP_REMOVED lines=829> */
[----:B------:R1:W-:Y:S02]  /*37710*/  STL [R1+0xb1c], R237 ;  /* 0x000b1ced01007387 */ /* 0x0003e40000100800 */
[----:B-1----:R-:W-:Y:S02]  /*37720*/  IMAD.MOV.U32 R237, RZ, RZ, R4 ;  /* 0x000000ffffed7224 */ /* 0x002fe400078e0004 */
[----:B------:R-:W-:Y:S02]  /*37730*/  IMAD.MOV.U32 R4, RZ, RZ, R5 ;  /* 0x000000ffff047224 */ /* 0x000fe400078e0005 */
[----:B------:R-:W-:-:S02]  /*37740*/  IMAD.MOV.U32 R5, RZ, RZ, R6 ;  /* 0x000000ffff057224 */ /* 0x000fc400078e0006 */
[----:B------:R-:W4:Y:S01]  /*37750*/  LDL.LU R6, [R1+0xb04] ;  /* 0x000b040001067983 */ /* 0x000f220000300800 */
        /* <DEDUP_REMOVED lines=13> */
[----:B------:R1:W-:Y:S04]  /*37830*/  STL [R1+0xae0], R240 ;  /* 0x000ae0f001007387 */ /* 0x0003e80000100800 */
[----:B-1----:R-:W4:Y:S01]  /*37840*/  LDL.LU R240, [R1+0xac8] ;  /* 0x000ac80001f07983 */ /* 0x002f220000300800 */
[----:B------:R-:W-:-:S05]  /*37850*/  IMAD.X R6, R6, 0x1, R2, P5 ;  /* 0x0000000106067824 */ /* 0x000fca00028e0602 */
[----:B------:R1:W-:Y:S02]  /*37860*/  STL [R1+0xb04], R6 ;  /* 0x000b040601007387 */ /* 0x0003e40000100800 */
[----:B-1----:R-:W-:Y:S02]  /*37870*/  IMAD.MOV.U32 R6, RZ, RZ, R7 ;  /* 0x000000ffff067224 */ /* 0x002fe400078e0007 */
        /* <DEDUP_REMOVED lines=14> */
[----:B------:R1:W-:Y:S02]  /*37960*/  STL [R1+0xac8], R240 ;  /* 0x000ac8f001007387 */ /* 0x0003e40000100800 */
[----:B-1----:R-:W-:Y:S02]  /*37970*/  IMAD.MOV.U32 R240, RZ, RZ, R237 ;  /* 0x000000fffff07224 */ /* 0x002fe400078e00ed */
[----:B------:R-:W-:Y:S02]  /*37980*/  IMAD.MOV.U32 R237, RZ, RZ, R4 ;  /* 0x000000ffffed7224 */ /* 0x000fe400078e0004 */
[----:B------:R-:W-:-:S02]  /*37990*/  IMAD.MOV.U32 R4, RZ, RZ, R5 ;  /* 0x000000ffff047224 */ /* 0x000fc400078e0005 */
[----:B------:R-:W-:Y:S01]  /*379a0*/  IMAD.X R7, R7, 0x1, R2, P2 ;  /* 0x0000000107077824 */ /* 0x000fe200010e0602 */
[----:B------:R-:W4:Y:S04]  /*379b0*/  LDL.LU R5, [R1+0xab0] ;  /* 0x000ab00001057983 */ /* 0x000f280000300800 */
        /* <DEDUP_REMOVED lines=18> */
[----:B------:R-:W-:Y:S01]  /*37ae0*/  IMAD.X R3, R3, 0x1, R2, P5 ;  /* 0x0000000103037824 */ /* 0x000fe200028e0602 */
[----:B------:R-:W4:Y:S04]  /*37af0*/  LDL.LU R6, [R1+0xa98] ;  /* 0x000a980001067983 */ /* 0x000f280000300800 */
[----:B------:R1:W-:Y:S02]  /*37b00*/  STL [R1+0xad4], R3 ;  /* 0x000ad40301007387 */ /* 0x0003e40000100800 */
[----:B-1----:R-:W-:-:S02]  /*37b10*/  IMAD.MOV.U32 R3, RZ, RZ, R16 ;  /* 0x000000ffff037224 */ /* 0x002fc400078e0010 */
        /* <DEDUP_REMOVED lines=11> */
[----:B------:R1:W-:Y:S04]  /*37bd0*/  STL [R1+0xac4], R153 ;  /* 0x000ac49901007387 */ /* 0x0003e80000100800 */
[----:B-1----:R-:W4:Y:S01]  /*37be0*/  LDL.LU R153, [R1+0xaac] ;  /* 0x000aac0001997983 */ /* 0x002f220000300800 */
[----:B------:R-:W-:-:S05]  /*37bf0*/  IADD3 R6, P1, R6, R22, RZ ;  /* 0x0000001606067210 */ /* 0x000fca0007f3e0ff */
[----:B------:R1:W-:Y:S02]  /*37c00*/  STL [R1+0xa98], R6 ;  /* 0x000a980601007387 */ /* 0x0003e40000100800 */
[----:B-1----:R-:W-:Y:S02]  /*37c10*/  IMAD.MOV.U32 R6, RZ, RZ, R7 ;  /* 0x000000ffff067224 */ /* 0x002fe400078e0007 */
[----:B------:R-:W-:Y:S01]  /*37c20*/  IMAD.X R16, R16, 0x1, R2, P2 ;  /* 0x0000000110107824 */ /* 0x000fe200010e0602 */
[----:B------:R-:W4:Y:S04]  /*37c30*/  LDL.LU R7, [R1+0xa80] ;  /* 0x000a800001077983 */ /* 0x000f280000300800 */
[----:B------:R1:W-:Y:S04]  /*37c40*/  STL [R1+0xabc], R16 ;  /* 0x000abc1001007387 */ /* 0x0003e80000100800 */
[----:B-1----:R-:W4:Y:S01]  /*37c50*/  LDL.LU R16, [R1+0xaa4] ;  /* 0x000aa40001107983 */ /* 0x002f220000300800 */
[----:B------:R-:W-:-:S05]  /*37c60*/  IADD3 R155, P2, R155, R22, RZ ;  /* 0x000000169b9b7210 */ /* 0x000fca0007f5e0ff */
[----:B------:R1:W-:Y:S04]  /*37c70*/  STL [R1+0xa90], R155 ;  /* 0x000a909b01007387 */ /* 0x0003e80000100800 */
[----:B-1----:R-:W4:Y:S01]  /*37c80*/  LDL.LU R155, [R1+0xa78] ;  /* 0x000a7800019b7983 */ /* 0x002f220000300800 */
[----:B--2---:R-:W-:-:S05]  /*37c90*/  IADD3.X R241, R241, R2, RZ, P3, !PT ;  /* 0x00000002f1f17210 */ /* 0x004fca0001ffe4ff */
        /* <DEDUP_REMOVED lines=9> */
[----:B------:R1:W-:Y:S01]  /*37d30*/  STL [R1+0xa80], R7 ;  /* 0x000a800701007387 */ /* 0x0003e20000100800 */
[----:B------:R-:W-:Y:S02]  /*37d40*/  IMAD.X R16, R16, 0x1, R2, P5 ;  /* 0x0000000110107824 */ /* 0x000fe400028e0602 */
[----:B-1----:R-:W-:Y:S02]  /*37d50*/  IMAD.MOV.U32 R7, RZ, RZ, R3 ;  /* 0x000000ffff077224 */ /* 0x002fe400078e0003 */
[----:B------:R-:W4:Y:S04]  /*37d60*/  LDL.LU R3, [R1+0xa68] ;  /* 0x000a680001037983 */ /* 0x000f280000300800 */
[----:B------:R1:W-:Y:S02]  /*37d70*/  STL [R1+0xaa4], R16 ;  /* 0x000aa41001007387 */ /* 0x0003e40000100800 */
[----:B-1----:R-:W-:-:S02]  /*37d80*/  IMAD.MOV.U32 R16, RZ, RZ, R18 ;  /* 0x000000ffff107224 */ /* 0x002fc400078e0012 */
[----:B------:R-:W-:Y:S02]  /*37d90*/  IMAD.MOV.U32 R18, RZ, RZ, R9 ;  /* 0x000000ffff127224 */ /* 0x000fe400078e0009 */
        /* <DEDUP_REMOVED lines=15> */
[----:B------:R-:W-:-:S03]  /*37e90*/  IMAD.X R9, R9, 0x1, R2, P2 ;  /* 0x0000000109097824 */ /* 0x000fc600010e0602 */
[----:B-1----:R-:W4:Y:S04]  /*37ea0*/  LDL.LU R3, [R1+0xa50] ;  /* 0x000a500001037983 */ /* 0x002f280000300800 */
        /* <DEDUP_REMOVED lines=25> */
[----:B--2---:R-:W-:-:S05]  /*38040*/  IMAD.X R241, R241, 0x1, R2, P6 ;  /* 0x00000001f1f17824 */ /* 0x004fca00030e0602 */
[----:B------:R1:W-:Y:S01]  /*38050*/  STL [R1+0xa6c], R241 ;  /* 0x000a6cf101007387 */ /* 0x0003e20000100800 */
[----:B---3--:R-:W-:Y:S01]  /*38060*/  IADD3 R21, P6, R21, R22, RZ ;  /* 0x0000001615157210 */ /* 0x008fe20007fde0ff */
[----:B-1----:R-:W-:Y:S02]  /*38070*/  IMAD.MOV.U32 R241, RZ, RZ, R240 ;  /* 0x000000fffff17224 */ /* 0x002fe400078e00f0 */
[----:B------:R-:W-:Y:S02]  /*38080*/  IMAD.MOV.U32 R240, RZ, RZ, R4 ;  /* 0x000000fffff07224 */ /* 0x000fe400078e0004 */
[----:B------:R-:W2:Y:S04]  /*38090*/  LDL.LU R4, [R1+0xa54] ;  /* 0x000a540001047983 */ /* 0x000ea80000300800 */
        /* <DEDUP_REMOVED lines=25> */
[----:B------:R1:W-:Y:S04]  /*38230*/  STL [R1+0xa20], R18 ;  /* 0x000a201201007387 */ /* 0x0003e80000100800 */
[----:B-1----:R-:W4:Y:S01]  /*38240*/  LDL.LU R18, [R1+0xa2c] ;  /* 0x000a2c0001127983 */ /* 0x002f220000300800 */
[----:B------:R-:W-:-:S05]  /*38250*/  IMAD.X R23, R23, 0x1, R2, P5 ;  /* 0x0000000117177824 */ /* 0x000fca00028e0602 */
[----:B------:R1:W-:Y:S04]  /*38260*/  STL [R1+0xa44], R23 ;  /* 0x000a441701007387 */ /* 0x0003e80000100800 */
[----:B-1----:R-:W4:Y:S01]  /*38270*/  LDL.LU R23, [R1+0xa00] ;  /* 0x000a000001177983 */ /* 0x002f220000300800 */
[----:B------:R-:W-:Y:S01]  /*38280*/  IADD3 R236, P5, R236, R22, RZ ;  /* 0x00000016ecec7210 */ /* 0x000fe20007fbe0ff */
[----:B------:R-:W-:-:S04]  /*38290*/  IMAD.X R155, R155, 0x1, R2, P6 ;  /* 0x000000019b9b7824 */ /* 0x000fc800030e0602 */
[----:B------:R1:W-:Y:S04]  /*382a0*/  STL [R1+0xa18], R236 ;  /* 0x000a18ec01007387 */ /* 0x0003e80000100800 */
[----:B-1----:R0:W5:Y:S04]  /*382b0*/  LDL.LU R236, [R1+0x194c] ;  /* 0x00194c0001ec7983 */ /* 0x0021680000300800 */
[----:B------:R1:W-:Y:S02]  /*382c0*/  STL [R1+0xa3c], R155 ;  /* 0x000a3c9b01007387 */ /* 0x0003e40000100800 */
[----:B-1----:R-:W-:-:S02]  /*382d0*/  IMAD.MOV.U32 R155, RZ, RZ, R241 ;  /* 0x000000ffff9b7224 */ /* 0x002fc400078e00f1 */
        /* <DEDUP_REMOVED lines=8> */
[----:B------:R1:W-:Y:S04]  /*38360*/  STL [R1+0xa08], R153 ;  /* 0x000a089901007387 */ /* 0x0003e80000100800 */
[----:B-1----:R-:W4:Y:S01]  /*38370*/  LDL.LU R153, [R1+0x9e8] ;  /* 0x0009e80001997983 */ /* 0x002f220000300800 */
[----:B------:R-:W-:-:S05]  /*38380*/  IMAD.X R18, R18, 0x1, R2, P2 ;  /* 0x0000000112127824 */ /* 0x000fca00010e0602 */
[----:B------:R1:W-:Y:S02]  /*38390*/  STL [R1+0xa2c], R18 ;  /* 0x000a2c1201007387 */ /* 0x0003e40000100800 */
[----:B-1----:R-:W-:Y:S01]  /*383a0*/  IMAD.MOV.U32 R18, RZ, RZ, R19 ;  /* 0x000000ffff127224 */ /* 0x002fe200078e0013 */
[----:B------:R-:W-:Y:S01]  /*383b0*/  IADD3 R23, P2, R23, R22, RZ ;  /* 0x0000001617177210 */ /* 0x000fe20007f5e0ff */
[----:B------:R-:W2:Y:S04]  /*383c0*/  LDL.LU R19, [R1+0xa0c] ;  /* 0x000a0c0001137983 */ /* 0x000ea80000300800 */
[----:B------:R-:W3:Y:S04]  /*383d0*/  LDL.LU R22, [R1+0xa24] ;  /* 0x000a240001167983 */ /* 0x000ee80000300800 */
[----:B------:R1:W-:Y:S04]  /*383e0*/  STL [R1+0xa00], R23 ;  /* 0x000a001701007387 */ /* 0x0003e80000100800 */
[----:B-1----:R-:W4:Y:S01]  /*383f0*/  LDL.LU R23, [R1+0x9e0] ;  /* 0x0009e00001177983 */ /* 0x002f220000300800 */
[----:B------:R-:W-:-:S02]  /*38400*/  IMAD.X R155, R155, 0x1, R2, P1 ;  /* 0x000000019b9b7824 */ /* 0x000fc400008e0602 */
[--C-:B------:R-:W-:Y:S02]  /*38410*/  IMAD.X R241, R241, 0x1, R2.reuse, P4 ;  /* 0x00000001f1f17824 */ /* 0x100fe400020e0602 */
[----:B---3--:R-:W-:-:S05]  /*38420*/  IMAD.X R22, R22, 0x1, R2, P3 ;  /* 0x0000000116167824 */ /* 0x008fca00018e0602 */
[----:B------:R1:W-:Y:S02]  /*38430*/  STL [R1+0xa24], R22 ;  /* 0x000a241601007387 */ /* 0x0003e40000100800 */
[----:B-1----:R-:W1:Y:S01]  /*38440*/  LDC R22, c[0x0][0x23c] ;  /* 0x00008f00ff167b82 */ /* 0x002e620000000800 */
[--C-:B------:R-:W-:Y:S02]  /*38450*/  IMAD.X R21, R21, 0x1, R2.reuse, P5 ;  /* 0x0000000115157824 */ /* 0x100fe400028e0602 */
[----:B--2---:R-:W-:Y:S02]  /*38460*/  IMAD.X R19, R19, 0x1, R2, P6 ;  /* 0x0000000113137824 */ /* 0x004fe400030e0602 */
[----:B-1----:R-:W-:-:S04]  /*38470*/  IMAD.SHL.U32 R22, R22, 0x80, RZ ;  /* 0x0000008016167824 */ /* 0x002fc800078e00ff */
[----:B------:R-:W-:-:S05]  /*38480*/  IMAD.SHL.U32 R22, R22, 0x2, RZ ;  /* 0x0000000216167824 */ /* 0x000fca00078e00ff */
[-C--:B------:R-:W-:Y:S02]  /*38490*/  IADD3 R237, P3, R237, R22.reuse, RZ ;  /* 0x00000016eded7210 */ /* 0x080fe40007f7e0ff */
[-C--:B------:R-:W-:Y:S02]  /*384a0*/  IADD3 R4, P4, R4, R22.reuse, RZ ;  /* 0x0000001604047210 */ /* 0x080fe40007f9e0ff */
[-C--:B----4-:R-:W-:Y:S01]  /*384b0*/  IADD3 R153, P5, R153, R22.reuse, RZ ;  /* 0x0000001699997210 */ /* 0x090fe20007fbe0ff */
[----:B------:R1:W-:Y:S01]  /*384c0*/  STL [R1+0x9f8], R237 ;  /* 0x0009f8ed01007387 */ /* 0x0003e20000100800 */
[----:B------:R-:W-:-:S03]  /*384d0*/  IADD3 R23, P6, R23, R22, RZ ;  /* 0x0000001617177210 */ /* 0x000fc60007fde0ff */
[----:B-1----:R0:W5:Y:S04]  /*384e0*/  LDL.LU R237, [R1+0x1948] ;  /* 0x0019480001ed7983 */ /* 0x0021680000300800 */
[----:B------:R1:W-:Y:S01]  /*384f0*/  STL [R1+0xa1c], R241 ;  /* 0x000a1cf101007387 */ /* 0x0003e20000100800 */
[----:B------:R-:W-:-:S03]  /*38500*/  IADD3 R240, P1, R240, R22, RZ ;  /* 0x00000016f0f07210 */ /* 0x000fc60007f3e0ff */
        /* <DEDUP_REMOVED lines=14> */
[----:B-1----:R0:W5:Y:S04]  /*385f0*/  LDL.LU R240, [R1+0x1944] ;  /* 0x0019440001f07983 */ /* 0x0021680000300800 */
[----:B------:R-:W2:Y:S02]  /*38600*/  LDL.LU R22, [R1+0x9fc] ;  /* 0x0009fc0001167983 */ /* 0x000ea40000300800 */
[----:B--2---:R-:W-:-:S05]  /*38610*/  IMAD.X R22, R22, 0x1, R2, P2 ;  /* 0x0000000116167824 */ /* 0x004fca00010e0602 */
[----:B------:R1:W-:Y:S02]  /*38620*/  STL [R1+0x9fc], R22 ;  /* 0x0009fc1601007387 */ /* 0x0003e40000100800 */
[----:B-1----:R-:W1:Y:S02]  /*38630*/  LDC R22, c[0x0][0x23c] ;  /* 0x00008f00ff167b82 */ /* 0x002e640000000800 */
[----:B-1----:R-:W-:-:S04]  /*38640*/  IMAD.SHL.U32 R22, R22, 0x80, RZ ;  /* 0x0000008016167824 */ /* 0x002fc800078e00ff */
[----:B------:R-:W-:-:S05]  /*38650*/  IMAD.SHL.U32 R22, R22, 0x2, RZ ;  /* 0x0000000216167824 */ /* 0x000fca00078e00ff */
[----:B------:R-:W-:Y:S01]  /*38660*/  IADD3 R241, P2, R241, R22, RZ ;  /* 0x00000016f1f17210 */ /* 0x000fe20007f5e0ff */
[----:B------:R-:W-:-:S04]  /*38670*/  IMAD.MOV.U32 R22, RZ, RZ, R6 ;  /* 0x000000ffff167224 */ /* 0x000fc800078e0006 */
[----:B------:R-:W-:Y:S01]  /*38680*/  IMAD.X R22, R22, 0x1, R2, P3 ;  /* 0x0000000116167824 */ /* 0x000fe200018e0602 */
[----:B------:R1:W-:Y:S04]  /*38690*/  STL [R1+0x9d0], R241 ;  /* 0x0009d0f101007387 */ /* 0x0003e80000100800 */
[----:B-1----:R0:W5:Y:S04]  /*386a0*/  LDL.LU R241, [R1+0x1940] ;  /* 0x0019400001f17983 */ /* 0x0021680000300800 */
[----:B------:R-:W2:Y:S04]  /*386b0*/  LDL.LU R6, [R1+0x9a0] ;  /* 0x0009a00001067983 */ /* 0x000ea80000300800 */
[----:B------:R1:W-:Y:S02]  /*386c0*/  STL [R1+0x9f4], R22 ;  /* 0x0009f41601007387 */ /* 0x0003e40000100800 */
[----:B-1----:R-:W1:Y:S02]  /*386d0*/  LDC R22, c[0x0][0x23c] ;  /* 0x00008f00ff167b82 */ /* 0x002e640000000800 */
[----:B-1----:R-:W-:-:S04]  /*386e0*/  IMAD.SHL.U32 R22, R22, 0x80, RZ ;  /* 0x0000008016167824 */ /* 0x002fc800078e00ff */
[----:B------:R-:W-:-:S05]  /*386f0*/  IMAD.SHL.U32 R22, R22, 0x2, RZ ;  /* 0x0000000216167824 */ /* 0x000fca00078e00ff */
[----:B---3--:R-:W-:-:S05]  /*38700*/  IADD3 R4, P3, R4, R22, RZ ;  /* 0x0000001604047210 */ /* 0x008fca0007f7e0ff */
[----:B------:R1:W-:Y:S04]  /*38710*/  STL [R1+0x9c8], R4 ;  /* 0x0009c80401007387 */ /* 0x0003e80000100800 */
[----:B-1----:R0:W5:Y:S04]  /*38720*/  LDL.LU R4, [R1+0x193c] ;  /* 0x00193c0001047983 */ /* 0x0021680000300800 */
[----:B------:R-:W3:Y:S01]  /*38730*/  LDL.LU R22, [R1+0x9ec] ;  /* 0x0009ec0001167983 */ /* 0x000ee20000300800 */
[--C-:B----4-:R-:W-:Y:S02]  /*38740*/  IMAD.X R153, R153, 0x1, R2.reuse, P5 ;  /* 0x0000000199997824 */ /* 0x110fe400028e0602 */
[----:B------:R-:W-:-:S02]  /*38750*/  IMAD.X R23, R23, 0x1, R2, P6 ;  /* 0x0000000117177824 */ /* 0x000fc400030e0602 */
[--C-:B------:R-:W-:Y:S02]  /*38760*/  IMAD.X R13, R13, 0x1, R2.reuse, P1 ;  /* 0x000000010d0d7824 */ /* 0x100fe400008e0602 */
[----:B---3--:R-:W-:-:S05]  /*38770*/  IMAD.X R22, R22, 0x1, R2, P4 ;  /* 0x0000000116167824 */ /* 0x008fca00020e0602 */
[----:B------:R1:W-:Y:S02]  /*38780*/  STL [R1+0x9ec], R22 ;  /* 0x0009ec1601007387 */ /* 0x0003e40000100800 */
[----:B-1----:R-:W1:Y:S02]  /*38790*/  LDC R22, c[0x0][0x23c] ;  /* 0x00008f00ff167b82 */ /* 0x002e640000000800 */
[----:B-1----:R-:W-:-:S04]  /*387a0*/  IMAD.SHL.U32 R22, R22, 0x80, RZ ;  /* 0x0000008016167824 */ /* 0x002fc800078e00ff */
[----:B------:R-:W-:-:S05]  /*387b0*/  IMAD.SHL.U32 R22, R22, 0x2, RZ ;  /* 0x0000000216167824 */ /* 0x000fca00078e00ff */
[-C--:B------:R-:W-:Y:S02]  /*387c0*/  IADD3 R21, P4, R21, R22.reuse, RZ ;  /* 0x0000001615157210 */ /* 0x080fe40007f9e0ff */
[----:B------:R-:W-:-:S03]  /*387d0*/  IADD3 R19, P5, R19, R22, RZ ;  /* 0x0000001613137210 */ /* 0x000fc60007fbe0ff */
[----:B------:R1:W-:Y:S01]  /*387e0*/  STL [R1+0x9c0], R21 ;  /* 0x0009c01501007387 */ /* 0x0003e20000100800 */
[-C--:B------:R-:W-:Y:S01]  /*387f0*/  IADD3 R155, P6, R155, R22.reuse, RZ ;  /* 0x000000169b9b7210 */ /* 0x080fe20007fde0ff */
[----:B-1----:R-:W-:Y:S02]  /*38800*/  IMAD.MOV.U32 R21, RZ, RZ, R9 ;  /* 0x000000ffff157224 */ /* 0x002fe400078e0009 */
[----:B------:R-:W3:Y:S04]  /*38810*/  LDL.LU R9, [R1+0x980] ;  /* 0x0009800001097983 */ /* 0x000ee80000300800 */
[----:B------:R1:W-:Y:S01]  /*38820*/  STL [R1+0x9e4], R153 ;  /* 0x0009e49901007387 */ /* 0x0003e20000100800 */
[----:B------:R-:W-:Y:S01]  /*38830*/  IADD3 R5, P1, R5, R22, RZ ;  /* 0x0000001605057210 */ /* 0x000fe20007f3e0ff */
[----:B-1----:R-:W-:-:S02]  /*38840*/  IMAD.MOV.U32 R153, RZ, RZ, R18 ;  /* 0x000000ffff997224 */ /* 0x002fc400078e0012 */
[----:B------:R-:W4:Y:S04]  /*38850*/  LDL.LU R18, [R1+0x978] ;  /* 0x0009780001127983 */ /* 0x000f280000300800 */
[----:B------:R1:W-:Y:S04]  /*38860*/  STL [R1+0x9b8], R19 ;  /* 0x0009b81301007387 */ /* 0x0003e80000100800 */
[----:B-1----:R-:W4:Y:S04]  /*38870*/  LDL.LU R19, [R1+0x970] ;  /* 0x0009700001137983 */ /* 0x002f280000300800 */
[----:B------:R1:W-:Y:S04]  /*38880*/  STL [R1+0x9dc], R23 ;  /* 0x0009dc1701007387 */ /* 0x0003e80000100800 */
[----:B-1----:R-:W4:Y:S04]  /*38890*/  LDL.LU R23, [R1+0x968] ;  /* 0x0009680001177983 */ /* 0x002f280000300800 */
[----:B------:R1:W-:Y:S02]  /*388a0*/  STL [R1+0x9b0], R155 ;  /* 0x0009b09b01007387 */ /* 0x0003e40000100800 */
[----:B-1----:R-:W-:-:S02]  /*388b0*/  IMAD.MOV.U32 R155, RZ, RZ, R17 ;  /* 0x000000ffff9b7224 */ /* 0x002fc400078e0011 */
[----:B------:R-:W4:Y:S04]  /*388c0*/  LDL.LU R17, [R1+0x960] ;  /* 0x0009600001117983 */ /* 0x000f280000300800 */
        /* <DEDUP_REMOVED lines=10> */
[----:B------:R-:W-:Y:S02]  /*38970*/  IADD3 R6, P2, R6, R22, RZ ;  /* 0x0000001606067210 */ /* 0x000fe40007f5e0ff */
[----:B------:R-:W-:-:S05]  /*38980*/  MOV R22, R156 ;  /* 0x0000009c00167202 */ /* 0x000fca0000000f00 */
        /* <DEDUP_REMOVED lines=8> */
[----:B------:R-:W-:-:S05]  /*38a10*/  IADD3 R7, P3, R7, R22, RZ ;  /* 0x0000001607077210 */ /* 0x000fca0007f7e0ff */
[----:B------:R1:W-:Y:S04]  /*38a20*/  STL [R1+0x998], R7 ;  /* 0x0009980701007387 */ /* 0x0003e80000100800 */
[----:B-1----:R0:W5:Y:S04]  /*38a30*/  LDL.LU R7, [R1+0x1930] ;  /* 0x0019300001077983 */ /* 0x0021680000300800 */
[----:B------:R-:W3:Y:S01]  /*38a40*/  LDL.LU R22, [R1+0x9bc] ;  /* 0x0009bc0001167983 */ /* 0x000ee20000300800 */
        /* <DEDUP_REMOVED lines=8> */
[----:B------:R1:W-:Y:S04]  /*38ad0*/  STL [R1+0x990], R16 ;  /* 0x0009901001007387 */ /* 0x0003e80000100800 */
[----:B-1----:R-:W3:Y:S04]  /*38ae0*/  LDL.LU R16, [R1+0x192c] ;  /* 0x00192c0001107983 */ /* 0x002ee80000300800 */
[----:B------:R1:W-:Y:S04]  /*38af0*/  STL [R1+0x9b4], R12 ;  /* 0x0009b40c01007387 */ /* 0x0003e80000100800 */
[----:B-1----:R-:W3:Y:S04]  /*38b00*/  LDL.LU R12, [R1+0x940] ;  /* 0x00094000010c7983 */ /* 0x002ee80000300800 */
[----:B------:R1:W-:Y:S04]  /*38b10*/  STL [R1+0x988], R3 ;  /* 0x0009880301007387 */ /* 0x0003e80000100800 */
[----:B-1----:R-:W3:Y:S04]  /*38b20*/  LDL.LU R3, [R1+0x1928] ;  /* 0x0019280001037983 */ /* 0x002ee80000300800 */
[----:B------:R-:W4:Y:S02]  /*38b30*/  LDL.LU R22, [R1+0x9ac] ;  /* 0x0009ac0001167983 */ /* 0x000f240000300800 */
[----:B----4-:R-:W-:-:S05]  /*38b40*/  IMAD.X R22, R22, 0x1, R2, P6 ;  /* 0x0000000116167824 */ /* 0x010fca00030e0602 */
[----:B------:R1:W-:Y:S02]  /*38b50*/  STL [R1+0x9ac], R22 ;  /* 0x0009ac1601007387 */ /* 0x0003e40000100800 */
[----:B-1----:R-:W1:Y:S02]  /*38b60*/  LDC R22, c[0x0][0x23c] ;  /* 0x00008f00ff167b82 */ /* 0x002e640000000800 */
[----:B-1----:R-:W-:-:S04]  /*38b70*/  IMAD.SHL.U32 R22, R22, 0x80, RZ ;  /* 0x0000008016167824 */ /* 0x002fc800078e00ff */
[----:B------:R-:W-:-:S05]  /*38b80*/  IMAD.SHL.U32 R22, R22, 0x2, RZ ;  /* 0x0000000216167824 */ /* 0x000fca00078e00ff */
[----:B------:R-:W-:-:S05]  /*38b90*/  IADD3 R9, P6, R9, R22, RZ ;  /* 0x0000001609097210 */ /* 0x000fca0007fde0ff */
[----:B------:R1:W-:Y:S04]  /*38ba0*/  STL [R1+0x980], R9 ;  /* 0x0009800901007387 */ /* 0x0003e80000100800 */
[----:B-1----:R-:W4:Y:S04]  /*38bb0*/  LDL.LU R9, [R1+0x1924] ;  /* 0x0019240001097983 */ /* 0x002f280000300800 */
[----:B------:R-:W2:Y:S02]  /*38bc0*/  LDL.LU R22, [R1+0x9a4] ;  /* 0x0009a40001167983 */ /* 0x000ea40000300800 */
[----:B--2---:R-:W-:-:S05]  /*38bd0*/  IMAD.X R22, R22, 0x1, R2, P1 ;  /* 0x0000000116167824 */ /* 0x004fca00008e0602 */
[----:B------:R1:W-:Y:S02]  /*38be0*/  STL [R1+0x9a4], R22 ;  /* 0x0009a41601007387 */ /* 0x0003e40000100800 */
[----:B-1----:R-:W1:Y:S02]  /*38bf0*/  LDC R22, c[0x0][0x23c] ;  /* 0x00008f00ff167b82 */ /* 0x002e640000000800 */
[----:B-1----:R-:W-:-:S04]  /*38c00*/  IMAD.SHL.U32 R22, R22, 0x80, RZ ;  /* 0x0000008016167824 */ /* 0x002fc800078e00ff */
[----:B------:R-:W-:-:S05]  /*38c10*/  IMAD.SHL.U32 R22, R22, 0x2, RZ ;  /* 0x0000000216167824 */ /* 0x000fca00078e00ff */
[----:B------:R-:W-:-:S05]  /*38c20*/  IADD3 R18, P1, R18, R22, RZ ;  /* 0x0000001612127210 */ /* 0x000fca0007f3e0ff */
[----:B------:R1:W-:Y:S04]  /*38c30*/  STL [R1+0x978], R18 ;  /* 0x0009781201007387 */ /* 0x0003e80000100800 */
[----:B-1----:R-:W2:Y:S04]  /*38c40*/  LDL.LU R18, [R1+0x1920] ;  /* 0x0019200001127983 */ /* 0x002ea80000300800 */
[----:B------:R-:W3:Y:S02]  /*38c50*/  LDL.LU R22, [R1+0x99c] ;  /* 0x00099c0001167983 */ /* 0x000ee40000300800 */
[----:B---3--:R-:W-:-:S05]  /*38c60*/  IMAD.X R22, R22, 0x1, R2, P2 ;  /* 0x0000000116167824 */ /* 0x008fca00010e0602 */
[----:B------:R1:W-:Y:S02]  /*38c70*/  STL [R1+0x99c], R22 ;  /* 0x00099c1601007387 */ /* 0x0003e40000100800 */
[----:B-1----:R-:W1:Y:S02]  /*38c80*/  LDC R22, c[0x0][0x23c] ;  /* 0x00008f00ff167b82 */ /* 0x002e640000000800 */
[----:B-1----:R-:W-:-:S04]  /*38c90*/  IMAD.SHL.U32 R22, R22, 0x80, RZ ;  /* 0x0000008016167824 */ /* 0x002fc800078e00ff */
[----:B------:R-:W-:-:S05]  /*38ca0*/  IMAD.SHL.U32 R22, R22, 0x2, RZ ;  /* 0x0000000216167824 */ /* 0x000fca00078e00ff */
[----:B------:R-:W-:-:S05]  /*38cb0*/  IADD3 R19, P2, R19, R22, RZ ;  /* 0x0000001613137210 */ /* 0x000fca0007f5e0ff */
        /* <DEDUP_REMOVED lines=8> */
[----:B------:R-:W-:Y:S02]  /*38d40*/  IADD3 R23, P3, R23, R22, RZ ;  /* 0x0000001617177210 */ /* 0x000fe40007f7e0ff */
[----:B------:R-:W4:Y:S04]  /*38d50*/  LDL.LU R22, [R1+0x98c] ;  /* 0x00098c0001167983 */ /* 0x000f280000300800 */
[----:B------:R1:W-:Y:S04]  /*38d60*/  STL [R1+0x968], R23 ;  /* 0x0009681701007387 */ /* 0x0003e80000100800 */
[----:B-1----:R-:W2:Y:S01]  /*38d70*/  LDL.LU R23, [R1+0x918] ;  /* 0x0009180001177983 */ /* 0x002ea20000300800 */
[----:B----4-:R-:W-:-:S05]  /*38d80*/  IMAD.X R22, R22, 0x1, R2, P4 ;  /* 0x0000000116167824 */ /* 0x010fca00020e0602 */
[----:B------:R1:W-:Y:S02]  /*38d90*/  STL [R1+0x98c], R22 ;  /* 0x00098c1601007387 */ /* 0x0003e40000100800 */
[----:B-1----:R-:W1:Y:S02]  /*38da0*/  LDC R22, c[0x0][0x23c] ;  /* 0x00008f00ff167b82 */ /* 0x002e640000000800 */
[----:B-1----:R-:W-:-:S04]  /*38db0*/  IMAD.SHL.U32 R22, R22, 0x80, RZ ;  /* 0x0000008016167824 */ /* 0x002fc800078e00ff */
[----:B------:R-:W-:-:S05]  /*38dc0*/  IMAD.SHL.U32 R22, R22, 0x2, RZ ;  /* 0x0000000216167824 */ /* 0x000fca00078e00ff */
[----:B------:R-:W-:-:S05]  /*38dd0*/  IADD3 R17, P4, R17, R22, RZ ;  /* 0x0000001611117210 */ /* 0x000fca0007f9e0ff */
[----:B------:R1:W-:Y:S04]  /*38de0*/  STL [R1+0x960], R17 ;  /* 0x0009601101007387 */ /* 0x0003e80000100800 */
[----:B-1----:R-:W4:Y:S01]  /*38df0*/  LDL.LU R17, [R1+0x1918] ;  /* 0x0019180001117983 */ /* 0x002f220000300800 */
[--C-:B------:R-:W-:Y:S02]  /*38e00*/  IMAD.X R13, R13, 0x1, R2.reuse, P5 ;  /* 0x000000010d0d7824 */ /* 0x100fe400028e0602 */
[--C-:B------:R-:W-:Y:S01]  /*38e10*/  IMAD.X R156, R156, 0x1, R2.reuse, P6 ;  /* 0x000000019c9c7824 */ /* 0x100fe200030e0602 */
[-C--:B---3--:R-:W-:Y:S02]  /*38e20*/  IADD3 R19, P6, R19, R22.reuse, RZ ;  /* 0x0000001613137210 */ /* 0x088fe40007fde0ff */
[----:B------:R1:W-:Y:S01]  /*38e30*/  STL [R1+0x984], R13 ;  /* 0x0009840d01007387 */ /* 0x0003e20000100800 */
[----:B------:R-:W-:Y:S01]  /*38e40*/  IMAD.X R15, R15, 0x1, R2, P1 ;  /* 0x000000010f0f7824 */ /* 0x000fe200008e0602 */
[----:B------:R-:W-:-:S02]  /*38e50*/  IADD3 R8, P1, R8, R22, RZ ;  /* 0x0000001608087210 */ /* 0x000fc40007f3e0ff */
[----:B-1----:R-:W3:Y:S01]  /*38e60*/  LDL.LU R13, [R1+0x908] ;  /* 0x00090800010d7983 */ /* 0x002ee20000300800 */
[----:B----4-:R-:W-:-:S05]  /*38e70*/  IADD3 R17, P5, R17, R22, RZ ;  /* 0x0000001611117210 */ /* 0x010fca0007fbe0ff */
        /* <DEDUP_REMOVED lines=9> */
[----:B-1----:R-:W3:Y:S04]  /*38f10*/  LDL.LU R8, [R1+0x1914] ;  /* 0x0019140001087983 */ /* 0x002ee80000300800 */
        /* <DEDUP_REMOVED lines=18> */
[----:B------:R-:W-:Y:S01]  /*39040*/  IMAD.X R21, R21, 0x1, R2, P4 ;  /* 0x0000000115157824 */ /* 0x000fe200020e0602 */
[----:B------:R-:W-:-:S05]  /*39050*/  IADD3 R10, P4, R10, R22, RZ ;  /* 0x000000160a0a7210 */ /* 0x000fca0007f9e0ff */
[----:B------:R1:W-:Y:S04]  /*39060*/  STL [R1+0x930], R10 ;  /* 0x0009300a01007387 */ /* 0x0003e80000100800 */
[----:B-1----:R-:W3:Y:S04]  /*39070*/  LDL.LU R10, [R1+0x8c8] ;  /* 0x0008c800010a7983 */ /* 0x002ee80000300800 */
[----:B------:R-:W-:Y:S01]  /*39080*/  STL [R1+0x95c], R21 ;  /* 0x00095c1501007387 */ /* 0x000fe20000100800 */
[----:B----4-:R-:W-:Y:S01]  /*39090*/  IMAD.X R11, R11, 0x1, R2, P5 ;  /* 0x000000010b0b7824 */ /* 0x010fe200028e0602 */
[----:B------:R-:W-:Y:S01]  /*390a0*/  IADD3 R153, P5, R153, R22, RZ ;  /* 0x0000001699997210 */ /* 0x000fe20007fbe0ff */
[----:B--2---:R-:W-:-:S03]  /*390b0*/  IMAD.MOV.U32 R22, RZ, RZ, R12 ;  /* 0x000000ffff167224 */ /* 0x004fc600078e000c */
[----:B------:R1:W-:Y:S01]  /*390c0*/  STL [R1+0x954], R11 ;  /* 0x0009540b01007387 */ /* 0x0003e20000100800 */
[----:B------:R-:W-:-:S03]  /*390d0*/  IMAD.X R22, R22, 0x1, R2, P6 ;  /* 0x0000000116167824 */ /* 0x000fc600030e0602 */
[----:B-1----:R-:W2:Y:S04]  /*390e0*/  LDL.LU R11, [R1+0x8c0] ;  /* 0x0008c000010b7983 */ /* 0x002ea80000300800 */
[----:B------:R-:W4:Y:S04]  /*390f0*/  LDL.LU R12, [R1+0x8b8] ;  /* 0x0008b800010c7983 */ /* 0x000f280000300800 */
[----:B------:R-:W4:Y:S04]  /*39100*/  LDL.LU R21, [R1+0x8dc] ;  /* 0x0008dc0001157983 */ /* 0x000f280000300800 */
[----:B------:R1:W-:Y:S04]  /*39110*/  STL [R1+0x928], R153 ;  /* 0x0009289901007387 */ /* 0x0003e80000100800 */
[----:B-1----:R-:W4:Y:S04]  /*39120*/  LDL.LU R153, [R1+0x8b0] ;  /* 0x0008b00001997983 */ /* 0x002f280000300800 */
[----:B------:R1:W-:Y:S02]  /*39130*/  STL [R1+0x94c], R22 ;  /* 0x00094c1601007387 */ /* 0x0003e40000100800 */
[----:B-1----:R-:W1:Y:S02]  /*39140*/  LDC R22, c[0x0][0x23c] ;  /* 0x00008f00ff167b82 */ /* 0x002e640000000800 */
[----:B-1----:R-:W-:-:S04]  /*39150*/  IMAD.SHL.U32 R22, R22, 0x80, RZ ;  /* 0x0000008016167824 */ /* 0x002fc800078e00ff */
[----:B------:R-:W-:-:S05]  /*39160*/  IMAD.SHL.U32 R22, R22, 0x2, RZ ;  /* 0x0000000216167824 */ /* 0x000fca00078e00ff */
[----:B------:R-:W-:-:S05]  /*39170*/  IADD3 R14, P6, R14, R22, RZ ;  /* 0x000000160e0e7210 */ /* 0x000fca0007fde0ff */
[----:B------:R1:W-:Y:S04]  /*39180*/  STL [R1+0x920], R14 ;  /* 0x0009200e01007387 */ /* 0x0003e80000100800 */
[----:B-1----:R-:W4:Y:S04]  /*39190*/  LDL.LU R14, [R1+0x1908] ;  /* 0x00190800010e7983 */ /* 0x002f280000300800 */
[----:B------:R-:W3:Y:S02]  /*391a0*/  LDL.LU R22, [R1+0x944] ;  /* 0x0009440001167983 */ /* 0x000ee40000300800 */
[----:B---3--:R-:W-:-:S05]  /*391b0*/  IMAD.X R22, R22, 0x1, R2, P1 ;  /* 0x0000000116167824 */ /* 0x008fca00008e0602 */
        /* <DEDUP_REMOVED lines=8> */
[----:B-1----:R-:W3:Y:S04]  /*39240*/  LDL.LU R23, [R1+0x1904] ;  /* 0x0019040001177983 */ /* 0x002ee80000300800 */
[----:B------:R-:W3:Y:S04]  /*39250*/  LDL.LU R155, [R1+0x8c4] ;  /* 0x0008c400019b7983 */ /* 0x000ee80000300800 */
        /* <DEDUP_REMOVED lines=35> */
[----:B----4-:R-:W-:-:S05]  /*39490*/  IADD3.X R22, R22, R2, RZ, P6, !PT ;  /* 0x0000000216167210 */ /* 0x010fca00037fe4ff */
        /* <DEDUP_REMOVED lines=22> */
[----:B----4-:R-:W-:-:S05]  /*39600*/  IADD3 R19, P2, R19, R22, RZ ;  /* 0x0000001613137210 */ /* 0x010fca0007f5e0ff */
        /* <DEDUP_REMOVED lines=10> */
[----:B-1----:R0:W5:Y:S04]  /*396b0*/  LDL.LU R8, [R1+0x18e4] ;  /* 0x0018e40001087983 */ /* 0x0021680000300800 */
        /* <DEDUP_REMOVED lines=9> */
[----:B------:R-:W4:Y:S01]  /*39750*/  LDL.LU R22, [R1+0x8f4] ;  /* 0x0008f40001167983 */ /* 0x000f220000300800 */
[----:B------:R-:W-:Y:S02]  /*39760*/  WARPGROUP.DEPBAR.LE gsb0, 0x0 ;  /* 0x00008000000079c5 */ /* 0x000fe40000010000 */
[----:B------:R-:W-:Y:S01]  /*39770*/  WARPGROUP.ARRIVE ;  /* 0x00000000000079c5 */ /* 0x000fe20000000000 */
[----:B------:R-:W-:Y:S01]  /*39780*/  UMOV UR38, UR10 ;  /* 0x0000000a00267c82 */ /* 0x000fe20008000000 */
[----:B------:R-:W-:-:S04]  /*39790*/  UMOV UR39, UR11 ;  /* 0x0000000b00277c82 */ /* 0x000fc80008000000 */
[----:B------:R-:W-:Y:S01]  /*397a0*/  HGMMA.64x256x16.F32.BF16 R24, gdesc[UR36].tnspA, R24, gsb0 ;  /* 0x23e00000241879f0 */ /* 0x000fe20008001818 */
        /* <DEDUP_REMOVED lines=28> */
[--C-:B------:R-:W-:Y:S02]  /*39970*/  IMAD.X R21, R21, 0x1, R2.reuse, P2 ;  /* 0x0000000115157824 */ /* 0x100fe400010e0602 */
[--C-:B------:R-:W-:Y:S02]  /*39980*/  IMAD.X R13, R13, 0x1, R2.reuse, P3 ;  /* 0x000000010d0d7824 */ /* 0x100fe400018e0602 */
[--C-:B------:R-:W-:Y:S01]  /*39990*/  IMAD.X R18, R18, 0x1, R2.reuse, P4 ;  /* 0x0000000112127824 */ /* 0x100fe200020e0602 */
[----:B------:R-:W-:Y:S01]  /*399a0*/  UMOV UR50, UR22 ;  /* 0x0000001600327c82 */ /* 0x000fe20008000000 */
[----:B------:R-:W-:Y:S01]  /*399b0*/  UMOV UR51, UR23 ;  /* 0x0000001700337c82 */ /* 0x000fe20008000000 */
[----:B----4-:R-:W-:-:S05]  /*399c0*/  IMAD.X R22, R22, 0x1, R2, P1 ;  /* 0x0000000116167824 */ /* 0x010fca00008e0602 */
[----:B------:R1:W-:Y:S02]  /*399d0*/  STL [R1+0x8e4], R22 ;  /* 0x0008e41601007387 */ /* 0x0003e40000100800 */
[----:B-1----:R-:W1:Y:S02]  /*399e0*/  LDC R22, c[0x0][0x23c] ;  /* 0x00008f00ff167b82 */ /* 0x002e640000000800 */
[----:B-1----:R-:W-:-:S04]  /*399f0*/  IMAD.SHL.U32 R22, R22, 0x80, RZ ;  /* 0x0000008016167824 */ /* 0x002fc800078e00ff */
[----:B------:R-:W-:-:S05]  /*39a00*/  IMAD.SHL.U32 R22, R22, 0x2, RZ ;  /* 0x0000000216167824 */ /* 0x000fca00078e00ff */
[-C--:B------:R-:W-:Y:S02]  /*39a10*/  IADD3 R12, P1, R12, R22.reuse, RZ ;  /* 0x000000160c0c7210 */ /* 0x080fe40007f3e0ff */
[-C--:B------:R-:W-:Y:S02]  /*39a20*/  IADD3 R153, P2, R153, R22.reuse, RZ ;  /* 0x0000001699997210 */ /* 0x080fe40007f5e0ff */
[-C--:B---3--:R-:W-:Y:S01]  /*39a30*/  IADD3 R15, P3, R15, R22.reuse, RZ ;  /* 0x000000160f0f7210 */ /* 0x088fe20007f7e0ff */
[----:B------:R1:W-:Y:S01]  /*39a40*/  STL [R1+0x8b8], R12 ;  /* 0x0008b80c01007387 */ /* 0x0003e20000100800 */
[----:B------:R-:W-:-:S03]  /*39a50*/  IADD3 R17, P4, R17, R22, RZ ;  /* 0x0000001611117210 */ /* 0x000fc60007f9e0ff */
[----:B-1----:R0:W5:Y:S04]  /*39a60*/  LDL.LU R12, [R1+0x18d4] ;  /* 0x0018d400010c7983 */ /* 0x0021680000300800 */
[----:B------:R-:W-:Y:S04]  /*39a70*/  STL [R1+0x8dc], R21 ;  /* 0x0008dc1501007387 */ /* 0x000fe80000100800 */
[----:B------:R1:W-:Y:S01]  /*39a80*/  STL [R1+0x8d4], R13 ;  /* 0x0008d40d01007387 */ /* 0x0003e20000100800 */
[----:B------:R-:W-:Y:S02]  /*39a90*/  WARPGROUP.DEPBAR.LE gsb0, 0x0 ;  /* 0x00008000000079c5 */ /* 0x000fe40000010000 */
[----:B------:R-:W-:Y:S01]  /*39aa0*/  UMOV UR54, UR26 ;  /* 0x0000001a00367c82 */ /* 0x000fe20008000000 */
[----:B------:R-:W-:Y:S01]  /*39ab0*/  UMOV UR55, UR27 ;  /* 0x0000001b00377c82 */ /* 0x000fe20008000000 */
[----:B------:R-:W-:-:S02]  /*39ac0*/  IMAD.X R155, R155, 0x1, R2, P5 ;  /* 0x000000019b9b7824 */ /* 0x000fc400028e0602 */
[--C-:B--2---:R-:W-:Y:S02]  /*39ad0*/  IMAD.X R19, R19, 0x1, R2.reuse, P3 ;  /* 0x0000000113137824 */ /* 0x104fe400018e0602 */
[----:B------:R-:W-:Y:S01]  /*39ae0*/  IMAD.X R156, R156, 0x1, R2, P4 ;  /* 0x000000019c9c7824 */ /* 0x000fe200020e0602 */
[----:B------:R-:W-:Y:S01]  /*39af0*/  UMOV UR58, UR30 ;  /* 0x0000001e003a7c82 */ /* 0x000fe20008000000 */
[----:B------:R-:W-:Y:S01]  /*39b00*/  UMOV UR59, UR31 ;  /* 0x0000001f003b7c82 */ /* 0x000fe20008000000 */
[----:B-1----:R0:W5:Y:S04]  /*39b10*/  LDL.LU R13, [R1+0x18d0] ;  /* 0x0018d000010d7983 */ /* 0x0021680000300800 */
[----:B------:R-:W-:Y:S04]  /*39b20*/  STL [R1+0x8b0], R153 ;  /* 0x0008b09901007387 */ /* 0x000fe80000100800 */
[----:B------:R1:W-:Y:S01]  /*39b30*/  STL [R1+0x8a8], R15 ;  /* 0x0008a80f01007387 */ /* 0x0003e20000100800 */
[----:B------:R-:W2:Y:S03]  /*39b40*/  LDC R21, c[0x0][0x238] ;  /* 0x00008e00ff157b82 */ /* 0x000ea60000000800 */
[----:B-1----:R-:W3:Y:S04]  /*39b50*/  LDL.LU R15, [R1+0x18cc] ;  /* 0x0018cc00010f7983 */ /* 0x002ee80000300800 */
[----:B------:R1:W-:Y:S04]  /*39b60*/  STL [R1+0x8cc], R18 ;  /* 0x0008cc1201007387 */ /* 0x0003e80000100800 */
[----:B-1----:R-:W4:Y:S04]  /*39b70*/  LDL.LU R18, [R1+0x18c8] ;  /* 0x0018c80001127983 */ /* 0x002f280000300800 */
[----:B------:R1:W-:Y:S04]  /*39b80*/  STL [R1+0x8a0], R17 ;  /* 0x0008a01101007387 */ /* 0x0003e80000100800 */
[----:B-1----:R-:W2:Y:S01]  /*39b90*/  LDL.LU R17, [R1+0x18c4] ;  /* 0x0018c40001117983 */ /* 0x002ea20000300800 */
[----:B------:R-:W-:-:S06]  /*39ba0*/  WARPGROUP.ARRIVE ;  /* 0x00000000000079c5 */ /* 0x000fcc0000000000 */
[----:B------:R-:W-:Y:S01]  /*39bb0*/  HGMMA.64x256x16.F32.BF16 R24, gdesc[UR48].tnspA, R24, gsb0 ;  /* 0x23e00000301879f0 */ /* 0x000fe20008001818 */
[----:B------:R-:W-:-:S05]  /*39bc0*/  IADD3 R14, P5, R14, R22, RZ ;  /* 0x000000160e0e7210 */ /* 0x000fca0007fbe0ff */
[----:B------:R1:W-:Y:S01]  /*39bd0*/  STL [R1+0x898], R14 ;  /* 0x0008980e01007387 */ /* 0x0003e20000100800 */
[----:B------:R-:W-:-:S03]  /*39be0*/  IMAD.X R23, R23, 0x1, R2, P5 ;  /* 0x0000000117177824 */ /* 0x000fc600028e0602 */
[----:B-1----:R0:W5:Y:S04]  /*39bf0*/  LDL.LU R14, [R1+0x18c0] ;  /* 0x0018c000010e7983 */ /* 0x0021680000300800 */
[----:B------:R-:W-:Y:S01]  /*39c00*/  STL [R1+0x8c4], R155 ;  /* 0x0008c49b01007387 */ /* 0x000fe20000100800 */
[----:B------:R-:W-:Y:S02]  /*39c10*/  WARPGROUP.DEPBAR.LE gsb0, 0x0 ;  /* 0x00008000000079c5 */ /* 0x000fe40000010000 */
[----:B------:R-:W-:-:S11]  /*39c20*/  WARPGROUP.ARRIVE ;  /* 0x00000000000079c5 */ /* 0x000fd60000000000 */
[----:B------:R-:W-:Y:S01]  /*39c30*/  HGMMA.64x256x16.F32.BF16 R24, gdesc[UR52].tnspA, R24, gsb0 ;  /* 0x23e00000341879f0 */ /* 0x000fe20008001818 */
[----:B---3--:R-:W-:Y:S01]  /*39c40*/  IMAD.X R15, R15, 0x1, R2, P6 ;  /* 0x000000010f0f7824 */ /* 0x008fe200030e0602 */
[----:B------:R-:W-:-:S04]  /*39c50*/  IADD3 R16, P6, R16, R22, RZ ;  /* 0x0000001610107210 */ /* 0x000fc80007fde0ff */
[----:B------:R1:W-:Y:S01]  /*39c60*/  STL [R1+0x8bc], R15 ;  /* 0x0008bc0f01007387 */ /* 0x0003e20000100800 */
[----:B----4-:R-:W-:-:S03]  /*39c70*/  IMAD.X R18, R18, 0x1, R2, P2 ;  /* 0x0000000112127824 */ /* 0x010fc600010e0602 */
[----:B-1----:R0:W5:Y:S04]  /*39c80*/  LDL.LU R15, [R1+0x18bc] ;  /* 0x0018bc00010f7983 */ /* 0x0021680000300800 */
[----:B------:R1:W-:Y:S01]  /*39c90*/  STL [R1+0x890], R16 ;  /* 0x0008901001007387 */ /* 0x0003e20000100800 */
[----:B--2---:R-:W-:-:S03]  /*39ca0*/  IMAD.X R17, R17, 0x1, R2, P1 ;  /* 0x0000000111117824 */ /* 0x004fc600008e0602 */
[----:B-1----:R0:W5:Y:S04]  /*39cb0*/  LDL.LU R16, [R1+0x18b8] ;  /* 0x0018b80001107983 */ /* 0x0021680000300800 */
[----:B------:R1:W-:Y:S01]  /*39cc0*/  STL [R1+0x8b4], R17 ;  /* 0x0008b41101007387 */ /* 0x0003e20000100800 */
[----:B------:R-:W-:-:S03]  /*39cd0*/  IMAD.X R3, R3, 0x1, R2, P6 ;  /* 0x0000000103037824 */ /* 0x000fc600030e0602 */
[----:B-1----:R0:W5:Y:S04]  /*39ce0*/  LDL.LU R17, [R1+0x18b4] ;  /* 0x0018b40001117983 */ /* 0x0021680000300800 */
[----:B------:R1:W-:Y:S04]  /*39cf0*/  STL [R1+0x8ac], R18 ;  /* 0x0008ac1201007387 */ /* 0x0003e80000100800 */
        /* <DEDUP_REMOVED lines=8> */
[----:B-1----:R0:W5:Y:S01]  /*39d80*/  LDL.LU R3, [R1+0x18a0] ;  /* 0x0018a00001037983 */ /* 0x0021620000300800 */
[----:B------:R-:W-:-:S02]  /*39d90*/  WARPGROUP.DEPBAR.LE gsb0, 0x0 ;  /* 0x00008000000079c5 */ /* 0x000fc40000010000 */
[----:B------:R-:W-:-:S06]  /*39da0*/  WARPGROUP.ARRIVE ;  /* 0x00000000000079c5 */ /* 0x000fcc0000000000 */
[----:B------:R-:W-:Y:S01]  /*39db0*/  HGMMA.64x256x16.F32.BF16 R24, gdesc[UR56].tnspA, R24, gsb0 ;  /* 0x23e00000381879f0 */ /* 0x000fe20008001818 */
[----:B------:R-:W-:Y:S02]  /*39dc0*/  IMAD.SHL.U32 R21, R21, 0x80, RZ ;  /* 0x0000008015157824 */ /* 0x000fe400078e00ff */
[----:B------:R-:W-:Y:S02]  /*39dd0*/  IMAD.MOV.U32 R155, RZ, RZ, R154 ;  /* 0x000000ffff9b7224 */ /* 0x000fe400078e009a */
[----:B------:R-:W-:Y:S02]  /*39de0*/  IMAD.MOV.U32 R153, RZ, RZ, R152 ;  /* 0x000000ffff997224 */ /* 0x000fe400078e0098 */
[----:B------:R-:W-:Y:S02]  /*39df0*/  IMAD.MOV.U32 R154, RZ, RZ, R20 ;  /* 0x000000ffff9a7224 */ /* 0x000fe400078e0014 */
[----:B------:R-:W-:Y:S02]  /*39e00*/  IMAD.SHL.U32 R21, R21, 0x2, RZ ;  /* 0x0000000215157824 */ /* 0x000fe400078e00ff */
[----:B------:R-:W-:Y:S01]  /*39e10*/  IMAD.MOV.U32 R152, RZ, RZ, R157 ;  /* 0x000000ffff987224 */ /* 0x000fe200078e009d */
[----:B------:R-:W-:-:S02]  /*39e20*/  WARPGROUP.DEPBAR.LE gsb0, 0x0 ;  /* 0x00008000000079c5 */ /* 0x000fc40000010000 */
[----:B0-----:R-:W-:Y:S05]  /*39e30*/  @P0 BRA `(.L_x_1) ;  /* 0xfffffdfc00340947 */ /* 0x001fea000383ffff */
[----:B------:R-:W2:Y:S04]  /*39e40*/  LDL.LU R20, [R1+0x1cc] ;  /* 0x0001cc0001147983 */ /* 0x000ea80000300800 */
[----:B------:R-:W3:Y:S04]  /*39e50*/  LDL.LU R154, [R1+0x5f0] ;  /* 0x0005f000019a7983 */ /* 0x000ee80000300800 */
[----:B------:R-:W4:Y:S04]  /*39e60*/  LDL.LU R155, [R1+0x3ec] ;  /* 0x0003ec00019b7983 */ /* 0x000f280000300800 */
[----:B------:R-:W4:Y:S04]  /*39e70*/  LDL.LU R152, [R1+0x3e4] ;  /* 0x0003e40001987983 */ /* 0x000f280000300800 */
[----:B------:R-:W2:Y:S04]  /*39e80*/  LDL.LU R153, [R1+0x1ec] ;  /* 0x0001ec0001997983 */ /* 0x000ea80000300800 */
[----:B------:R-:W2:Y:S04]  /*39e90*/  LDL.LU R2, [R1+0x5ec] ;  /* 0x0005ec0001027983 */ /* 0x000ea80000300800 */
[----:B------:R-:W3:Y:S04]  /*39ea0*/  LDL.LU R22, [R1+0x1e4] ;  /* 0x0001e40001167983 */ /* 0x000ee80000300800 */
[----:B------:R-:W3:Y:S04]  /*39eb0*/  LDL.LU R0, [R1+0x5e4] ;  /* 0x0005e40001007983 */ /* 0x000ee80000300800 */
[----:B------:R-:W4:Y:S04]  /*39ec0*/  LDL.LU R21, [R1+0x3e8] ;  /* 0x0003e80001157983 */ /* 0x000f280000300800 */
[----:B-----5:R-:W4:Y:S04]  /*39ed0*/  LDL.LU R19, [R1+0x3e0] ;  /* 0x0003e00001137983 */ /* 0x020f280000300800 */
        /* <DEDUP_REMOVED lines=16> */
[----:B------:R0:W-:Y:S04]  /*39fe0*/  STL [R1+0x1a48], R172 ;  /* 0x001a48ac01007387 */ /* 0x0001e80000100800 */
[----:B0-----:R-:W4:Y:S04]  /*39ff0*/  LDL.LU R172, [R1+0x1f0] ;  /* 0x0001f00001ac7983 */ /* 0x001f280000300800 */
        /* <DEDUP_REMOVED lines=35> */
[----:B------:R-:W-:Y:S01]  /*3a230*/  STL [R1+0x19e0], R89 ;  /* 0x0019e05901007387 */ /* 0x000fe20000100800 */
[----:B--2---:R-:W-:-:S03]  /*3a240*/  F2FP.BF16.F32.PACK_AB R2, R153, R2 ;  /* 0x000000029902723e */ /* 0x004fc600000010ff */
[----:B------:R-:W-:Y:S04]  /*3a250*/  STL [R1+0x19dc], R90 ;  /* 0x0019dc5a01007387 */ /* 0x000fe80000100800 */
[----:B------:R-:W-:Y:S01]  /*3a260*/  STL [R1+0x19d8], R88 ;  /* 0x0019d85801007387 */ /* 0x000fe20000100800 */
[----:B---3--:R-:W-:-:S03]  /*3a270*/  F2FP.BF16.F32.PACK_AB R0, R22, R0 ;  /* 0x000000001600723e */ /* 0x008fc600000010ff */
        /* <DEDUP_REMOVED lines=70> */
[----:B------:R4:W-:Y:S04]  /*3a6e0*/  STL [R1+0x18bc], R24 ;  /* 0x0018bc1801007387 */ /* 0x0009e80000100800 */
[----:B------:R-:W-:Y:S04]  /*3a6f0*/  STL [R1+0x18b8], R244 ;  /* 0x0018b8f401007387 */ /* 0x000fe80000100800 */
[----:B------:R-:W-:Y:S01]  /*3a700*/  STL [R1+0x18b4], R245 ;  /* 0x0018b4f501007387 */ /* 0x000fe20000100800 */
[----:B----4-:R-:W-:-:S03]  /*3a710*/  F2FP.BF16.F32.PACK_AB R24, R149, R166 ;  /* 0x000000a69518723e */ /* 0x010fc600000010ff */
[----:B------:R-:W-:Y:S04]  /*3a720*/  STL [R1+0x18b0], R158 ;  /* 0x0018b09e01007387 */ /* 0x000fe80000100800 */
[----:B------:R-:W-:Y:S04]  /*3a730*/  STL [R1+0x18ac], R159 ;  /* 0x0018ac9f01007387 */ /* 0x000fe80000100800 */
[----:B------:R-:W-:Y:S04]  /*3a740*/  STL [R1+0x18a8], R156 ;  /* 0x0018a89c01007387 */ /* 0x000fe80000100800 */
[----:B------:R0:W-:Y:S04]  /*3a750*/  STL [R1+0x18a4], R23 ;  /* 0x0018a41701007387 */ /* 0x0001e80000100800 */
[----:B------:R1:W-:Y:S01]  /*3a760*/  STL [R1+0x18a0], R3 ;  /* 0x0018a00301007387 */ /* 0x0003e20000100800 */
[----:B0-----:R-:W-:-:S02]  /*3a770*/  F2FP.BF16.F32.PACK_AB R23, R102, R167 ;  /* 0x000000a76617723e */ /* 0x001fc400000010ff */
[----:B-1----:R-:W-:-:S05]  /*3a780*/  F2FP.BF16.F32.PACK_AB R3, R151, R100 ;  /* 0x000000649703723e */ /* 0x002fca00000010ff */
[----:B------:R0:W-:Y:S04]  /*3a790*/  STL [R1+0x61c], R3 ;  /* 0x00061c0301007387 */ /* 0x0001e80000100800 */
[----:B------:R1:W-:Y:S04]  /*3a7a0*/  STL [R1+0x618], R24 ;  /* 0x0006181801007387 */ /* 0x0003e80000100800 */
[----:B------:R2:W-:Y:S01]  /*3a7b0*/  STL [R1+0x614], R23 ;  /* 0x0006141701007387 */ /* 0x0005e20000100800 */
[----:B0-----:R-:W-:Y:S02]  /*3a7c0*/  F2FP.BF16.F32.PACK_AB R3, R168, R169 ;  /* 0x000000a9a803723e */ /* 0x001fe400000010ff */
[----:B-1----:R-:W-:-:S03]  /*3a7d0*/  F2FP.BF16.F32.PACK_AB R24, R150, R101 ;  /* 0x000000659618723e */ /* 0x002fc600000010ff */
[----:B------:R0:W-:Y:S01]  /*3a7e0*/  STL [R1+0x610], R3 ;  /* 0x0006100301007387 */ /* 0x0001e20000100800 */
[----:B--2---:R-:W-:-:S03]  /*3a7f0*/  F2FP.BF16.F32.PACK_AB R23, R148, R170 ;  /* 0x000000aa9417723e */ /* 0x004fc600000010ff */
[----:B------:R1:W-:Y:S04]  /*3a800*/  STL [R1+0x60c], R24 ;  /* 0x00060c1801007387 */ /* 0x0003e80000100800 */
[----:B------:R2:W-:Y:S01]  /*3a810*/  STL [R1+0x608], R23 ;  /* 0x0006081701007387 */ /* 0x0005e20000100800 */
[----:B0-----:R-:W-:Y:S02]  /*3a820*/  F2FP.BF16.F32.PACK_AB R3, R103, R171 ;  /* 0x000000ab6703723e */ /* 0x001fe400000010ff */
[----:B-1----:R-:W-:-:S03]  /*3a830*/  F2FP.BF16.F32.PACK_AB R24, R172, R154 ;  /* 0x0000009aac18723e */ /* 0x002fc600000010ff */
[----:B------:R0:W-:Y:S01]  /*3a840*/  STL [R1+0x604], R3 ;  /* 0x0006040301007387 */ /* 0x0001e20000100800 */
[----:B------:R-:W-:Y:S01]  /*3a850*/  IMAD.MOV.U32 R172, RZ, RZ, R20 ;  /* 0x000000ffffac7224 */ /* 0x000fe200078e0014 */
[----:B--2---:R-:W-:Y:S02]  /*3a860*/  F2FP.BF16.F32.PACK_AB R23, R147, R155 ;  /* 0x0000009b9317723e */ /* 0x004fe400000010ff */
[----:B------:R-:W-:Y:S04]  /*3a870*/  STL [R1+0x600], R24 ;  /* 0x0006001801007387 */ /* 0x000fe80000100800 */
[----:B------:R-:W-:Y:S01]  /*3a880*/  STL [R1+0x3fc], R23 ;  /* 0x0003fc1701007387 */ /* 0x000fe20000100800 */
[----:B0-----:R-:W-:-:S05]  /*3a890*/  F2FP.BF16.F32.PACK_AB R3, R145, R152 ;  /* 0x000000989103723e */ /* 0x001fca00000010ff */
        /* <DEDUP_REMOVED lines=26> */
[----:B------:R-:W2:Y:S04]  /*3aa40*/  LDL.LU R171, [R1+0x1c4] ;  /* 0x0001c40001ab7983 */ /* 0x000ea80000300800 */
[----:B------:R3:W-:Y:S04]  /*3aa50*/  STL [R1+0x1e0], R0 ;  /* 0x0001e00001007387 */ /* 0x0007e80000100800 */
        /* <DEDUP_REMOVED lines=136> */
[----:B0-----:R-:W4:Y:S04]  /*3b2e0*/  LDL.LU R3, [R1+0x28] ;  /* 0x0000280001037983 */ /* 0x001f280000300800 */
[----:B-1----:R-:W4:Y:S04]  /*3b2f0*/  LDL.LU R2, [R1+0x210] ;  /* 0x0002100001027983 */ /* 0x002f280000300800 */
[----:B------:R-:W4:Y:S01]  /*3b300*/  LDL.LU R22, [R1+0x18] ;  /* 0x0000180001167983 */ /* 0x000f220000300800 */
[----:B------:R-:W-:-:S03]  /*3b310*/  F2FP.BF16.F32.PACK_AB R243, R139, R243 ;  /* 0x000000f38bf3723e */ /* 0x000fc600000010ff */
[----:B---3--:R-:W3:Y:S01]  /*3b320*/  LDL.LU R0, [R1+0x418] ;  /* 0x0004180001007983 */ /* 0x008ee20000300800 */
[----:B------:R-:W-:-:S03]  /*3b330*/  F2FP.BF16.F32.PACK_AB R242, R137, R242 ;  /* 0x000000f289f2723e */ /* 0x000fc600000010ff */
[----:B------:R-:W3:Y:S01]  /*3b340*/  LDL.LU R21, [R1+0x10] ;  /* 0x0000100001157983 */ /* 0x000ee20000300800 */
[----:B------:R-:W-:-:S03]  /*3b350*/  F2FP.BF16.F32.PACK_AB R241, R172, R241 ;  /* 0x000000f1acf1723e */ /* 0x000fc600000010ff */
[----:B------:R-:W3:Y:S01]  /*3b360*/  LDL.LU R157, [R1+0x410] ;  /* 0x00041000019d7983 */ /* 0x000ee20000300800 */
[----:B--2---:R-:W-:-:S03]  /*3b370*/  F2FP.BF16.F32.PACK_AB R240, R171, R240 ;  /* 0x000000f0abf0723e */ /* 0x004fc600000010ff */
[----:B------:R-:W2:Y:S01]  /*3b380*/  LDL.LU R20, [R1+0x20c] ;  /* 0x00020c0001147983 */ /* 0x000ea20000300800 */
[----:B------:R-:W-:-:S03]  /*3b390*/  F2FP.BF16.F32.PACK_AB R239, R138, R239 ;  /* 0x000000ef8aef723e */ /* 0x000fc600000010ff */
[----:B------:R-:W3:Y:S01]  /*3b3a0*/  LDL.LU R139, [R1+0x30c] ;  /* 0x00030c00018b7983 */ /* 0x000ee20000300800 */
[----:B------:R-:W-:-:S03]  /*3b3b0*/  F2FP.BF16.F32.PACK_AB R238, R136, R238 ;  /* 0x000000ee88ee723e */ /* 0x000fc600000010ff */
[----:B------:R-:W2:Y:S01]  /*3b3c0*/  LDL.LU R137, [R1+0x50c] ;  /* 0x00050c0001897983 */ /* 0x000ea20000300800 */
[----:B----4-:R-:W-:-:S03]  /*3b3d0*/  F2FP.BF16.F32.PACK_AB R237, R103, R237 ;  /* 0x000000ed67ed723e */ /* 0x010fc600000010ff */
[----:B------:R-:W4:Y:S01]  /*3b3e0*/  LDL.LU R172, [R1+0x1a48] ;  /* 0x001a480001ac7983 */ /* 0x000f220000300800 */
[----:B------:R-:W-:-:S03]  /*3b3f0*/  F2FP.BF16.F32.PACK_AB R236, R170, R236 ;  /* 0x000000ecaaec723e */ /* 0x000fc600000010ff */
[----:B------:R-:W3:Y:S01]  /*3b400*/  LDL.LU R171, [R1+0x1a44] ;  /* 0x001a440001ab7983 */ /* 0x000ee20000300800 */
[----:B------:R-:W-:-:S03]  /*3b410*/  F2FP.BF16.F32.PACK_AB R235, R135, R235 ;  /* 0x000000eb87eb723e */ /* 0x000fc600000010ff */
[----:B------:R-:W2:Y:S01]  /*3b420*/  LDL.LU R138, [R1+0x304] ;  /* 0x00030400018a7983 */ /* 0x000ea20000300800 */
[----:B------:R-:W-:-:S03]  /*3b430*/  F2FP.BF16.F32.PACK_AB R234, R133, R234 ;  /* 0x000000ea85ea723e */ /* 0x000fc600000010ff */
[----:B------:R-:W2:Y:S01]  /*3b440*/  LDL.LU R136, [R1+0x504] ;  /* 0x0005040001887983 */ /* 0x000ea20000300800 */
[----:B------:R-:W-:-:S03]  /*3b450*/  F2FP.BF16.F32.PACK_AB R233, R101, R233 ;  /* 0x000000e965e9723e */ /* 0x000fc600000010ff */
[----:B------:R-:W3:Y:S01]  /*3b460*/  LDL.LU R103, [R1+0x1a40] ;  /* 0x001a400001677983 */ /* 0x000ee20000300800 */
[----:B------:R-:W-:-:S03]  /*3b470*/  F2FP.BF16.F32.PACK_AB R232, R169, R232 ;  /* 0x000000e8a9e8723e */ /* 0x000fc600000010ff */
[----:B------:R-:W2:Y:S01]  /*3b480*/  LDL.LU R170, [R1+0x1a3c] ;  /* 0x001a3c0001aa7983 */ /* 0x000ea20000300800 */
        /* <DEDUP_REMOVED lines=53> */
[----:B------:R-:W2:Y:S04]  /*3b7e0*/  LDL.LU R97, [R1+0x1a08] ;  /* 0x001a080001617983 */ /* 0x000ea80000300800 */
[----:B------:R-:W2:Y:S04]  /*3b7f0*/  LDL.LU R161, [R1+0x1a04] ;  /* 0x001a040001a17983 */ /* 0x000ea80000300800 */
[----:B------:R-:W2:Y:S04]  /*3b800*/  LDL.LU R122, [R1+0x264] ;  /* 0x00026400017a7983 */ /* 0x000ea80000300800 */
[----:B------:R-:W2:Y:S04]  /*3b810*/  LDL.LU R120, [R1+0x464] ;  /* 0x0004640001787983 */ /* 0x000ea80000300800 */
[----:B------:R-:W2:Y:S01]  /*3b820*/  LDL.LU R160, [R1+0x1a00] ;  /* 0x001a000001a07983 */ /* 0x000ea20000300800 */
[----:B------:R-:W-:-:S02]  /*3b830*/  F2FP.BF16.F32.PACK_AB R204, R98, R204 ;  /* 0x000000cc62cc723e */ /* 0x000fc400000010ff */
[----:B------:R-:W-:Y:S01]  /*3b840*/  F2FP.BF16.F32.PACK_AB R203, R119, R203 ;  /* 0x000000cb77cb723e */ /* 0x000fe200000010ff */
[----:B------:R-:W2:Y:S01]  /*3b850*/  LDL.LU R98, [R1+0x19fc] ;  /* 0x0019fc0001627983 */ /* 0x000ea20000300800 */
[----:B------:R-:W-:Y:S02]  /*3b860*/  F2FP.BF16.F32.PACK_AB R202, R117, R202 ;  /* 0x000000ca75ca723e */ /* 0x000fe400000010ff */
[----:B------:R-:W-:Y:S01]  /*3b870*/  F2FP.BF16.F32.PACK_AB R201, R96, R201 ;  /* 0x000000c960c9723e */ /* 0x000fe200000010ff */
        /* <DEDUP_REMOVED lines=58> */
[----:B------:R-:W2:Y:S01]  /*3bc20*/  LDL.LU R81, [R1+0x19c0] ;  /* 0x0019c00001517983 */ /* 0x000ea20000300800 */
[----:B----4-:R-:W-:-:S03]  /*3bc30*/  F2FP.BF16.F32.PACK_AB R172, R82, R172 ;  /* 0x000000ac52ac723e */ /* 0x010fc600000010ff */
[----:B------:R-:W4:Y:S01]  /*3bc40*/  LDL.LU R82, [R1+0x19bc] ;  /* 0x0019bc0001527983 */ /* 0x000f220000300800 */
[----:B---3--:R-:W-:-:S03]  /*3bc50*/  F2FP.BF16.F32.PACK_AB R171, R103, R171 ;  /* 0x000000ab67ab723e */ /* 0x008fc600000010ff */
[----:B------:R-:W3:Y:S01]  /*3bc60*/  LDL.LU R103, [R1+0x218] ;  /* 0x0002180001677983 */ /* 0x000ee20000300800 */
[----:B--2---:R-:W-:-:S03]  /*3bc70*/  F2FP.BF16.F32.PACK_AB R170, R101, R170 ;  /* 0x000000aa65aa723e */ /* 0x004fc600000010ff */
        /* <DEDUP_REMOVED lines=23> */
[----:B------:R-:W-:Y:S02]  /*3bdf0*/  F2FP.BF16.F32.PACK_AB R153, R73, R153 ;  /* 0x000000994999723e */ /* 0x000fe400000010ff */
[----:B------:R-:W-:Y:S02]  /*3be00*/  F2FP.BF16.F32.PACK_AB R152, R74, R152 ;  /* 0x000000984a98723e */ /* 0x000fe400000010ff */
[----:B------:R-:W-:Y:S02]  /*3be10*/  F2FP.BF16.F32.PACK_AB R149, R72, R149 ;  /* 0x000000954895723e */ /* 0x000fe400000010ff */
[----:B------:R-:W-:Y:S02]  /*3be20*/  F2FP.BF16.F32.PACK_AB R154, R96, R154 ;  /* 0x0000009a609a723e */ /* 0x000fe400000010ff */
[----:B------:R-:W2:Y:S01]  /*3be30*/  LDL.LU R96, [R1+0x420] ;  /* 0x0004200001607983 */ /* 0x000ea20000300800 */
[----:B------:R-:W-:-:S03]  /*3be40*/  F2FP.BF16.F32.PACK_AB R151, R95, R151 ;  /* 0x000000975f97723e */ /* 0x000fc600000010ff */
[----:B------:R-:W2:Y:S01]  /*3be50*/  LDL.LU R73, [R1+0x19a0] ;  /* 0x0019a00001497983 */ /* 0x000ea20000300800 */
[----:B------:R-:W-:-:S03]  /*3be60*/  F2FP.BF16.F32.PACK_AB R148, R71, R148 ;  /* 0x000000944794723e */ /* 0x000fc600000010ff */
[----:B------:R-:W2:Y:S04]  /*3be70*/  LDL.LU R74, [R1+0x199c] ;  /* 0x00199c00014a7983 */ /* 0x000ea80000300800 */
        /* <DEDUP_REMOVED lines=59> */
[----:B----4-:R-:W-:Y:S02]  /*3c230*/  F2FP.BF16.F32.PACK_AB R7, R82, R7 ;  /* 0x000000075207723e */ /* 0x010fe400000010ff */
[----:B------:R-:W4:Y:S01]  /*3c240*/  LDL.LU R82, [R1+0x2a4] ;  /* 0x0002a40001527983 */ /* 0x000f220000300800 */
[----:B---3--:R-:W-:-:S03]  /*3c250*/  F2FP.BF16.F32.PACK_AB R6, R80, R6 ;  /* 0x000000065006723e */ /* 0x008fc600000010ff */
[----:B------:R-:W3:Y:S04]  /*3c260*/  LDL.LU R80, [R1+0x4a4] ;  /* 0x0004a40001507983 */ /* 0x000ee80000300800 */
[----:B------:R-:W3:Y:S04]  /*3c270*/  LDL.LU R57, [R1+0x1960] ;  /* 0x0019600001397983 */ /* 0x000ee80000300800 */
[----:B------:R-:W3:Y:S01]  /*3c280*/  LDL.LU R58, [R1+0x195c] ;  /* 0x00195c00013a7983 */ /* 0x000ee20000300800 */
[----:B--2---:R-:W-:-:S03]  /*3c290*/  F2FP.BF16.F32.PACK_AB R11, R79, R11 ;  /* 0x0000000b4f0b723e */ /* 0x004fc600000010ff */
[----:B------:R-:W2:Y:S01]  /*3c2a0*/  LDL.LU R79, [R1+0x2bc] ;  /* 0x0002bc00014f7983 */ /* 0x000ea20000300800 */
[----:B------:R-:W-:-:S03]  /*3c2b0*/  F2FP.BF16.F32.PACK_AB R10, R77, R10 ;  /* 0x0000000a4d0a723e */ /* 0x000fc600000010ff */
[----:B------:R-:W4:Y:S04]  /*3c2c0*/  LDL.LU R77, [R1+0x4bc] ;  /* 0x0004bc00014d7983 */ /* 0x000f280000300800 */
[----:B------:R-:W3:Y:S04]  /*3c2d0*/  LDL.LU R56, [R1+0x1958] ;  /* 0x0019580001387983 */ /* 0x000ee80000300800 */
[----:B------:R-:W3:Y:S01]  /*3c2e0*/  LDL.LU R55, [R1+0x1954] ;  /* 0x0019540001377983 */ /* 0x000ee20000300800 */
[----:B------:R-:W-:-:S03]  /*3c2f0*/  F2FP.BF16.F32.PACK_AB R15, R78, R15 ;  /* 0x0000000f4e0f723e */ /* 0x000fc600000010ff */
[----:B------:R-:W4:Y:S01]  /*3c300*/  LDL.LU R78, [R1+0x2b4] ;  /* 0x0002b400014e7983 */ /* 0x000f220000300800 */
[----:B------:R-:W-:-:S03]  /*3c310*/  F2FP.BF16.F32.PACK_AB R14, R76, R14 ;  /* 0x0000000e4c0e723e */ /* 0x000fc600000010ff */
[----:B------:R-:W3:Y:S04]  /*3c320*/  LDL.LU R76, [R1+0x4b4] ;  /* 0x0004b400014c7983 */ /* 0x000ee80000300800 */
[----:B------:R-:W3:Y:S04]  /*3c330*/  LDL.LU R53, [R1+0x1950] ;  /* 0x0019500001357983 */ /* 0x000ee80000300800 */
[----:B------:R-:W3:Y:S01]  /*3c340*/  LDL.LU R54, [R1+0x194c] ;  /* 0x00194c0001367983 */ /* 0x000ee20000300800 */
[----:B------:R-:W-:-:S03]  /*3c350*/  F2FP.BF16.F32.PACK_AB R19, R75, R19 ;  /* 0x000000134b13723e */ /* 0x000fc600000010ff */
[----:B------:R-:W2:Y:S01]  /*3c360*/  LDL.LU R75, [R1+0x2c8] ;  /* 0x0002c800014b7983 */ /* 0x000ea20000300800 */
[----:B------:R-:W-:Y:S02]  /*3c370*/  F2FP.BF16.F32.PACK_AB R17, R52, R17 ;  /* 0x000000113411723e */ /* 0x000fe400000010ff */
[----:B------:R-:W-:Y:S02]  /*3c380*/  F2FP.BF16.F32.PACK_AB R16, R51, R16 ;  /* 0x000000103310723e */ /* 0x000fe400000010ff */
[----:B------:R-:W-:Y:S02]  /*3c390*/  F2FP.BF16.F32.PACK_AB R18, R73, R18 ;  /* 0x000000124912723e */ /* 0x000fe400000010ff */
[----:B------:R-:W4:Y:S04]  /*3c3a0*/  LDL.LU R73, [R1+0x4c8] ;  /* 0x0004c80001497983 */ /* 0x000f280000300800 */
[----:B------:R-:W3:Y:S04]  /*3c3b0*/  LDL.LU R52, [R1+0x1948] ;  /* 0x0019480001347983 */ /* 0x000ee80000300800 */
[----:B------:R-:W3:Y:S01]  /*3c3c0*/  LDL.LU R51, [R1+0x1944] ;  /* 0x0019440001337983 */ /* 0x000ee20000300800 */
[----:B--2---:R-:W-:-:S03]  /*3c3d0*/  F2FP.BF16.F32.PACK_AB R75, R74, R75 ;  /* 0x0000004b4a4b723e */ /* 0x004fc600000010ff */
[----:B------:R-:W2:Y:S02]  /*3c3e0*/  LDL.LU R74, [R1+0x2c0] ;  /* 0x0002c000014a7983 */ /* 0x000ea40000300800 */
[----:B--2---:R-:W-:Y:S02]  /*3c3f0*/  F2FP.BF16.F32.PACK_AB R74, R72, R74 ;  /* 0x0000004a484a723e */ /* 0x004fe400000010ff */
[----:B------:R-:W2:Y:S01]  /*3c400*/  LDL.LU R72, [R1+0x4c0] ;  /* 0x0004c00001487983 */ /* 0x000ea20000300800 */
[----:B----4-:R-:W-:Y:S02]  /*3c410*/  F2FP.BF16.F32.PACK_AB R73, R49, R73 ;  /* 0x000000493149723e */ /* 0x010fe400000010ff */
[----:B------:R-:W-:Y:S01]  /*3c420*/  F2FP.BF16.F32.PACK_AB R79, R71, R79 ;  /* 0x0000004f474f723e */ /* 0x000fe200000010ff */
[----:B------:R-:W4:Y:S01]  /*3c430*/  LDL.LU R49, [R1+0x1940] ;  /* 0x0019400001317983 */ /* 0x000f220000300800 */
[----:B--2---:R-:W-:-:S03]  /*3c440*/  F2FP.BF16.F32.PACK_AB R72, R50, R72 ;  /* 0x000000483248723e */ /* 0x004fc600000010ff */
[----:B------:R-:W2:Y:S04]  /*3c450*/  LDL.LU R50, [R1+0x193c] ;  /* 0x00193c0001327983 */ /* 0x000ea80000300800 */
[----:B------:R-:W4:Y:S01]  /*3c460*/  LDL.LU R71, [R1+0x2b8] ;  /* 0x0002b80001477983 */ /* 0x000f220000300800 */
[----:B------:R-:W-:Y:S02]  /*3c470*/  F2FP.BF16.F32.PACK_AB R78, R69, R78 ;  /* 0x0000004e454e723e */ /* 0x000fe400000010ff */
[----:B------:R-:W-:Y:S01]  /*3c480*/  F2FP.BF16.F32.PACK_AB R77, R48, R77 ;  /* 0x0000004d304d723e */ /* 0x000fe200000010ff */
[----:B------:R-:W2:Y:S01]  /*3c490*/  LDL.LU R69, [R1+0x4b8] ;  /* 0x0004b80001457983 */ /* 0x000ea20000300800 */
[----:B---3--:R-:W-:-:S03]  /*3c4a0*/  F2FP.BF16.F32.PACK_AB R76, R47, R76 ;  /* 0x0000004c2f4c723e */ /* 0x008fc600000010ff */
[----:B------:R-:W3:Y:S04]  /*3c4b0*/  LDL.LU R48, [R1+0x1938] ;  /* 0x0019380001307983 */ /* 0x000ee80000300800 */
[----:B------:R-:W3:Y:S01]  /*3c4c0*/  LDL.LU R47, [R1+0x1934] ;  /* 0x00193400012f7983 */ /* 0x000ee20000300800 */
[----:B----4-:R-:W-:-:S03]  /*3c4d0*/  F2FP.BF16.F32.PACK_AB R71, R70, R71 ;  /* 0x000000474647723e */ /* 0x010fc600000010ff */
[----:B------:R-:W4:Y:S02]  /*3c4e0*/  LDL.LU R70, [R1+0x2b0] ;  /* 0x0002b00001467983 */ /* 0x000f240000300800 */
[----:B----4-:R-:W-:Y:S02]  /*3c4f0*/  F2FP.BF16.F32.PACK_AB R70, R68, R70 ;  /* 0x000000464446723e */ /* 0x010fe400000010ff */
[----:B------:R-:W4:Y:S01]  /*3c500*/  LDL.LU R68, [R1+0x4b0] ;  /* 0x0004b00001447983 */ /* 0x000f220000300800 */
[----:B--2---:R-:W-:Y:S02]  /*3c510*/  F2FP.BF16.F32.PACK_AB R69, R45, R69 ;  /* 0x000000452d45723e */ /* 0x004fe400000010ff */
[----:B------:R-:W-:Y:S01]  /*3c520*/  F2FP.BF16.F32.PACK_AB R83, R67, R83 ;  /* 0x000000534353723e */ /* 0x000fe200000010ff */
[----:B------:R-:W2:Y:S01]  /*3c530*/  LDL.LU R45, [R1+0x1930] ;  /* 0x00193000012d7983 */ /* 0x000ea20000300800 */
[----:B----4-:R-:W-:-:S03]  /*3c540*/  F2FP.BF16.F32.PACK_AB R68, R46, R68 ;  /* 0x000000442e44723e */ /* 0x010fc600000010ff */
[----:B------:R-:W4:Y:S04]  /*3c550*/  LDL.LU R46, [R1+0x192c] ;  /* 0x00192c00012e7983 */ /* 0x000f280000300800 */
[----:B------:R-:W3:Y:S01]  /*3c560*/  LDL.LU R67, [R1+0x2a8] ;  /* 0x0002a80001437983 */ /* 0x000ee20000300800 */
[----:B------:R-:W-:Y:S02]  /*3c570*/  F2FP.BF16.F32.PACK_AB R82, R65, R82 ;  /* 0x000000524152723e */ /* 0x000fe400000010ff */
[----:B------:R-:W-:Y:S01]  /*3c580*/  F2FP.BF16.F32.PACK_AB R81, R44, R81 ;  /* 0x000000512c51723e */ /* 0x000fe200000010ff */
[----:B------:R-:W2:Y:S01]  /*3c590*/  LDL.LU R65, [R1+0x4a8] ;  /* 0x0004a80001417983 */ /* 0x000ea20000300800 */
[----:B------:R-:W-:-:S03]  /*3c5a0*/  F2FP.BF16.F32.PACK_AB R80, R43, R80 ;  /* 0x000000502b50723e */ /* 0x000fc600000010ff */
[----:B------:R-:W4:Y:S04]  /*3c5b0*/  LDL.LU R44, [R1+0x1928] ;  /* 0x00192800012c7983 */ /* 0x000f280000300800 */
[----:B------:R-:W4:Y:S01]  /*3c5c0*/  LDL.LU R43, [R1+0x1924] ;  /* 0x00192400012b7983 */ /* 0x000f220000300800 */
[----:B---3--:R-:W-:-:S03]  /*3c5d0*/  F2FP.BF16.F32.PACK_AB R67, R66, R67 ;  /* 0x000000434243723e */ /* 0x008fc600000010ff */
[----:B------:R-:W3:Y:S02]  /*3c5e0*/  LDL.LU R66, [R1+0x2a0] ;  /* 0x0002a00001427983 */ /* 0x000ee40000300800 */
[----:B---3--:R-:W-:Y:S02]  /*3c5f0*/  F2FP.BF16.F32.PACK_AB R66, R64, R66 ;  /* 0x000000424042723e */ /* 0x008fe400000010ff */
[----:B------:R-:W3:Y:S01]  /*3c600*/  LDL.LU R64, [R1+0x4a0] ;  /* 0x0004a00001407983 */ /* 0x000ee20000300800 */
[----:B--2---:R-:W-:Y:S02]  /*3c610*/  F2FP.BF16.F32.PACK_AB R65, R41, R65 ;  /* 0x000000412941723e */ /* 0x004fe400000010ff */
[----:B------:R-:W-:Y:S01]  /*3c620*/  F2FP.BF16.F32.PACK_AB R87, R63, R87 ;  /* 0x000000573f57723e */ /* 0x000fe200000010ff */
[----:B------:R-:W2:Y:S01]  /*3c630*/  LDL.LU R41, [R1+0x1920] ;  /* 0x0019200001297983 */ /* 0x000ea20000300800 */
[----:B---3--:R-:W-:-:S03]  /*3c640*/  F2FP.BF16.F32.PACK_AB R64, R42, R64 ;  /* 0x000000402a40723e */ /* 0x008fc600000010ff */
[----:B------:R-:W3:Y:S04]  /*3c650*/  LDL.LU R42, [R1+0x191c] ;  /* 0x00191c00012a7983 */ /* 0x000ee80000300800 */
[----:B------:R-:W4:Y:S01]  /*3c660*/  LDL.LU R63, [R1+0x298] ;  /* 0x00029800013f7983 */ /* 0x000f220000300800 */
[----:B------:R-:W-:Y:S02]  /*3c670*/  F2FP.BF16.F32.PACK_AB R86, R61, R86 ;  /* 0x000000563d56723e */ /* 0x000fe400000010ff */
[----:B------:R-:W-:Y:S01]  /*3c680*/  F2FP.BF16.F32.PACK_AB R85, R40, R85 ;  /* 0x000000552855723e */ /* 0x000fe200000010ff */
[----:B------:R-:W2:Y:S01]  /*3c690*/  LDL.LU R61, [R1+0x498] ;  /* 0x00049800013d7983 */ /* 0x000ea20000300800 */
[----:B------:R-:W-:-:S03]  /*3c6a0*/  F2FP.BF16.F32.PACK_AB R84, R39, R84 ;  /* 0x000000542754723e */ /* 0x000fc600000010ff */
        /* <DEDUP_REMOVED lines=25> */
[----:B------:R-:W-:Y:S02]  /*3c840*/  F2FP.BF16.F32.PACK_AB R110, R53, R110 ;  /* 0x0000006e356e723e */ /* 0x000fe400000010ff */
[----:B------:R-:W-:-:S02]  /*3c850*/  F2FP.BF16.F32.PACK_AB R109, R32, R109 ;  /* 0x0000006d206d723e */ /* 0x000fc400000010ff */
[----:B------:R-:W-:Y:S02]  /*3c860*/  F2FP.BF16.F32.PACK_AB R108, R31, R108 ;  /* 0x0000006c1f6c723e */ /* 0x000fe400000010ff */
[----:B------:R-:W-:Y:S02]  /*3c870*/  F2FP.BF16.F32.PACK_AB R119, R54, R119 ;  /* 0x000000773677723e */ /* 0x000fe400000010ff */
[----:B------:R-:W-:Y:S02]  /*3c880*/  F2FP.BF16.F32.PACK_AB R118, R52, R118 ;  /* 0x000000763476723e */ /* 0x000fe400000010ff */
[----:B------:R-:W-:Y:S02]  /*3c890*/  F2FP.BF16.F32.PACK_AB R117, R29, R117 ;  /* 0x000000751d75723e */ /* 0x000fe400000010ff */
        /* <DEDUP_REMOVED lines=10> */
[----:B---3--:R-:W-:Y:S02]  /*3c940*/  F2FP.BF16.F32.PACK_AB R56, R34, R56 ;  /* 0x000000382238723e */ /* 0x008fe400000010ff */
[----:B------:R-:W3:Y:S04]  /*3c950*/  LDL.LU R34, [R1+0x18fc] ;  /* 0x0018fc0001227983 */ /* 0x000ee80000300800 */
[----:B------:R-:W4:Y:S04]  /*3c960*/  LDL.LU R55, [R1+0x24c] ;  /* 0x00024c0001377983 */ /* 0x000f280000300800 */
[----:B------:R-:W2:Y:S04]  /*3c970*/  LDL.LU R53, [R1+0x44c] ;  /* 0x00044c0001357983 */ /* 0x000ea80000300800 */
[----:B------:R-:W3:Y:S04]  /*3c980*/  LDL.LU R32, [R1+0x18f8] ;  /* 0x0018f80001207983 */ /* 0x000ee80000300800 */
[----:B------:R-:W3:Y:S04]  /*3c990*/  LDL.LU R31, [R1+0x18f4] ;  /* 0x0018f400011f7983 */ /* 0x000ee80000300800 */
[----:B------:R-:W2:Y:S04]  /*3c9a0*/  LDL.LU R54, [R1+0x244] ;  /* 0x0002440001367983 */ /* 0x000ea80000300800 */
[----:B------:R-:W3:Y:S04]  /*3c9b0*/  LDL.LU R52, [R1+0x444] ;  /* 0x0004440001347983 */ /* 0x000ee80000300800 */
        /* <DEDUP_REMOVED lines=10> */
[----:B------:R-:W4:Y:S01]  /*3ca60*/  LDL.LU R47, [R1+0x258] ;  /* 0x00025800012f7983 */ /* 0x000f220000300800 */
[----:B------:R-:W-:-:S02]  /*3ca70*/  F2FP.BF16.F32.PACK_AB R142, R45, R142 ;  /* 0x0000008e2d8e723e */ /* 0x000fc400000010ff */
        /* <DEDUP_REMOVED lines=33> */
[----:B------:R-:W3:Y:S01]  /*3cc90*/  LDL.LU R37, [R1+0x438] ;  /* 0x0004380001257983 */ /* 0x000ee20000300800 */
[----:B------:R-:W-:-:S03]  /*3cca0*/  F2FP.BF16.F32.PACK_AB R48, R245, R48 ;  /* 0x00000030f530723e */ /* 0x000fc600000010ff */
[----:B------:R-:W2:Y:S04]  /*3ccb0*/  LDL.LU R244, [R1+0x18b8] ;  /* 0x0018b80001f47983 */ /* 0x000ea80000300800 */
[----:B------:R-:W2:Y:S01]  /*3ccc0*/  LDL.LU R245, [R1+0x18b4] ;  /* 0x0018b40001f57983 */ /* 0x000ea20000300800 */
[----:B----4-:R-:W-:-:S03]  /*3ccd0*/  F2FP.BF16.F32.PACK_AB R39, R38, R39 ;  /* 0x000000272627723e */ /* 0x010fc600000010ff */
[----:B------:R-:W4:Y:S02]  /*3cce0*/  LDL.LU R38, [R1+0x230] ;  /* 0x0002300001267983 */ /* 0x000f240000300800 */
[----:B----4-:R-:W-:Y:S02]  /*3ccf0*/  F2FP.BF16.F32.PACK_AB R38, R36, R38 ;  /* 0x000000262426723e */ /* 0x010fe400000010ff */
[----:B------:R-:W4:Y:S01]  /*3cd00*/  LDL.LU R36, [R1+0x430] ;  /* 0x0004300001247983 */ /* 0x000f220000300800 */
[----:B---3--:R-:W-:Y:S02]  /*3cd10*/  F2FP.BF16.F32.PACK_AB R37, R158, R37 ;  /* 0x000000259e25723e */ /* 0x008fe400000010ff */
[----:B------:R-:W-:Y:S01]  /*3cd20*/  F2FP.BF16.F32.PACK_AB R95, R35, R95 ;  /* 0x0000005f235f723e */ /* 0x000fe200000010ff */
[----:B------:R-:W3:Y:S01]  /*3cd30*/  LDL.LU R158, [R1+0x18b0] ;  /* 0x0018b000019e7983 */ /* 0x000ee20000300800 */
[----:B----4-:R-:W-:-:S03]  /*3cd40*/  F2FP.BF16.F32.PACK_AB R36, R159, R36 ;  /* 0x000000249f24723e */ /* 0x010fc600000010ff */
[----:B------:R-:W3:Y:S04]  /*3cd50*/  LDL.LU R159, [R1+0x18ac] ;  /* 0x0018ac00019f7983 */ /* 0x000ee80000300800 */
[----:B------:R-:W4:Y:S01]  /*3cd60*/  LDL.LU R35, [R1+0x228] ;  /* 0x0002280001237983 */ /* 0x000f220000300800 */
[----:B------:R-:W-:Y:S02]  /*3cd70*/  F2FP.BF16.F32.PACK_AB R94, R33, R94 ;  /* 0x0000005e215e723e */ /* 0x000fe400000010ff */
[----:B------:R-:W-:Y:S01]  /*3cd80*/  F2FP.BF16.F32.PACK_AB R93, R156, R93 ;  /* 0x0000005d9c5d723e */ /* 0x000fe200000010ff */
[----:B------:R-:W2:Y:S01]  /*3cd90*/  LDL.LU R33, [R1+0x428] ;  /* 0x0004280001217983 */ /* 0x000ea20000300800 */
[----:B------:R-:W-:-:S03]  /*3cda0*/  F2FP.BF16.F32.PACK_AB R92, R23, R92 ;  /* 0x0000005c175c723e */ /* 0x000fc600000010ff */
[----:B------:R0:W5:Y:S04]  /*3cdb0*/  LDL.LU R156, [R1+0x18a8] ;  /* 0x0018a800019c7983 */ /* 0x0001680000300800 */
[----:B------:R0:W5:Y:S01]  /*3cdc0*/  LDL.LU R23, [R1+0x18a4] ;  /* 0x0018a40001177983 */ /* 0x0001620000300800 */
[----:B----4-:R-:W-:-:S03]  /*3cdd0*/  F2FP.BF16.F32.PACK_AB R35, R34, R35 ;  /* 0x000000232223723e */ /* 0x010fc600000010ff */
[----:B------:R-:W4:Y:S01]  /*3cde0*/  LDL.LU R34, [R1+0x220] ;  /* 0x0002200001227983 */ /* 0x000f220000300800 */
[----:B--2---:R-:W-:Y:S02]  /*3cdf0*/  F2FP.BF16.F32.PACK_AB R33, R3, R33 ;  /* 0x000000210321723e */ /* 0x004fe400000010ff */
[----:B----4-:R-:W-:Y:S02]  /*3ce00*/  F2FP.BF16.F32.PACK_AB R34, R32, R34 ;  /* 0x000000222022723e */ /* 0x010fe400000010ff */
[----:B------:R-:W2:Y:S04]  /*3ce10*/  LDL.LU R32, [R1+0x20] ;  /* 0x0000200001207983 */ /* 0x000ea80000300800 */
[----:B------:R0:W5:Y:S01]  /*3ce20*/  LDL.LU R3, [R1+0x18a0] ;  /* 0x0018a00001037983 */ /* 0x0001620000300800 */
        /* <DEDUP_REMOVED lines=11> */
[----:B---3--:R-:W-:Y:S02]  /*3cee0*/  F2FP.BF16.F32.PACK_AB R24, R159, R158 ;  /* 0x0000009e9f18723e */ /* 0x008fe400000010ff */
[----:B--2---:R-:W-:-:S02]  /*3cef0*/  F2FP.BF16.F32.PACK_AB R32, R32, R96 ;  /* 0x000000602020723e */ /* 0x004fc400000010ff */
[----:B------:R-:W-:Y:S02]  /*3cf00*/  F2FP.BF16.F32.PACK_AB R96, R102, R101 ;  /* 0x000000656660723e */ /* 0x000fe400000010ff */
[----:B------:R-:W-:Y:S02]  /*3cf10*/  F2FP.BF16.F32.PACK_AB R102, R25, R252 ;  /* 0x000000fc1966723e */ /* 0x000fe400000010ff */
[----:B------:R-:W-:Y:S02]  /*3cf20*/  F2FP.BF16.F32.PACK_AB R101, R251, R250 ;  /* 0x000000fafb65723e */ /* 0x000fe400000010ff */
[----:B0-----:R-:W-:-:S07]  /*3cf30*/  F2FP.BF16.F32.PACK_AB R25, R245, R244 ;  /* 0x000000f4f519723e */ /* 0x001fce00000010ff */
.L_x_0:
[----:B------:R-:W0:Y:S01]  /*3cf40*/  S2R R0, SR_TID.X ;  /* 0x0000000000007919 */ /* 0x000e220000002100 */
[----:B------:R-:W-:Y:S01]  /*3cf50*/  MOV R157, 0x400 ;  /* 0x00000400009d7802 */ /* 0x000fe20000000f00 */
[----:B------:R-:W1:Y:S01]  /*3cf60*/  LDC R252, c[0x0][0x22c] ;  /* 0x00008b00fffc7b82 */ /* 0x000e620000000800 */
[----:B------:R-:W2:Y:S01]  /*3cf70*/  S2R R158, SR_CgaCtaId ;  /* 0x00000000009e7919 */ /* 0x000ea20000008800 */
[----:B------:R-:W3:Y:S01]  /*3cf80*/  S2R R22, SR_TID.X ;  /* 0x0000000000167919 */ /* 0x000ee20000002100 */
[C---:B0-----:R-:W-:Y:S02]  /*3cf90*/  IMAD.SHL.U32 R20, R0.reuse, 0x10, RZ ;  /* 0x0000001000147824 */ /* 0x041fe400078e00ff */
[----:B------:R-:W-:Y:S01]  /*3cfa0*/  IMAD.SHL.U32 R2, R0, 0x40, RZ ;  /* 0x0000004000027824 */ /* 0x000fe200078e00ff */
[----:B--2---:R-:W-:Y:S01]  /*3cfb0*/  LEA R157, R158, R157, 0x18 ;  /* 0x0000009d9e9d7211 */ /* 0x004fe200078ec0ff */
[----:B------:R-:W-:Y:S01]  /*3cfc0*/  IMAD.SHL.U32 R21, R0, 0x8, RZ ;  /* 0x0000000800157824 */ /* 0x000fe200078e00ff */
[----:B------:R-:W-:Y:S01]  /*3cfd0*/  LOP3.LUT R20, R20, 0xf0, RZ, 0xc0, !PT ;  /* 0x000000f014147812 */ /* 0x000fe200078ec0ff */
[----:B------:R-:W0:Y:S01]  /*3cfe0*/  LDC.64 R158, c[0x0][0x228] ;  /* 0x00008a00ff9e7b82 */ /* 0x000e220000000a00 */
[----:B------:R-:W-:-:S02]  /*3cff0*/  LOP3.LUT R2, R2, 0x400, RZ, 0xc0, !PT ;  /* 0x0000040002027812 */ /* 0x000fc400078ec0ff */
[----:B---3--:R-:W-:Y:S02]  /*3d000*/  LOP3.LUT R22, R22, 0x7f, RZ, 0xc0, !PT ;  /* 0x0000007f16167812 */ /* 0x008fe400078ec0ff */
[----:B------:R-:W-:Y:S02]  /*3d010*/  IADD3 R0, R2, R157, R20 ;  /* 0x0000009d02007210 */ /* 0x000fe40007ffe014 */
[----:B------:R-:W-:Y:S01]  /*3d020*/  LOP3.LUT R2, R21, 0x300, RZ, 0xc0, !PT ;  /* 0x0000030015027812 */ /* 0x000fe200078ec0ff */
[----:B------:R-:W-:Y:S01]  /*3d030*/  IMAD R22, R22, 0x10, R157 ;  /* 0x0000001016167824 */ /* 0x000fe200078e029d */
[----:B------:R-:W-:Y:S03]  /*3d040*/  BAR.SYNC.DEFER_BLOCKING 0x0 ;  /* 0x0000000000007b1d */ /* 0x000fe60000010000 */
[----:B------:R-:W-:-:S05]  /*3d050*/  IMAD.IADD R0, R0, 0x1, R2 ;  /* 0x0000000100007824 */ /* 0x000fca00078e0202 */
[----:B------:R-:W2:Y:S08]  /*3d060*/  LDC.64 R20, c[0x0][0x228] ;  /* 0x00008a00ff147b82 */ /* 0x000eb00000000a00 */
[----:B------:R-:W3:Y:S08]  /*3d070*/  LDC R2, c[0x0][0x244] ;  /* 0x00009100ff027b82 */ /* 0x000ef00000000800 */
[----:B------:R-:W4:Y:S01]  /*3d080*/  LDC R157, c[0x0][0x248] ;  /* 0x00009200ff9d7b82 */ /* 0x000f220000000800 */
[----:B------:R-:W-:Y:S07]  /*3d090*/  STSM.16.M88.4 [R0], R24 ;  /* 0x0000001800007844 */ /* 0x000fee0000000200 */
[----:B------:R-:W-:Y:S06]  /*3d0a0*/  BAR.SYNC.DEFER_BLOCKING 0x0 ;  /* 0x0000000000007b1d */ /* 0x000fec0000010000 */
[----:B------:R-:W1:Y:S02]  /*3d0b0*/  LDS.128 R24, [R22] ;  /* 0x0000000016187984 */ /* 0x000e640000000c00 */
[----:B------:R-:W-:Y:S06]  /*3d0c0*/  BAR.SYNC.DEFER_BLOCKING 0x0 ;  /* 0x0000000000007b1d */ /* 0x000fec0000010000 */
[----:B------:R-:W-:Y:S02]  /*3d0d0*/  STSM.16.M88.4 [R0], R100 ;  /* 0x0000006400007844 */ /* 0x000fe40000000200 */
[----:B------:R-:W-:Y:S06]  /*3d0e0*/  BAR.SYNC.DEFER_BLOCKING 0x0 ;  /* 0x0000000000007b1d */ /* 0x000fec0000010000 */
[----:B-1----:R-:W-:Y:S04]  /*3d0f0*/  STL.64 [R1+0x20], R24 ;  /* 0x0000201801007387 */ /* 0x002fe80000100a00 */
[----:B------:R-:W-:Y:S04]  /*3d100*/  STL.64 [R1+0x28], R26 ;  /* 0x0000281a01007387 */ /* 0x000fe80000100a00 */
[----:B------:R-:W1:Y:S01]  /*3d110*/  LDS.128 R24, [R22] ;  /* 0x0000000016187984 */ /* 0x000e620000000c00 */
        /* <DEDUP_REMOVED lines=9> */
[----:B-1----:R-:W-:Y:S04]  /*3d1b0*/  STL.64 [R1], R24 ;  /* 0x0000001801007387 */ /* 0x002fe80000100a00 */
        /* <DEDUP_REMOVED lines=11> */
[----:B-1----:R1:W-:Y:S04]  /*3d270*/  STL.64 [R1+0x18d8], R244 ;  /* 0x0018d8f401007387 */ /* 0x0023e80000100a00 */
[----:B------:R0:W-:Y:S04]  /*3d280*/  STL.64 [R1+0x18c0], R246 ;  /* 0x0018c0f601007387 */ /* 0x0001e80000100a00 */
[----:B-1----:R-:W3:Y:S04]  /*3d290*/  LDL.LU R244, [R1+0x610] ;  /* 0x0006100001f47983 */ /* 0x002ee80000300800 */
[----:B------:R-:W1:Y:S01]  /*3d2a0*/  LDS.128 R100, [R22] ;  /* 0x0000000016647984 */ /* 0x000e620000000c00 */
[----:B------:R-:W-:Y:S06]  /*3d2b0*/  BAR.SYNC.DEFER_BLOCKING 0x0 ;  /* 0x0000000000007b1d */ /* 0x000fec0000010000 */
[----:B------:R-:W3:Y:S04]  /*3d2c0*/  LDL.LU R245, [R1+0x614] ;  /* 0x0006140001f57983 */ /* 0x000ee80000300800 */
[----:B0-----:R-:W3:Y:S04]  /*3d2d0*/  LDL.LU R246, [R1+0x618] ;  /* 0x0006180001f67983 */ /* 0x001ee80000300800 */
[----:B------:R-:W3:Y:S04]  /*3d2e0*/  LDL.LU R247, [R1+0x61c] ;  /* 0x00061c0001f77983 */ /* 0x000ee80000300800 */
[----:B------:R-:W2:Y:S04]  /*3d2f0*/  LDL.LU R248, [R1+0x3f0] ;  /* 0x0003f00001f87983 */ /* 0x000ea80000300800 */
[----:B------:R-:W-:Y:S01]  /*3d300*/  STSM.16.M88.4 [R0], R36 ;  /* 0x0000002400007844 */ /* 0x000fe20000000200 */
[----:B------:R-:W-:Y:S06]  /*3d310*/  BAR.SYNC.DEFER_BLOCKING 0x0 ;  /* 0x0000000000007b1d */ /* 0x000fec0000010000 */
[----:B------:R-:W2:Y:S04]  /*3d320*/  LDL.LU R249, [R1+0x3f4] ;  /* 0x0003f40001f97983 */ /* 0x000ea80000300800 */
[----:B------:R-:W2:Y:S04]  /*3d330*/  LDL.LU R250, [R1+0x3f8] ;  /* 0x0003f80001fa7983 */ /* 0x000ea80000300800 */
[----:B------:R-:W2:Y:S04]  /*3d340*/  LDL.LU R251, [R1+0x3fc] ;  /* 0x0003fc0001fb7983 */ /* 0x000ea80000300800 */
[----:B-1----:R-:W-:Y:S04]  /*3d350*/  STL.64 [R1+0x18e0], R102 ;  /* 0x0018e06601007387 */ /* 0x002fe80000100a00 */
[----:B------:R-:W-:Y:S01]  /*3d360*/  LDS.128 R96, [R22] ;  /* 0x0000000016607984 */ /* 0x000fe20000000c00 */
[----:B------:R-:W-:Y:S06]  /*3d370*/  BAR.SYNC.DEFER_BLOCKING 0x0 ;  /* 0x0000000000007b1d */ /* 0x000fec0000010000 */
[----:B------:R-:W-:Y:S02]  /*3d380*/  STSM.16.M88.4 [R0], R48 ;  /* 0x0000003000007844 */ /* 0x000fe40000000200 */
[----:B------:R-:W-:Y:S06]  /*3d390*/  BAR.SYNC.DEFER_BLOCKING 0x0 ;  /* 0x0000000000007b1d */ /* 0x000fec0000010000 */
[----:B------:R-:W-:Y:S02]  /*3d3a0*/  LDS.128 R92, [R22] ;  /* 0x00000000165c7984 */ /* 0x000fe40000000c00 */
        /* <DEDUP_REMOVED lines=181> */
[----:B------:R0:W-:Y:S02]  /*3df00*/  STSM.16.M88.4 [R0], R224 ;  /* 0x000000e000007844 */ /* 0x0001e40000000200 */
[----:B------:R-:W-:Y:S06]  /*3df10*/  BAR.SYNC.DEFER_BLOCKING 0x0 ;  /* 0x0000000000007b1d */ /* 0x000fec0000010000 */
[----:B0-----:R-:W4:Y:S04]  /*3df20*/  LDL.LU R224, [R1+0x1e0] ;  /* 0x0001e00001e07983 */ /* 0x001f280000300800 */
[----:B------:R-:W4:Y:S04]  /*3df30*/  LDL.LU R225, [R1+0x1e4] ;  /* 0x0001e40001e17983 */ /* 0x000f280000300800 */
[----:B------:R-:W4:Y:S04]  /*3df40*/  LDL.LU R226, [R1+0x1e8] ;  /* 0x0001e80001e27983 */ /* 0x000f280000300800 */
[----:B------:R-:W4:Y:S04]  /*3df50*/  LDL.LU R227, [R1+0x1ec] ;  /* 0x0001ec0001e37983 */ /* 0x000f280000300800 */
[----:B------:R-:W-:Y:S01]  /*3df60*/  LDS.128 R204, [R22] ;  /* 0x0000000016cc7984 */ /* 0x000fe20000000c00 */
[----:B------:R-:W-:Y:S06]  /*3df70*/  BAR.SYNC.DEFER_BLOCKING 0x0 ;  /* 0x0000000000007b1d */ /* 0x000fec0000010000 */
[----:B------:R0:W-:Y:S02]  /*3df80*/  STSM.16.M88.4 [R0], R228 ;  /* 0x000000e400007844 */ /* 0x0001e40000000200 */
[----:B------:R-:W-:Y:S06]  /*3df90*/  BAR.SYNC.DEFER_BLOCKING 0x0 ;  /* 0x0000000000007b1d */ /* 0x000fec0000010000 */
[----:B0-----:R-:W3:Y:S04]  /*3dfa0*/  LDL.LU R228, [R1+0x1f0] ;  /* 0x0001f00001e47983 */ /* 0x001ee80000300800 */
[----:B------:R-:W3:Y:S04]  /*3dfb0*/  LDL.LU R229, [R1+0x1f4] ;  /* 0x0001f40001e57983 */ /* 0x000ee80000300800 */
[----:B------:R-:W3:Y:S04]  /*3dfc0*/  LDL.LU R230, [R1+0x1f8] ;  /* 0x0001f80001e67983 */ /* 0x000ee80000300800 */
[----:B------:R-:W3:Y:S04]  /*3dfd0*/  LDL.LU R231, [R1+0x1fc] ;  /* 0x0001fc0001e77983 */ /* 0x000ee80000300800 */
[----:B------:R-:W-:Y:S01]  /*3dfe0*/  LDS.128 R208, [R22] ;  /* 0x0000000016d07984 */ /* 0x000fe20000000c00 */
[----:B------:R-:W-:Y:S06]  /*3dff0*/  BAR.SYNC.DEFER_BLOCKING 0x0 ;  /* 0x0000000000007b1d */ /* 0x000fec0000010000 */
[----:B------:R0:W-:Y:S02]  /*3e000*/  STSM.16.M88.4 [R0], R232 ;  /* 0x000000e800007844 */ /* 0x0001e40000000200 */
[----:B------:R-:W-:Y:S06]  /*3e010*/  BAR.SYNC.DEFER_BLOCKING 0x0 ;  /* 0x0000000000007b1d */ /* 0x000fec0000010000 */
[----:B0-----:R-:W2:Y:S04]  /*3e020*/  LDL.LU R232, [R1+0x3e0] ;  /* 0x0003e00001e87983 */ /* 0x001ea80000300800 */
[----:B------:R-:W2:Y:S04]  /*3e030*/  LDL.LU R233, [R1+0x3e4] ;  /* 0x0003e40001e97983 */ /* 0x000ea80000300800 */
[----:B------:R-:W2:Y:S04]  /*3e040*/  LDL.LU R234, [R1+0x3e8] ;  /* 0x0003e80001ea7983 */ /* 0x000ea80000300800 */
[----:B------:R-:W2:Y:S04]  /*3e050*/  LDL.LU R235, [R1+0x3ec] ;  /* 0x0003ec0001eb7983 */ /* 0x000ea80000300800 */
[----:B------:R-:W-:Y:S01]  /*3e060*/  LDS.128 R212, [R22] ;  /* 0x0000000016d47984 */ /* 0x000fe20000000c00 */
[----:B------:R-:W-:Y:S06]  /*3e070*/  BAR.SYNC.DEFER_BLOCKING 0x0 ;  /* 0x0000000000007b1d */ /* 0x000fec0000010000 */
[----:B------:R-:W-:Y:S02]  /*3e080*/  STSM.16.M88.4 [R0], R236 ;  /* 0x000000ec00007844 */ /* 0x000fe40000000200 */
[----:B------:R-:W-:Y:S06]  /*3e090*/  BAR.SYNC.DEFER_BLOCKING 0x0 ;  /* 0x0000000000007b1d */ /* 0x000fec0000010000 */
[----:B------:R-:W-:Y:S02]  /*3e0a0*/  LDS.128 R216, [R22] ;  /* 0x0000000016d87984 */ /* 0x000fe40000000c00 */
        /* <DEDUP_REMOVED lines=9> */
[----:B----4-:R-:W-:Y:S02]  /*3e140*/  STSM.16.M88.4 [R0], R224 ;  /* 0x000000e000007844 */ /* 0x010fe40000000200 */
[----:B------:R-:W-:Y:S06]  /*3e150*/  BAR.SYNC.DEFER_BLOCKING 0x0 ;  /* 0x0000000000007b1d */ /* 0x000fec0000010000 */
[----:B------:R-:W-:Y:S02]  /*3e160*/  LDS.128 R224, [R22] ;  /* 0x0000000016e07984 */ /* 0x000fe40000000c00 */
[----:B------:R-:W-:Y:S06]  /*3e170*/  BAR.SYNC.DEFER_BLOCKING 0x0 ;  /* 0x0000000000007b1d */ /* 0x000fec0000010000 */
[----:B---3--:R-:W-:Y:S02]  /*3e180*/  STSM.16.M88.4 [R0], R228 ;  /* 0x000000e400007844 */ /* 0x008fe40000000200 */
[----:B------:R-:W-:Y:S06]  /*3e190*/  BAR.SYNC.DEFER_BLOCKING 0x0 ;  /* 0x0000000000007b1d */ /* 0x000fec0000010000 */
[----:B------:R-:W-:Y:S02]  /*3e1a0*/  LDS.128 R228, [R22] ;  /* 0x0000000016e47984 */ /* 0x000fe40000000c00 */
[----:B------:R-:W-:Y:S06]  /*3e1b0*/  BAR.SYNC.DEFER_BLOCKING 0x0 ;  /* 0x0000000000007b1d */ /* 0x000fec0000010000 */
[----:B--2---:R-:W-:Y:S02]  /*3e1c0*/  STSM.16.M88.4 [R0], R232 ;  /* 0x000000e800007844 */ /* 0x004fe40000000200 */
[----:B------:R-:W-:Y:S06]  /*3e1d0*/  BAR.SYNC.DEFER_BLOCKING 0x0 ;  /* 0x0000000000007b1d */ /* 0x000fec0000010000 */
[----:B------:R-:W0:Y:S02]  /*3e1e0*/  LDS.128 R232, [R22] ;  /* 0x0000000016e87984 */ /* 0x000e240000000c00 */
[----:B------:R-:W-:Y:S06]  /*3e1f0*/  BAR.SYNC.DEFER_BLOCKING 0x0 ;  /* 0x0000000000007b1d */ /* 0x000fec0000010000 */
[----:B------:R1:W-:Y:S02]  /*3e200*/  STSM.16.M88.4 [R0], R248 ;  /* 0x000000f800007844 */ /* 0x0003e40000000200 */
[----:B------:R-:W-:Y:S06]  /*3e210*/  BAR.SYNC.DEFER_BLOCKING 0x0 ;  /* 0x0000000000007b1d */ /* 0x000fec0000010000 */
[----:B0-----:R-:W-:Y:S04]  /*3e220*/  STL [R1+0x18bc], R234 ;  /* 0x0018bcea01007387 */ /* 0x001fe80000100800 */
[----:B------:R-:W-:Y:S04]  /*3e230*/  STL [R1+0x18b4], R235 ;  /* 0x0018b4eb01007387 */ /* 0x000fe80000100800 */
[----:B-1----:R-:W2:Y:S04]  /*3e240*/  LDL.LU R249, [R1+0x20] ;  /* 0x0000200001f97983 */ /* 0x002ea80000300800 */
[----:B------:R-:W0:Y:S01]  /*3e250*/  LDS.128 R236, [R22] ;  /* 0x0000000016ec7984 */ /* 0x000e220000000c00 */
[----:B------:R-:W-:Y:S06]  /*3e260*/  BAR.SYNC.DEFER_BLOCKING 0x0 ;  /* 0x0000000000007b1d */ /* 0x000fec0000010000 */
[----:B------:R-:W-:Y:S02]  /*3e270*/  STSM.16.M88.4 [R0], R240 ;  /* 0x000000f000007844 */ /* 0x000fe40000000200 */
[----:B------:R-:W-:Y:S06]  /*3e280*/  BAR.SYNC.DEFER_BLOCKING 0x0 ;  /* 0x0000000000007b1d */ /* 0x000fec0000010000 */
[----:B0-----:R-:W-:Y:S04]  /*3e290*/  STL [R1+0x18b8], R238 ;  /* 0x0018b8ee01007387 */ /* 0x001fe80000100800 */
[----:B------:R-:W-:Y:S04]  /*3e2a0*/  STL [R1+0x18b0], R239 ;  /* 0x0018b0ef01007387 */ /* 0x000fe80000100800 */
[----:B------:R-:W0:Y:S01]  /*3e2b0*/  LDS.128 R240, [R22] ;  /* 0x0000000016f07984 */ /* 0x000e220000000c00 */
[----:B------:R-:W-:-:S02]  /*3e2c0*/  IMAD.MOV.U32 R103, RZ, RZ, R21 ;  /* 0x000000ffff677224 */ /* 0x000fc400078e0015 */
[----:B------:R-:W-:Y:S01]  /*3e2d0*/  IMAD.MOV.U32 R235, RZ, RZ, R159 ;  /* 0x000000ffffeb7224 */ /* 0x000fe200078e009f */
[----:B------:R-:W-:Y:S06]  /*3e2e0*/  BAR.SYNC.DEFER_BLOCKING 0x0 ;  /* 0x0000000000007b1d */ /* 0x000fec0000010000 */
[----:B0-----:R-:W-:Y:S04]  /*3e2f0*/  STL [R1+0x18ac], R240 ;  /* 0x0018acf001007387 */ /* 0x001fe80000100800 */
[----:B------:R-:W-:Y:S04]  /*3e300*/  STL [R1+0x18a8], R241 ;  /* 0x0018a8f101007387 */ /* 0x000fe80000100800 */
[----:B------:R-:W-:Y:S04]  /*3e310*/  STL [R1+0x18a4], R242 ;  /* 0x0018a4f201007387 */ /* 0x000fe80000100800 */
[----:B------:R-:W-:Y:S04]  /*3e320*/  STL [R1+0x18a0], R243 ;  /* 0x0018a0f301007387 */ /* 0x000fe80000100800 */
[----:B------:R-:W3:Y:S04]  /*3e330*/  LDL.LU R248, [R1+0x10] ;  /* 0x0000100001f87983 */ /* 0x000ee80000300800 */
[----:B------:R-:W4:Y:S01]  /*3e340*/  LDL.LU R251, [R1+0x24] ;  /* 0x0000240001fb7983 */ /* 0x000f220000300800 */
[----:B------:R-:W-:-:S02]  /*3e350*/  IMAD.MOV.U32 R21, RZ, RZ, R158 ;  /* 0x000000ffff157224 */ /* 0x000fc400078e009e */
[----:B------:R-:W0:Y:S01]  /*3e360*/  LDC.64 R158, c[0x0][0x228] ;  /* 0x00008a00ff9e7b82 */ /* 0x000e220000000a00 */
[----:B------:R1:W-:Y:S01]  /*3e370*/  STSM.16.M88.4 [R0], R244 ;  /* 0x000000f400007844 */ /* 0x0003e20000000200 */
[----:B------:R-:W-:-:S06]  /*3e380*/  IMAD.MOV.U32 R102, RZ, RZ, R20 ;  /* 0x000000ffff667224 */ /* 0x000fcc00078e0014 */
[----:B------:R-:W-:Y:S01]  /*3e390*/  BAR.SYNC.DEFER_BLOCKING 0x0 ;  /* 0x0000000000007b1d */ /* 0x000fe20000010000 */
[----:B0-----:R-:W-:Y:S02]  /*3e3a0*/  IMAD.MOV.U32 R20, RZ, RZ, R159 ;  /* 0x000000ffff147224 */ /* 0x001fe400078e009f */
[----:B-1----:R-:W-:-:S05]  /*3e3b0*/  IMAD.MOV.U32 R246, RZ, RZ, R158 ;  /* 0x000000fffff67224 */ /* 0x002fca00078e009e */
[----:B------:R-:W0:Y:S01]  /*3e3c0*/  LDC.64 R158, c[0x0][0x220] ;  /* 0x00008800ff9e7b82 */ /* 0x000e220000000a00 */
[----:B-----5:R-:W-:Y:S02]  /*3e3d0*/  IADD3 R0, R3, 0xff, RZ ;  /* 0x000000ff03007810 */ /* 0x020fe40007ffe0ff */
[C---:B------:R-:W-:Y:S02]  /*3e3e0*/  ISETP.GE.AND P1, PT, R23.reuse, R21, PT ;  /* 0x000000151700720c */ /* 0x040fe40003f26270 */
[----:B------:R-:W-:Y:S01]  /*3e3f0*/  ISETP.GE.AND P0, PT, R0, R103, PT ;  /* 0x000000670000720c */ /* 0x000fe20003f06270 */
[----:B------:R-:W-:Y:S01]  /*3e400*/  IMAD R0, R23, R2, RZ ;  /* 0x0000000217007224 */ /* 0x000fe200078e02ff */
[----:B------:R-:W-:-:S03]  /*3e410*/  ISETP.LT.AND P1, PT, R3, R20, !P1 ;  /* 0x000000140300720c */ /* 0x000fc60004f21270 */
[----:B------:R-:W-:Y:S01]  /*3e420*/  IMAD R2, R2, 0x80, R0 ;  /* 0x0000008002027824 */ /* 0x000fe200078e0200 */
[----:B0-----:R-:W-:-:S04]  /*3e430*/  LEA R20, P2, R0, R158, 0x1 ;  /* 0x0000009e00147211 */ /* 0x001fc800078408ff */
[----:B------:R-:W-:Y:S01]  /*3e440*/  LEA.HI.X.SX32 R21, R0, R159, 0x1, P2 ;  /* 0x0000009f00157211 */ /* 0x000fe200010f0eff */
[----:B------:R-:W-:Y:S01]  /*3e450*/  IMAD R0, R3, R157, RZ ;  /* 0x0000009d03007224 */ /* 0x000fe200078e02ff */
[----:B------:R-:W-:-:S03]  /*3e460*/  LEA R158, P2, R2, R158, 0x1 ;  /* 0x0000009e029e7211 */ /* 0x000fc600078408ff */
[----:B------:R-:W-:Y:S01]  /*3e470*/  IMAD.WIDE R238, R0, 0x2, R20 ;  /* 0x0000000200ee7825 */ /* 0x000fe200078e0214 */
[----:B------:R-:W-:-:S04]  /*3e480*/  LEA.HI.X.SX32 R159, R2, R159, 0x1, P2 ;  /* 0x0000009f029f7211 */ /* 0x000fc800010f0eff */
[----:B--2---:R0:W-:Y:S01]  /*3e490*/  @P1 STG.E.U16 desc[UR60][R238.64], R249 ;  /* 0x000000f9ee001986 */ /* 0x0041e2000c10153c */
[----:B------:R-:W-:-:S03]  /*3e4a0*/  PRMT R2, R249, 0x7632, R2 ;  /* 0x00007632f9027816 */ /* 0x000fc60000000002 */
[----:B0-----:R-:W2:Y:S01]  /*3e4b0*/  LDL.LU R249, [R1+0x14] ;  /* 0x0000140001f97983 */ /* 0x001ea20000300800 */
[----:B------:R-:W0:Y:S01]  /*3e4c0*/  LDC.64 R238, c[0x0][0x228] ;  /* 0x00008a00ffee7b82 */ /* 0x000e220000000a00 */
[----:B------:R-:W-:Y:S01]  /*3e4d0*/  ISETP.GE.AND P1, PT, R3, R235, PT ;  /* 0x000000eb0300720c */ /* 0x000fe20003f26270 */
[----:B0-----:R-:W-:-:S05]  /*3e4e0*/  IMAD.MOV.U32 R103, RZ, RZ, R238 ;  /* 0x000000ffff677224 */ /* 0x001fca00078e00ee */
[----:B------:R-:W-:Y:S01]  /*3e4f0*/  ISETP.LT.AND P1, PT, R156, R103, !P1 ;  /* 0x000000679c00720c */ /* 0x000fe20004f21270 */
[----:B------:R-:W-:Y:S02]  /*3e500*/  IMAD.MOV.U32 R234, RZ, RZ, R239 ;  /* 0x000000ffffea7224 */ /* 0x000fe400078e00ef */
[----:B------:R-:W-:-:S10]  /*3e510*/  IMAD.WIDE R238, R0, 0x2, R158 ;  /* 0x0000000200ee7825 */ /* 0x000fd400078e029e */
[----:B------:R0:W-:Y:S02]  /*3e520*/  @P1 STG.E.U16 desc[UR60][R238.64], R2 ;  /* 0x00000002ee001986 */ /* 0x0001e4000c10153c */
[----:B0-----:R-:W0:Y:S01]  /*3e530*/  LDC.64 R238, c[0x0][0x228] ;  /* 0x00008a00ffee7b82 */ /* 0x001e220000000a00 */
[----:B------:R-:W-:-:S05]  /*3e540*/  VIADD R2, R3, 0x1 ;  /* 0x0000000103027836 */ /* 0x000fca0000000000 */
[----:B------:R-:W-:Y:S02]  /*3e550*/  ISETP.GE.AND P1, PT, R2, R252, PT ;  /* 0x000000fc0200720c */ /* 0x000fe40003f26270 */
[----:B------:R-:W1:Y:S01]  /*3e560*/  LDC R2, c[0x0][0x228] ;  /* 0x00008a00ff027b82 */ /* 0x000e620000000800 */
[----:B------:R-:W-:Y:S02]  /*3e570*/  IMAD.IADD R0, R0, 0x1, R157 ;  /* 0x0000000100007824 */ /* 0x000fe400078e029d */
[----:B0-----:R-:W-:-:S05]  /*3e580*/  IMAD.MOV.U32 R103, RZ, RZ, R238 ;  /* 0x000000ffff677224 */ /* 0x001fca00078e00ee */
[----:B------:R-:W0:Y:S01]  /*3e590*/  LDC R252, c[0x0][0x22c] ;  /* 0x00008b00fffc7b82 */ /* 0x000e220000000800 */
[C---:B------:R-:W-:Y:S01]  /*3e5a0*/  ISETP.LT.AND P2, PT, R23.reuse, R103, !P1 ;  /* 0x000000671700720c */ /* 0x040fe20004f41270 */
[----:B------:R-:W-:Y:S01]  /*3e5b0*/  IMAD.WIDE R240, R0, 0x2, R20 ;  /* 0x0000000200f07825 */ /* 0x000fe200078e0214 */
[----:B-1----:R-:W-:-:S05]  /*3e5c0*/  ISETP.LT.AND P4, PT, R23, R2, !P0 ;  /* 0x000000021700720c */ /* 0x002fca0004781270 */
[----:B------:R-:W1:Y:S06]  /*3e5d0*/  LDC R2, c[0x0][0x228] ;  /* 0x00008a00ff027b82 */ /* 0x000e6c0000000800 */
[----:B---3--:R3:W-:Y:S02]  /*3e5e0*/  @P2 STG.E.U16 desc[UR60][R240.64], R248 ;  /* 0x000000f8f0002986 */ /* 0x0087e4000c10153c */
[----:B---3--:R-:W3:Y:S01]  /*3e5f0*/  LDC.64 R240, c[0x0][0x228] ;  /* 0x00008a00fff07b82 */ /* 0x008ee20000000a00 */
[----:B-1----:R-:W-:Y:S02]  /*3e600*/  ISETP.LT.AND P0, PT, R156, R2, !P0 ;  /* 0x000000029c00720c */ /* 0x002fe40004701270 */
[----:B------:R-:W-:-:S02]  /*3e610*/  PRMT R2, R248, 0x7632, R2 ;  /* 0x00007632f8027816 */ /* 0x000fc40000000002 */
[----:B------:R-:W2:Y:S01]  /*3e620*/  LDL.LU R248, [R1+0x28] ;  /* 0x0000280001f87983 */ /* 0x000ea20000300800 */
[----:B---3--:R-:W-:-:S05]  /*3e630*/  IMAD.MOV.U32 R103, RZ, RZ, R240 ;  /* 0x000000ffff677224 */ /* 0x008fca00078e00f0 */
[----:B------:R-:W-:Y:S01]  /*3e640*/  ISETP.LT.AND P1, PT, R156, R103, !P1 ;  /* 0x000000679c00720c */ /* 0x000fe20004f21270 */
[----:B------:R-:W-:Y:S02]  /*3e650*/  IMAD.MOV.U32 R235, RZ, RZ, R241 ;  /* 0x000000ffffeb7224 */ /* 0x000fe400078e00f1 */
[----:B------:R-:W-:-:S10]  /*3e660*/  IMAD.WIDE R240, R0, 0x2, R158 ;  /* 0x0000000200f07825 */ /* 0x000fd400078e029e */
[----:B------:R1:W-:Y:S02]  /*3e670*/  @P1 STG.E.U16 desc[UR60][R240.64], R2 ;  /* 0x00000002f0001986 */ /* 0x0003e4000c10153c */
[----:B-1----:R-:W1:Y:S01]  /*3e680*/  LDC.64 R240, c[0x0][0x228] ;  /* 0x00008a00fff07b82 */ /* 0x002e620000000a00 */
[----:B------:R-:W-:-:S05]  /*3e690*/  VIADD R2, R3, 0x2 ;  /* 0x0000000203027836 */ /* 0x000fca0000000000 */
[----:B0-----:R-:W-:Y:S01]  /*3e6a0*/  ISETP.GE.AND P1, PT, R2, R252, PT ;  /* 0x000000fc0200720c */ /* 0x001fe20003f26270 */
[----:B------:R-:W-:Y:S02]  /*3e6b0*/  IMAD.IADD R0, R0, 0x1, R157 ;  /* 0x0000000100007824 */ /* 0x000fe400078e029d */
[----:B------:R-:W-:Y:S02]  /*3e6c0*/  IMAD.MOV.U32 R238, RZ, RZ, R239 ;  /* 0x000000ffffee7224 */ /* 0x000fe400078e00ef */
[----:B-1----:R-:W-:Y:S01]  /*3e6d0*/  IMAD.MOV.U32 R103, RZ, RZ, R240 ;  /* 0x000000ffff677224 */ /* 0x002fe200078e00f0 */
[----:B----4-:R-:W-:Y:S01]  /*3e6e0*/  PRMT R2, R251, 0x7632, R2 ;  /* 0x00007632fb027816 */ /* 0x010fe20000000002 */
[----:B------:R-:W0:Y:S03]  /*3e6f0*/  LDC R252, c[0x0][0x22c] ;  /* 0x00008b00fffc7b82 */ /* 0x000e260000000800 */
[----:B------:R-:W-:Y:S01]  /*3e700*/  ISETP.LT.AND P2, PT, R23, R103, !P1 ;  /* 0x000000671700720c */ /* 0x000fe20004f41270 */
[----:B------:R-:W-:-:S02]  /*3e710*/  IMAD.MOV.U32 R239, RZ, RZ, R241 ;  /* 0x000000ffffef7224 */ /* 0x000fc400078e00f1 */
[----:B------:R-:W-:-:S10]  /*3e720*/  IMAD.WIDE R240, R0, 0x2, R20 ;  /* 0x0000000200f07825 */ /* 0x000fd400078e0214 */
[----:B------:R1:W-:Y:S02]  /*3e730*/  @P2 STG.E.U16 desc[UR60][R240.64], R251 ;  /* 0x000000fbf0002986 */ /* 0x0003e4000c10153c */
[----:B-1----:R-:W1:Y:S01]  /*3e740*/  LDC.64 R240, c[0x0][0x228] ;  /* 0x00008a00fff07b82 */ /* 0x002e620000000a00 */
[----:B------:R-:W-:-:S04]  /*3e750*/  IMAD.WIDE R242, R0, 0x2, R158 ;  /* 0x0000000200f27825 */ /* 0x000fc800078e029e */
[----:B-1----:R-:W-:-:S05]  /*3e760*/  IMAD.MOV.U32 R103, RZ, RZ, R240 ;  /* 0x000000ffff677224 */ /* 0x002fca00078e00f0 */
[----:B------:R-:W-:-:S13]  /*3e770*/  ISETP.LT.AND P1, PT, R156, R103, !P1 ;  /* 0x000000679c00720c */ /* 0x000fda0004f21270 */
[----:B------:R1:W-:Y:S02]  /*3e780*/  @P1 STG.E.U16 desc[UR60][R242.64], R2 ;  /* 0x00000002f2001986 */ /* 0x0003e4000c10153c */
[----:B-1----:R-:W1:Y:S01]  /*3e790*/  LDC.64 R242, c[0x0][0x228] ;  /* 0x00008a00fff27b82 */ /* 0x002e620000000a00 */
[----:B------:R-:W-:-:S05]  /*3e7a0*/  VIADD R2, R3, 0x3 ;  /* 0x0000000303027836 */ /* 0x000fca0000000000 */
[----:B0-----:R-:W-:Y:S01]  /*3e7b0*/  ISETP.GE.AND P1, PT, R2, R252, PT ;  /* 0x000000fc0200720c */ /* 0x001fe20003f26270 */
[----:B------:R-:W-:Y:S01]  /*3e7c0*/  IMAD.IADD R0, R0, 0x1, R157 ;  /* 0x0000000100007824 */ /* 0x000fe200078e029d */
[----:B------:R-:W0:Y:S01]  /*3e7d0*/  LDC R252, c[0x0][0x22c] ;  /* 0x00008b00fffc7b82 */ /* 0x000e220000000800 */
[----:B-1----:R-:W-:-:S05]  /*3e7e0*/  IMAD.MOV.U32 R103, RZ, RZ, R242 ;  /* 0x000000ffff677224 */ /* 0x002fca00078e00f2 */
[----:B------:R-:W-:Y:S01]  /*3e7f0*/  ISETP.LT.AND P2, PT, R23, R103, !P1 ;  /* 0x000000671700720c */ /* 0x000fe20004f41270 */
[----:B------:R1:W-:Y:S01]  /*3e800*/  STL [R1+0x44], R243 ;  /* 0x000044f301007387 */ /* 0x0003e20000100800 */
[----:B--2---:R-:W-:Y:S01]  /*3e810*/  PRMT R2, R249, 0x7632, R2 ;  /* 0x00007632f9027816 */ /* 0x004fe20000000002 */
[----:B-1----:R-:W-:-:S10]  /*3e820*/  IMAD.WIDE R242, R0, 0x2, R20 ;  /* 0x0000000200f27825 */ /* 0x002fd400078e0214 */
[----:B------:R1:W-:Y:S04]  /*3e830*/  @P2 STG.E.U16 desc[UR60][R242.64], R249 ;  /* 0x000000f9f2002986 */ /* 0x0003e8000c10153c */
[----:B-1----:R-:W2:Y:S01]  /*3e840*/  LDL.LU R249, [R1+0x18] ;  /* 0x0000180001f97983 */ /* 0x002ea20000300800 */
[----:B------:R-:W1:Y:S01]  /*3e850*/  LDC.64 R242, c[0x0][0x228] ;  /* 0x00008a00fff27b82 */ /* 0x000e620000000a00 */
[----:B------:R-:W-:Y:S02]  /*3e860*/  IMAD.MOV.U32 R240, RZ, RZ, R241 ;  /* 0x000000fffff07224 */ /* 0x000fe400078e00f1 */
[----:B-1----:R-:W-:-:S05]  /*3e870*/  IMAD.MOV.U32 R103, RZ, RZ, R242 ;  /* 0x000000ffff677224 */ /* 0x002fca00078e00f2 */
[----:B------:R-:W-:Y:S01]  /*3e880*/  ISETP.LT.AND P1, PT, R156, R103, !P1 ;  /* 0x000000679c00720c */ /* 0x000fe20004f21270 */
[----:B------:R-:W-:Y:S02]  /*3e890*/  IMAD.MOV.U32 R241, RZ, RZ, R243 ;  /* 0x000000fffff17224 */ /* 0x000fe400078e00f3 */
[----:B------:R-:W-:-:S10]  /*3e8a0*/  IMAD.WIDE R242, R0, 0x2, R158 ;  /* 0x0000000200f27825 */ /* 0x000fd400078e029e */
        /* <DEDUP_REMOVED lines=8> */
[----:B------:R1:W-:Y:S04]  /*3e930*/  STL [R1+0x34], R243 ;  /* 0x000034f301007387 */ /* 0x0003e80000100800 */
[----:B------:R-:W3:Y:S01]  /*3e940*/  LDL.LU R251, [R1+0x2c] ;  /* 0x00002c0001fb7983 */ /* 0x000ee20000300800 */
[----:B-1----:R-:W-:-:S07]  /*3e950*/  IMAD.WIDE R242, R0, 0x2, R20 ;  /* 0x0000000200f27825 */ /* 0x002fce00078e0214 */
[----:B------:R1:W-:Y:S02]  /*3e960*/  @P2 STG.E.U16 desc[UR60][R242.64], R248 ;  /* 0x000000f8f2002986 */ /* 0x0003e4000c10153c */
[----:B-1----:R-:W1:Y:S01]  /*3e970*/  LDC.64 R242, c[0x0][0x228] ;  /* 0x00008a00fff27b82 */ /* 0x002e620000000a00 */
[----:B------:R-:W-:Y:S01]  /*3e980*/  PRMT R2, R248, 0x7632, R2 ;  /* 0x00007632f8027816 */ /* 0x000fe20000000002 */
[----:B------:R-:W-:Y:S01]  /*3e990*/  IMAD.WIDE R244, R0, 0x2, R158 ;  /* 0x0000000200f47825 */ /* 0x000fe200078e029e */
[----:B------:R-:W4:Y:S03]  /*3e9a0*/  LDL.LU R248, [R1+0x1c] ;  /* 0x00001c0001f87983 */ /* 0x000f260000300800 */
[----:B-1----:R-:W-:-:S05]  /*3e9b0*/  IMAD.MOV.U32 R103, RZ, RZ, R242 ;  /* 0x000000ffff677224 */ /* 0x002fca00078e00f2 */
[----:B------:R-:W-:-:S13]  /*3e9c0*/  ISETP.LT.AND P1, PT, R156, R103, !P1 ;  /* 0x000000679c00720c */ /* 0x000fda0004f21270 */
[----:B------:R1:W-:Y:S02]  /*3e9d0*/  @P1 STG.E.U16 desc[UR60][R244.64], R2 ;  /* 0x00000002f4001986 */ /* 0x0003e4000c10153c */
[----:B-1----:R-:W-:-:S05]  /*3e9e0*/  VIADD R2, R3, 0x5 ;  /* 0x0000000503027836 */ /* 0x002fca0000000000 */
[----:B0-----:R-:W-:Y:S01]  /*3e9f0*/  ISETP.GE.AND P1, PT, R2, R252, PT ;  /* 0x000000fc0200720c */ /* 0x001fe20003f26270 */
[----:B------:R-:W-:Y:S01]  /*3ea00*/  IMAD.IADD R0, R0, 0x1, R157 ;  /* 0x0000000100007824 */ /* 0x000fe200078e029d */
[----:B------:R-:W0:Y:S02]  /*3ea10*/  LDC R252, c[0x0][0x22c] ;  /* 0x00008b00fffc7b82 */ /* 0x000e240000000800 */
[----:B------:R-:W-:-:S06]  /*3ea20*/  ISETP.LT.AND P2, PT, R156, R102, !P1 ;  /* 0x000000669c00720c */ /* 0x000fcc0004f41270 */
[----:B------:R-:W1:Y:S01]  /*3ea30*/  LDC.64 R102, c[0x0][0x228] ;  /* 0x00008a00ff667b82 */ /* 0x000e620000000a00 */
[----:B------:R-:W-:Y:S02]  /*3ea40*/  IMAD.MOV.U32 R242, RZ, RZ, R243 ;  /* 0x000000fffff27224 */ /* 0x000fe400078e00f3 */
[----:B-1----:R-:W-:-:S05]  /*3ea50*/  IMAD.MOV.U32 R244, RZ, RZ, R102 ;  /* 0x000000fffff47224 */ /* 0x002fca00078e0066 */
[----:B------:R-:W-:Y:S01]  /*3ea60*/  ISETP.LT.AND P1, PT, R23, R244, !P1 ;  /* 0x000000f41700720c */ /* 0x000fe20004f21270 */
[----:B------:R-:W-:-:S04]  /*3ea70*/  IMAD.WIDE R244, R0, 0x2, R20 ;  /* 0x0000000200f47825 */ /* 0x000fc800078e0214 */
[----:B------:R-:W-:Y:S02]  /*3ea80*/  IMAD.MOV.U32 R243, RZ, RZ, R103 ;  /* 0x000000fffff37224 */ /* 0x000fe400078e0067 */
[----:B------:R-:W4:Y:S06]  /*3ea90*/  LDL.LU.64 R102, [R1+0x18e0] ;  /* 0x0018e00001667983 */ /* 0x000f2c0000300a00 */
[----:B--2---:R1:W-:Y:S01]  /*3eaa0*/  @P1 STG.E.U16 desc[UR60][R244.64], R249 ;  /* 0x000000f9f4001986 */ /* 0x0043e2000c10153c */
[----:B------:R-:W-:Y:S01]  /*3eab0*/  PRMT R2, R249, 0x7632, R2 ;  /* 0x00007632f9027816 */ /* 0x000fe20000000002 */
[----:B-1----:R-:W-:-:S05]  /*3eac0*/  IMAD.WIDE R244, R0, 0x2, R158 ;  /* 0x0000000200f47825 */ /* 0x002fca00078e029e */
[----:B------:R1:W-:Y:S04]  /*3ead0*/  @P2 STG.E.U16 desc[UR60][R244.64], R2 ;  /* 0x00000002f4002986 */ /* 0x0003e8000c10153c */
[----:B-1----:R-:W2:Y:S04]  /*3eae0*/  LDL.LU.64 R244, [R1+0x18d8] ;  /* 0x0018d80001f47983 */ /* 0x002ea80000300a00 */
[----:B------:R-:W2:Y:S01]  /*3eaf0*/  LDL.LU R249, [R1] ;  /* 0x0000000001f97983 */ /* 0x000ea20000300800 */
[----:B------:R-:W-:-:S05]  /*3eb00*/  VIADD R2, R3, 0x6 ;  /* 0x0000000603027836 */ /* 0x000fca0000000000 */
[----:B0-----:R-:W-:Y:S02]  /*3eb10*/  ISETP.GE.AND P1, PT, R2, R252, PT ;  /* 0x000000fc0200720c */ /* 0x001fe40003f26270 */
[----:B------:R-:W0:Y:S02]  /*3eb20*/  LDC R2, c[0x0][0x228] ;  /* 0x00008a00ff027b82 */ /* 0x000e240000000800 */
[----:B------:R-:W-:Y:S01]  /*3eb30*/  ISETP.LT.AND P2, PT, R23, R246, !P1 ;  /* 0x000000f61700720c */ /* 0x000fe20004f41270 */
[----:B------:R-:W-:-:S05]  /*3eb40*/  IMAD.IADD R0, R0, 0x1, R157 ;  /* 0x0000000100007824 */ /* 0x000fca00078e029d */
[----:B------:R-:W1:Y:S01]  /*3eb50*/  LDC R252, c[0x0][0x22c] ;  /* 0x00008b00fffc7b82 */ /* 0x000e620000000800 */
[----:B------:R-:W-:Y:S01]  /*3eb60*/  IMAD.WIDE R246, R0, 0x2, R20 ;  /* 0x0000000200f67825 */ /* 0x000fe200078e0214 */
[----:B0-----:R-:W-:-:S05]  /*3eb70*/  ISETP.LT.AND P1, PT, R156, R2, !P1 ;  /* 0x000000029c00720c */ /* 0x001fca0004f21270 */
[----:B---3--:R0:W-:Y:S01]  /*3eb80*/  @P2 STG.E.U16 desc[UR60][R246.64], R251 ;  /* 0x000000fbf6002986 */ /* 0x0081e2000c10153c */
[----:B------:R-:W-:Y:S01]  /*3eb90*/  PRMT R2, R251, 0x7632, R2 ;  /* 0x00007632fb027816 */ /* 0x000fe20000000002 */
[----:B0-----:R-:W-:-:S06]  /*3eba0*/  IMAD.WIDE R246, R0, 0x2, R158 ;  /* 0x0000000200f67825 */ /* 0x001fcc00078e029e */
[----:B------:R0:W-:Y:S02]  /*3ebb0*/  @P1 STG.E.U16 desc[UR60][R246.64], R2 ;  /* 0x00000002f6001986 */ /* 0x0001e4000c10153c */
[----:B0-----:R-:W0:Y:S01]  /*3ebc0*/  LDC R246, c[0x0][0x228] ;  /* 0x00008a00fff67b82 */ /* 0x001e220000000800 */
[----:B------:R-:W-:-:S05]  /*3ebd0*/  VIADD R2, R3, 0x7 ;  /* 0x0000000703027836 */ /* 0x000fca0000000000 */
[----:B-1----:R-:W-:Y:S02]  /*3ebe0*/  ISETP.GE.AND P1, PT, R2, R252, PT ;  /* 0x000000fc0200720c */ /* 0x002fe40003f26270 */
[----:B------:R-:W1:Y:S01]  /*3ebf0*/  LDC R2, c[0x0][0x228] ;  /* 0x00008a00ff027b82 */ /* 0x000e620000000800 */
[----:B------:R-:W-:-:S07]  /*3ec00*/  IMAD.IADD R0, R0, 0x1, R157 ;  /* 0x0000000100007824 */ /* 0x000fce00078e029d */
[----:B------:R-:W3:Y:S01]  /*3ec10*/  LDC R252, c[0x0][0x228] ;  /* 0x00008a00fffc7b82 */ /* 0x000ee20000000800 */
[----:B0-----:R-:W-:Y:S01]  /*3ec20*/  ISETP.LT.AND P2, PT, R23, R246, !P1 ;  /* 0x000000f61700720c */ /* 0x001fe20004f41270 */
[----:B------:R-:W-:Y:S01]  /*3ec30*/  IMAD.WIDE R246, R0, 0x2, R20 ;  /* 0x0000000200f67825 */ /* 0x000fe200078e0214 */
[----:B-1----:R-:W-:Y:S02]  /*3ec40*/  ISETP.LT.AND P1, PT, R156, R2, !P1 ;  /* 0x000000029c00720c */ /* 0x002fe40004f21270 */
[----:B----4-:R-:W-:-:S09]  /*3ec50*/  PRMT R2, R248, 0x7632, R2 ;  /* 0x00007632f8027816 */ /* 0x010fd20000000002 */
[----:B------:R0:W-:Y:S02]  /*3ec60*/  @P2 STG.E.U16 desc[UR60][R246.64], R248 ;  /* 0x000000f8f6002986 */ /* 0x0001e4000c10153c */
[----:B0-----:R-:W-:-:S05]  /*3ec70*/  IMAD.WIDE R246, R0, 0x2, R158 ;  /* 0x0000000200f67825 */ /* 0x001fca00078e029e */
[----:B------:R0:W-:Y:S02]  /*3ec80*/  @P1 STG.E.U16 desc[UR60][R246.64], R2 ;  /* 0x00000002f6001986 */ /* 0x0001e4000c10153c */
[----:B0-----:R-:W0:Y:S01]  /*3ec90*/  LDC R246, c[0x0][0x22c] ;  /* 0x00008b00fff67b82 */ /* 0x001e220000000800 */
[----:B------:R-:W-:Y:S01]  /*3eca0*/  VIADD R2, R3, 0x8 ;  /* 0x0000000803027836 */ /* 0x000fe20000000000 */
[----:B------:R-:W4:Y:S01]  /*3ecb0*/  LDL.LU R247, [R1+0x4] ;  /* 0x0000040001f77983 */ /* 0x000f220000300800 */
[----:B------:R-:W-:-:S03]  /*3ecc0*/  IMAD.IADD R0, R0, 0x1, R157 ;  /* 0x0000000100007824 */ /* 0x000fc600078e029d */
[----:B0-----:R-:W-:Y:S02]  /*3ecd0*/  ISETP.GE.AND P1, PT, R2, R246, PT ;  /* 0x000000f60200720c */ /* 0x001fe40003f26270 */
[----:B------:R-:W0:Y:S02]  /*3ece0*/  LDC R2, c[0x0][0x228] ;  /* 0x00008a00ff027b82 */ /* 0x000e240000000800 */
[----:B---3--:R-:W-:-:S06]  /*3ecf0*/  ISETP.LT.AND P2, PT, R23, R252, !P1 ;  /* 0x000000fc1700720c */ /* 0x008fcc0004f41270 */
[----:B------:R-:W1:Y:S01]  /*3ed00*/  LDC R252, c[0x0][0x22c] ;  /* 0x00008b00fffc7b82 */ /* 0x000e620000000800 */
[----:B------:R-:W-:-:S07]  /*3ed10*/  IMAD.WIDE R250, R0, 0x2, R20 ;  /* 0x0000000200fa7825 */ /* 0x000fce00078e0214 */
[----:B------:R-:W3:Y:S01]  /*3ed20*/  LDC R246, c[0x0][0x228] ;  /* 0x00008a00fff67b82 */ /* 0x000ee20000000800 */
[----:B--2---:R2:W-:Y:S01]  /*3ed30*/  @P2 STG.E.U16 desc[UR60][R250.64], R249 ;  /* 0x000000f9fa002986 */ /* 0x0045e2000c10153c */
[----:B0-----:R-:W-:Y:S01]  /*3ed40*/  ISETP.LT.AND P2, PT, R156, R2, !P1 ;  /* 0x000000029c00720c */ /* 0x001fe20004f41270 */
[----:B------:R-:W-:-:S05]  /*3ed50*/  VIADD R2, R3, 0x9 ;  /* 0x0000000903027836 */ /* 0x000fca0000000000 */
[----:B-1----:R-:W-:Y:S02]  /*3ed60*/  ISETP.GE.AND P1, PT, R2, R252, PT ;  /* 0x000000fc0200720c */ /* 0x002fe40003f26270 */
[----:B------:R-:W-:Y:S01]  /*3ed70*/  PRMT R2, R249, 0x7632, R2 ;  /* 0x00007632f9027816 */ /* 0x000fe20000000002 */
[----:B------:R-:W0:Y:S01]  /*3ed80*/  LDC R252, c[0x0][0x22c] ;  /* 0x00008b00fffc7b82 */ /* 0x000e220000000800 */
[----:B--2---:R-:W-:-:S05]  /*3ed90*/  IMAD.WIDE R248, R0, 0x2, R158 ;  /* 0x0000000200f87825 */ /* 0x004fca00078e029e */
[----:B------:R1:W-:Y:S02]  /*3eda0*/  @P2 STG.E.U16 desc[UR60][R248.64], R2 ;  /* 0x00000002f8002986 */ /* 0x0003e4000c10153c */
[----:B------:R-:W2:Y:S02]  /*3edb0*/  LDC R250, c[0x0][0x228] ;  /* 0x00008a00fffa7b82 */ /* 0x000ea40000000800 */
[----:B-1----:R-:W4:Y:S01]  /*3edc0*/  LDL.LU.64 R248, [R1+0x18d0] ;  /* 0x0018d00001f87983 */ /* 0x002f220000300a00 */
[----:B------:R-:W-:Y:S01]  /*3edd0*/  IMAD.IADD R0, R0, 0x1, R157 ;  /* 0x0000000100007824 */ /* 0x000fe200078e029d */
[----:B--2---:R-:W-:Y:S02]  /*3ede0*/  ISETP.LT.AND P2, PT, R23, R250, !P1 ;  /* 0x000000fa1700720c */ /* 0x004fe40004f41270 */
[----:B---3--:R-:W-:Y:S01]  /*3edf0*/  ISETP.LT.AND P1, PT, R156, R246, !P1 ;  /* 0x000000f69c00720c */ /* 0x008fe20004f21270 */
[----:B------:R-:W-:-:S04]  /*3ee00*/  IMAD.WIDE R250, R0, 0x2, R20 ;  /* 0x0000000200fa7825 */ /* 0x000fc800078e0214 */
[----:B------:R-:W-:-:S06]  /*3ee10*/  VIADD R2, R3, 0xa ;  /* 0x0000000a03027836 */ /* 0x000fcc0000000000 */
[----:B----4-:R1:W-:Y:S02]  /*3ee20*/  @P2 STG.E.U16 desc[UR60][R250.64], R248 ;  /* 0x000000f8fa002986 */ /* 0x0103e4000c10153c */
[----:B-1----:R-:W-:Y:S01]  /*3ee30*/  PRMT R248, R248, 0x7632, R248 ;  /* 0x00007632f8f87816 */ /* 0x002fe200000000f8 */
[----:B------:R-:W-:-:S05]  /*3ee40*/  IMAD.WIDE R250, R0, 0x2, R158 ;  /* 0x0000000200fa7825 */ /* 0x000fca00078e029e */
[----:B------:R1:W-:Y:S02]  /*3ee50*/  @P1 STG.E.U16 desc[UR60][R250.64], R248 ;  /* 0x000000f8fa001986 */ /* 0x0003e4000c10153c */
[----:B-1----:R-:W1:Y:S01]  /*3ee60*/  LDC R248, c[0x0][0x228] ;  /* 0x00008a00fff87b82 */ /* 0x002e620000000800 */
[----:B0-----:R-:W-:-:S07]  /*3ee70*/  ISETP.GE.AND P1, PT, R2, R252, PT ;  /* 0x000000fc0200720c */ /* 0x001fce0003f26270 */
[----:B------:R-:W0:Y:S08]  /*3ee80*/  LDC R2, c[0x0][0x228] ;  /* 0x00008a00ff027b82 */ /* 0x000e300000000800 */
[----:B------:R-:W2:Y:S01]  /*3ee90*/  LDC R252, c[0x0][0x22c] ;  /* 0x00008b00fffc7b82 */ /* 0x000ea20000000800 */
[----:B------:R-:W-:Y:S01]  /*3eea0*/  IMAD.IADD R0, R0, 0x1, R157 ;  /* 0x0000000100007824 */ /* 0x000fe200078e029d */
[----:B-1----:R-:W-:-:S03]  /*3eeb0*/  ISETP.LT.AND P2, PT, R23, R248, !P1 ;  /* 0x000000f81700720c */ /* 0x002fc60004f41270 */
[----:B------:R-:W-:-:S03]  /*3eec0*/  IMAD.WIDE R250, R0, 0x2, R20 ;  /* 0x0000000200fa7825 */ /* 0x000fc600078e0214 */
[----:B------:R-:W1:Y:S07]  /*3eed0*/  LDC R248, c[0x0][0x228] ;  /* 0x00008a00fff87b82 */ /* 0x000e6e0000000800 */
[----:B------:R3:W-:Y:S01]  /*3eee0*/  @P2 STG.E.U16 desc[UR60][R250.64], R247 ;  /* 0x000000f7fa002986 */ /* 0x0007e2000c10153c */
[----:B0-----:R-:W-:Y:S01]  /*3eef0*/  ISETP.LT.AND P2, PT, R156, R2, !P1 ;  /* 0x000000029c00720c */ /* 0x001fe20004f41270 */
[----:B------:R-:W-:-:S05]  /*3ef00*/  VIADD R2, R3, 0xb ;  /* 0x0000000b03027836 */ /* 0x000fca0000000000 */
[----:B--2---:R-:W-:Y:S02]  /*3ef10*/  ISETP.GE.AND P1, PT, R2, R252, PT ;  /* 0x000000fc0200720c */ /* 0x004fe40003f26270 */
[----:B------:R-:W-:Y:S01]  /*3ef20*/  PRMT R2, R247, 0x7632, R2 ;  /* 0x00007632f7027816 */ /* 0x000fe20000000002 */
[----:B------:R-:W0:Y:S01]  /*3ef30*/  LDC R252, c[0x0][0x228] ;  /* 0x00008a00fffc7b82 */ /* 0x000e220000000800 */
[----:B---3--:R-:W-:Y:S01]  /*3ef40*/  IMAD.WIDE R246, R0, 0x2, R158 ;  /* 0x0000000200f67825 */ /* 0x008fe200078e029e */
[----:B------:R-:W2:Y:S04]  /*3ef50*/  LDL.LU.64 R250, [R1+0x18c8] ;  /* 0x0018c80001fa7983 */ /* 0x000ea80000300a00 */
[----:B------:R3:W-:Y:S01]  /*3ef60*/  @P2 STG.E.U16 desc[UR60][R246.64], R2 ;  /* 0x00000002f6002986 */ /* 0x0007e2000c10153c */
[----:B-1----:R-:W-:-:S02]  /*3ef70*/  ISETP.LT.AND P2, PT, R23, R248, !P1 ;  /* 0x000000f81700720c */ /* 0x002fc40004f41270 */
[----:B------:R-:W1:Y:S08]  /*3ef80*/  LDC R248, c[0x0][0x22c] ;  /* 0x00008b00fff87b82 */ /* 0x000e700000000800 */
[----:B---3--:R-:W3:Y:S01]  /*3ef90*/  LDC R2, c[0x0][0x228] ;  /* 0x00008a00ff027b82 */ /* 0x008ee20000000800 */
[----:B------:R-:W-:-:S04]  /*3efa0*/  IMAD.IADD R0, R0, 0x1, R157 ;  /* 0x0000000100007824 */ /* 0x000fc800078e029d */
[----:B------:R-:W-:-:S05]  /*3efb0*/  IMAD.WIDE R246, R0, 0x2, R20 ;  /* 0x0000000200f67825 */ /* 0x000fca00078e0214 */
[----:B------:R4:W-:Y:S04]  /*3efc0*/  @P2 STG.E.U16 desc[UR60][R246.64], R249 ;  /* 0x000000f9f6002986 */ /* 0x0009e8000c10153c */
[----:B----4-:R-:W4:Y:S01]  /*3efd0*/  LDL.LU R247, [R1+0xc] ;  /* 0x00000c0001f77983 */ /* 0x010f220000300800 */
[----:B------:R-:W2:Y:S01]  /*3efe0*/  LDC R246, c[0x0][0x22c] ;  /* 0x00008b00fff67b82 */ /* 0x000ea20000000800 */
[----:B---3--:R-:W-:Y:S01]  /*3eff0*/  ISETP.LT.AND P2, PT, R156, R2, !P1 ;  /* 0x000000029c00720c */ /* 0x008fe20004f41270 */
[----:B------:R-:W-:-:S05]  /*3f000*/  VIADD R2, R3, 0xc ;  /* 0x0000000c03027836 */ /* 0x000fca0000000000 */
[----:B-1----:R-:W-:Y:S02]  /*3f010*/  ISETP.GE.AND P1, PT, R2, R248, PT ;  /* 0x000000f80200720c */ /* 0x002fe40003f26270 */
[----:B------:R-:W-:Y:S01]  /*3f020*/  PRMT R2, R249, 0x7632, R2 ;  /* 0x00007632f9027816 */ /* 0x000fe20000000002 */
[----:B------:R-:W-:-:S04]  /*3f030*/  IMAD.WIDE R248, R0, 0x2, R158 ;  /* 0x0000000200f87825 */ /* 0x000fc800078e029e */
[----:B------:R-:W-:Y:S02]  /*3f040*/  IMAD.IADD R0, R0, 0x1, R157 ;  /* 0x0000000100007824 */ /* 0x000fe400078e029d */
[----:B------:R-:W3:Y:S04]  /*3f050*/  LDL.LU R157, [R1+0x8] ;  /* 0x00000800019d7983 */ /* 0x000ee80000300800 */
[----:B------:R1:W-:Y:S02]  /*3f060*/  @P2 STG.E.U16 desc[UR60][R248.64], R2 ;  /* 0x00000002f8002986 */ /* 0x0003e4000c10153c */
[----:B-1----:R-:W1:Y:S01]  /*3f070*/  LDC R249, c[0x0][0x228] ;  /* 0x00008a00fff97b82 */ /* 0x002e620000000800 */
[----:B0-----:R-:W-:-:S07]  /*3f080*/  ISETP.LT.AND P2, PT, R23, R252, !P1 ;  /* 0x000000fc1700720c */ /* 0x001fce0004f41270 */
[----:B------:R-:W0:Y:S01]  /*3f090*/  LDC R252, c[0x0][0x228] ;  /* 0x00008a00fffc7b82 */ /* 0x000e220000000800 */
[----:B-1----:R-:W-:Y:S01]  /*3f0a0*/  ISETP.LT.AND P1, PT, R156, R249, !P1 ;  /* 0x000000f99c00720c */ /* 0x002fe20004f21270 */
[----:B------:R-:W-:-:S05]  /*3f0b0*/  IMAD.WIDE R248, R0, 0x2, R20 ;  /* 0x0000000200f87825 */ /* 0x000fca00078e0214 */
[----:B---3--:R1:W-:Y:S01]  /*3f0c0*/  @P2 STG.E.U16 desc[UR60][R248.64], R157 ;  /* 0x0000009df8002986 */ /* 0x0083e2000c10153c */
[----:B------:R-:W-:Y:S01]  /*3f0d0*/  PRMT R2, R157, 0x7632, R2 ;  /* 0x000076329d027816 */ /* 0x000fe20000000002 */
[----:B-1----:R-:W-:Y:S01]  /*3f0e0*/  IMAD.WIDE R248, R0, 0x2, R158 ;  /* 0x0000000200f87825 */ /* 0x002fe200078e029e */
[----:B------:R-:W1:Y:S04]  /*3f0f0*/  LDC R157, c[0x0][0x248] ;  /* 0x00009200ff9d7b82 */ /* 0x000e680000000800 */
[----:B------:R3:W-:Y:S02]  /*3f100*/  @P1 STG.E.U16 desc[UR60][R248.64], R2 ;  /* 0x00000002f8001986 */ /* 0x0007e4000c10153c */
[----:B---3--:R-:W-:-:S05]  /*3f110*/  VIADD R2, R3, 0xd ;  /* 0x0000000d03027836 */ /* 0x008fca0000000000 */
[----:B--2---:R-:W-:Y:S02]  /*3f120*/  ISETP.GE.AND P1, PT, R2, R246, PT ;  /* 0x000000f60200720c */ /* 0x004fe40003f26270 */
[----:B------:R-:W2:Y:S02]  /*3f130*/  LDC R2, c[0x0][0x228] ;  /* 0x00008a00ff027b82 */ /* 0x000ea40000000800 */
[----:B0-----:R-:W-:-:S06]  /*3f140*/  ISETP.LT.AND P2, PT, R23, R252, !P1 ;  /* 0x000000fc1700720c */ /* 0x001fcc0004f41270 */
[----:B------:R-:W0:Y:S01]  /*3f150*/  LDC R252, c[0x0][0x22c] ;  /* 0x00008b00fffc7b82 */ /* 0x000e220000000800 */
[----:B-1----:R-:W-:-:S04]  /*3f160*/  IMAD.IADD R0, R0, 0x1, R157 ;  /* 0x0000000100007824 */ /* 0x002fc800078e029d */
[----:B------:R-:W-:-:S03]  /*3f170*/  IMAD.WIDE R248, R0, 0x2, R20 ;  /* 0x0000000200f87825 */ /* 0x000fc600078e0214 */
[----:B------:R-:W1:Y:S02]  /*3f180*/  LDC R246, c[0x0][0x228] ;  /* 0x00008a00fff67b82 */ /* 0x000e640000000800 */
[----:B------:R3:W-:Y:S01]  /*3f190*/  @P2 STG.E.U16 desc[UR60][R248.64], R250 ;  /* 0x000000faf8002986 */ /* 0x0007e2000c10153c */
[----:B--2---:R-:W-:Y:S01]  /*3f1a0*/  ISETP.LT.AND P2, PT, R156, R2, !P1 ;  /* 0x000000029c00720c */ /* 0x004fe20004f41270 */
[----:B------:R-:W-:-:S05]  /*3f1b0*/  VIADD R2, R3, 0xe ;  /* 0x0000000e03027836 */ /* 0x000fca0000000000 */
[----:B0-----:R-:W-:Y:S02]  /*3f1c0*/  ISETP.GE.AND P1, PT, R2, R252, PT ;  /* 0x000000fc0200720c */ /* 0x001fe40003f26270 */
[----:B------:R-:W0:Y:S01]  /*3f1d0*/  LDC R252, c[0x0][0x228] ;  /* 0x00008a00fffc7b82 */ /* 0x000e220000000800 */
[----:B---3--:R-:W-:Y:S01]  /*3f1e0*/  PRMT R250, R250, 0x7632, R250 ;  /* 0x00007632fafa7816 */ /* 0x008fe200000000fa */
[----:B------:R-:W-:-:S05]  /*3f1f0*/  IMAD.WIDE R248, R0, 0x2, R158 ;  /* 0x0000000200f87825 */ /* 0x000fca00078e029e */
[----:B------:R2:W-:Y:S01]  /*3f200*/  @P2 STG.E.U16 desc[UR60][R248.64], R250 ;  /* 0x000000faf8002986 */ /* 0x0005e2000c10153c */
[----:B------:R-:W-:Y:S01]  /*3f210*/  IMAD.IADD R0, R0, 0x1, R157 ;  /* 0x0000000100007824 */ /* 0x000fe200078e029d */
[----:B----4-:R-:W-:Y:S01]  /*3f220*/  PRMT R2, R247, 0x7632, R2 ;  /* 0x00007632f7027816 */ /* 0x010fe20000000002 */
[----:B--2---:R-:W2:Y:S01]  /*3f230*/  LDC R250, c[0x0][0x22c] ;  /* 0x00008b00fffa7b82 */ /* 0x004ea20000000800 */
[----:B0-----:R-:W-:Y:S02]  /*3f240*/  ISETP.LT.AND P2, PT, R23, R252, !P1 ;  /* 0x000000fc1700720c */ /* 0x001fe40004f41270 */
[----:B-1----:R-:W-:Y:S01]  /*3f250*/  ISETP.LT.AND P1, PT, R156, R246, !P1 ;  /* 0x000000f69c00720c */ /* 0x002fe20004f21270 */
[----:B------:R-:W-:-:S10]  /*3f260*/  IMAD.WIDE R248, R0, 0x2, R20 ;  /* 0x0000000200f87825 */ /* 0x000fd400078e0214 */
[----:B------:R0:W-:Y:S02]  /*3f270*/  @P2 STG.E.U16 desc[UR60][R248.64], R247 ;  /* 0x000000f7f8002986 */ /* 0x0001e4000c10153c */
[----:B0-----:R-:W-:-:S05]  /*3f280*/  IMAD.WIDE R248, R0, 0x2, R158 ;  /* 0x0000000200f87825 */ /* 0x001fca00078e029e */
[----:B------:R0:W-:Y:S02]  /*3f290*/  @P1 STG.E.U16 desc[UR60][R248.64], R2 ;  /* 0x00000002f8001986 */ /* 0x0001e4000c10153c */
[----:B0-----:R-:W0:Y:S01]  /*3f2a0*/  LDC R248, c[0x0][0x228] ;  /* 0x00008a00fff87b82 */ /* 0x001e220000000800 */
[----:B------:R-:W-:-:S05]  /*3f2b0*/  VIADD R2, R3, 0xf ;  /* 0x0000000f03027836 */ /* 0x000fca0000000000 */
[----:B--2---:R-:W-:Y:S02]  /*3f2c0*/  ISETP.GE.AND P1, PT, R2, R250, PT ;  /* 0x000000fa0200720c */ /* 0x004fe40003f26270 */
[----:B------:R-:W1:Y:S08]  /*3f2d0*/  LDC R249, c[0x0][0x22c] ;  /* 0x00008b00fff97b82 */ /* 0x000e700000000800 */
[----:B------:R-:W2:Y:S01]  /*3f2e0*/  LDC R2, c[0x0][0x228] ;  /* 0x00008a00ff027b82 */ /* 0x000ea20000000800 */
[----:B0-----:R-:W-:Y:S01]  /*3f2f0*/  ISETP.LT.AND P3, PT, R23, R248, !P1 ;  /* 0x000000f81700720c */ /* 0x001fe20004f61270 */
[----:B------:R-:W-:-:S06]  /*3f300*/  IMAD.IADD R248, R0, 0x1, R157 ;  /* 0x0000000100f87824 */ /* 0x000fcc00078e029d */
[----:B------:R-:W0:Y:S01]  /*3f310*/  LDC R250, c[0x0][0x228] ;  /* 0x00008a00fffa7b82 */ /* 0x000e220000000800 */
[----:B------:R-:W-:-:S05]  /*3f320*/  IMAD.WIDE R246, R248, 0x2, R20 ;  /* 0x00000002f8f67825 */ /* 0x000fca00078e0214 */
[----:B------:R3:W-:Y:S04]  /*3f330*/  @P3 STG.E.U16 desc[UR60][R246.64], R251 ;  /* 0x000000fbf6003986 */ /* 0x0007e8000c10153c */
[----:B---3--:R-:W3:Y:S01]  /*3f340*/  LDL.LU.64 R246, [R1+0x18c0] ;  /* 0x0018c00001f67983 */ /* 0x008ee20000300a00 */
[----:B------:R-:W-:-:S05]  /*3f350*/  VIADD R0, R3, 0x10 ;  /* 0x0000001003007836 */ /* 0x000fca0000000000 */
[----:B-1----:R-:W-:-:S04]  /*3f360*/  ISETP.GE.AND P2, PT, R0, R249, PT ;  /* 0x000000f90000720c */ /* 0x002fc80003f46270 */
[----:B--2---:R-:W-:Y:S02]  /*3f370*/  ISETP.LT.AND P3, PT, R23, R2, !P2 ;  /* 0x000000021700720c */ /* 0x004fe40005761270 */
[----:B------:R-:W1:Y:S01]  /*3f380*/  LDC R2, c[0x0][0x228] ;  /* 0x00008a00ff027b82 */ /* 0x000e620000000800 */
[----:B------:R-:W-:-:S07]  /*3f390*/  IMAD.IADD R0, R248, 0x1, R157 ;  /* 0x00000001f8007824 */ /* 0x000fce00078e029d */
[----:B------:R-:W2:Y:S01]  /*3f3a0*/  LDC R157, c[0x0][0x22c] ;  /* 0x00008b00ff9d7b82 */ /* 0x000ea20000000800 */
[----:B0-----:R-:W-:Y:S01]  /*3f3b0*/  ISETP.LT.AND P1, PT, R156, R250, !P1 ;  /* 0x000000fa9c00720c */ /* 0x001fe20004f21270 */
[----:B------:R-:W-:Y:S01]  /*3f3c0*/  IMAD.WIDE R248, R248, 0x2, R158 ;  /* 0x00000002f8f87825 */ /* 0x000fe200078e029e */
[----:B------:R-:W-:-:S05]  /*3f3d0*/  PRMT R251, R251, 0x7632, R251 ;  /* 0x00007632fbfb7816 */ /* 0x000fca00000000fb */
[----:B------:R-:W0:Y:S01]  /*3f3e0*/  LDC R250, c[0x0][0x228] ;  /* 0x00008a00fffa7b82 */ /* 0x000e220000000800 */
[----:B-1----:R-:W-:Y:S01]  /*3f3f0*/  ISETP.LT.AND P2, PT, R156, R2, !P2 ;  /* 0x000000029c00720c */ /* 0x002fe20005741270 */
[----:B------:R-:W-:-:S04]  /*3f400*/  VIADD R2, R3, 0x11 ;  /* 0x0000001103027836 */ /* 0x000fc80000000000 */
[----:B------:R1:W-:Y:S01]  /*3f410*/  @P1 STG.E.U16 desc[UR60][R248.64], R251 ;  /* 0x000000fbf8001986 */ /* 0x0003e2000c10153c */
[----:B--2---:R-:W-:Y:S02]  /*3f420*/  ISETP.GE.AND P1, PT, R2, R157, PT ;  /* 0x0000009d0200720c */ /* 0x004fe40003f26270 */
[----:B------:R-:W2:Y:S08]  /*3f430*/  LDC R2, c[0x0][0x228] ;  /* 0x00008a00ff027b82 */ /* 0x000eb00000000800 */
[----:B-1----:R-:W1:Y:S01]  /*3f440*/  LDC R251, c[0x0][0x248] ;  /* 0x00009200fffb7b82 */ /* 0x002e620000000800 */
[----:B------:R-:W-:-:S05]  /*3f450*/  IMAD.WIDE R248, R0, 0x2, R20 ;  /* 0x0000000200f87825 */ /* 0x000fca00078e0214 */
[----:B------:R4:W-:Y:S02]  /*3f460*/  @P3 STG.E.U16 desc[UR60][R248.64], R244 ;  /* 0x000000f4f8003986 */ /* 0x0009e4000c10153c */
[----:B------:R-:W2:Y:S01]  /*3f470*/  LDC R157, c[0x0][0x228] ;  /* 0x00008a00ff9d7b82 */ /* 0x000ea20000000800 */
[----:B----4-:R-:W-:Y:S01]  /*3f480*/  PRMT R244, R244, 0x7632, R244 ;  /* 0x00007632f4f47816 */ /* 0x010fe200000000f4 */
[----:B------:R-:W-:-:S05]  /*3f490*/  IMAD.WIDE R248, R0, 0x2, R158 ;  /* 0x0000000200f87825 */ /* 0x000fca00078e029e */
[----:B------:R4:W-:Y:S01]  /*3f4a0*/  @P2 STG.E.U16 desc[UR60][R248.64], R244 ;  /* 0x000000f4f8002986 */ /* 0x0009e2000c10153c */
[----:B0-----:R-:W-:Y:S02]  /*3f4b0*/  ISETP.LT.AND P2, PT, R23, R250, !P1 ;  /* 0x000000fa1700720c */ /* 0x001fe40004f41270 */
[----:B-1----:R-:W-:Y:S01]  /*3f4c0*/  IADD3 R0, R0, R251, RZ ;  /* 0x000000fb00007210 */ /* 0x002fe20007ffe0ff */
[----:B------:R-:W0:Y:S08]  /*3f4d0*/  LDC R250, c[0x0][0x248] ;  /* 0x00009200fffa7b82 */ /* 0x000e300000000800 */
[----:B----4-:R-:W1:Y:S01]  /*3f4e0*/  LDC R244, c[0x0][0x22c] ;  /* 0x00008b00fff47b82 */ /* 0x010e620000000800 */
[----:B--2---:R-:W-:Y:S01]  /*3f4f0*/  ISETP.LT.AND P1, PT, R156, R2, !P1 ;  /* 0x000000029c00720c */ /* 0x004fe20004f21270 */
[----:B------:R-:W-:-:S05]  /*3f500*/  IMAD.WIDE R248, R0, 0x2, R20 ;  /* 0x0000000200f87825 */ /* 0x000fca00078e0214 */
[----:B------:R2:W-:Y:S01]  /*3f510*/  @P2 STG.E.U16 desc[UR60][R248.64], R100 ;  /* 0x00000064f8002986 */ /* 0x0005e2000c10153c */
[----:B------:R-:W-:Y:S01]  /*3f520*/  VIADD R2, R3, 0x12 ;  /* 0x0000001203027836 */ /* 0x000fe20000000000 */
[----:B--2---:R-:W-:Y:S01]  /*3f530*/  PRMT R100, R100, 0x7632, R100 ;  /* 0x0000763264647816 */ /* 0x004fe20000000064 */
[----:B------:R-:W-:-:S05]  /*3f540*/  IMAD.WIDE R248, R0, 0x2, R158 ;  /* 0x0000000200f87825 */ /* 0x000fca00078e029e */
[----:B------:R2:W-:Y:S01]  /*3f550*/  @P1 STG.E.U16 desc[UR60][R248.64], R100 ;  /* 0x00000064f8001986 */ /* 0x0005e2000c10153c */
[----:B-1----:R-:W-:Y:S02]  /*3f560*/  ISETP.GE.AND P1, PT, R2, R244, PT ;  /* 0x000000f40200720c */ /* 0x002fe40003f26270 */
[----:B------:R-:W1:Y:S02]  /*3f570*/  LDC R2, c[0x0][0x228] ;  /* 0x00008a00ff027b82 */ /* 0x000e640000000800 */
[----:B------:R-:W-:Y:S01]  /*3f580*/  ISETP.LT.AND P2, PT, R23, R157, !P1 ;  /* 0x0000009d1700720c */ /* 0x000fe20004f41270 */
[----:B0-----:R-:W-:-:S05]  /*3f590*/  IMAD.IADD R0, R0, 0x1, R250 ;  /* 0x0000000100007824 */ /* 0x001fca00078e02fa */
[----:B------:R-:W0:Y:S01]  /*3f5a0*/  LDC R157, c[0x0][0x22c] ;  /* 0x00008b00ff9d7b82 */ /* 0x000e220000000800 */
[----:B--2---:R-:W-:-:S07]  /*3f5b0*/  IMAD.WIDE R248, R0, 0x2, R20 ;  /* 0x0000000200f87825 */ /* 0x004fce00078e0214 */
[----:B------:R-:W2:Y:S01]  /*3f5c0*/  LDC R100, c[0x0][0x228] ;  /* 0x00008a00ff647b82 */ /* 0x000ea20000000800 */
[----:B------:R4:W-:Y:S01]  /*3f5d0*/  @P2 STG.E.U16 desc[UR60][R248.64], R245 ;  /* 0x000000f5f8002986 */ /* 0x0009e2000c10153c */
[----:B-1----:R-:W-:Y:S02]  /*3f5e0*/  ISETP.LT.AND P1, PT, R156, R2, !P1 ;  /* 0x000000029c00720c */ /* 0x002fe40004f21270 */
[----:B------:R-:W-:-:S04]  /*3f5f0*/  PRMT R2, R245, 0x7632, R2 ;  /* 0x00007632f5027816 */ /* 0x000fc80000000002 */
[----:B----4-:R-:W1:Y:S01]  /*3f600*/  LDC R248, c[0x0][0x248] ;  /* 0x00009200fff87b82 */ /* 0x010e620000000800 */
[----:B------:R-:W-:-:S06]  /*3f610*/  IMAD.WIDE R244, R0, 0x2, R158 ;  /* 0x0000000200f47825 */ /* 0x000fcc00078e029e */
[----:B------:R4:W-:Y:S02]  /*3f620*/  @P1 STG.E.U16 desc[UR60][R244.64], R2 ;  /* 0x00000002f4001986 */ /* 0x0009e4000c10153c */
[----:B----4-:R-:W-:-:S05]  /*3f630*/  VIADD R2, R3, 0x13 ;  /* 0x0000001303027836 */ /* 0x010fca0000000000 */
[----:B0-----:R-:W-:Y:S02]  /*3f640*/  ISETP.GE.AND P1, PT, R2, R157, PT ;  /* 0x0000009d0200720c */ /* 0x001fe40003f26270 */
[----:B------:R-:W0:Y:S02]  /*3f650*/  LDC R2, c[0x0][0x228] ;  /* 0x00008a00ff027b82 */ /* 0x000e240000000800 */
[----:B--2---:R-:W-:Y:S01]  /*3f660*/  ISETP.LT.AND P2, PT, R23, R100, !P1 ;  /* 0x000000641700720c */ /* 0x004fe20004f41270 */
[----:B-1----:R-:W-:-:S04]  /*3f670*/  IMAD.IADD R0, R0, 0x1, R248 ;  /* 0x0000000100007824 */ /* 0x002fc800078e02f8 */
[----:B------:R-:W-:Y:S01]  /*3f680*/  IMAD.WIDE R244, R0, 0x2, R20 ;  /* 0x0000000200f47825 */ /* 0x000fe200078e0214 */
[----:B------:R-:W1:Y:S07]  /*3f690*/  LDC R157, c[0x0][0x228] ;  /* 0x00008a00ff9d7b82 */ /* 0x000e6e0000000800 */
[----:B------:R2:W-:Y:S02]  /*3f6a0*/  @P2 STG.E.U16 desc[UR60][R244.64], R101 ;  /* 0x00000065f4002986 */ /* 0x0005e4000c10153c */
[----:B--2---:R-:W2:Y:S01]  /*3f6b0*/  LDC R244, c[0x0][0x22c] ;  /* 0x00008b00fff47b82 */ /* 0x004ea20000000800 */
[----:B0-----:R-:W-:-:S02]  /*3f6c0*/  ISETP.LT.AND P1, PT, R156, R2, !P1 ;  /* 0x000000029c00720c */ /* 0x001fc40004f21270 */
[----:B------:R-:W-:Y:S01]  /*3f6d0*/  PRMT R2, R101, 0x7632, R2 ;  /* 0x0000763265027816 */ /* 0x000fe20000000002 */
[----:B------:R-:W-:-:S04]  /*3f6e0*/  IMAD.WIDE R100, R0, 0x2, R158 ;  /* 0x0000000200647825 */ /* 0x000fc800078e029e */
[----:B------:R-:W0:Y:S06]  /*3f6f0*/  LDC R245, c[0x0][0x248] ;  /* 0x00009200fff57b82 */ /* 0x000e2c0000000800 */
[----:B------:R4:W-:Y:S02]  /*3f700*/  @P1 STG.E.U16 desc[UR60][R100.64], R2 ;  /* 0x0000000264001986 */ /* 0x0009e4000c10153c */
[----:B----4-:R-:W-:-:S05]  /*3f710*/  VIADD R2, R3, 0x14 ;  /* 0x0000001403027836 */ /* 0x010fca0000000000 */
[----:B--2---:R-:W-:Y:S02]  /*3f720*/  ISETP.GE.AND P1, PT, R2, R244, PT ;  /* 0x000000f40200720c */ /* 0x004fe40003f26270 */
[----:B------:R-:W2:Y:S02]  /*3f730*/  LDC R2, c[0x0][0x228] ;  /* 0x00008a00ff027b82 */ /* 0x000ea40000000800 */
[----:B-1----:R-:W-:-:S06]  /*3f740*/  ISETP.LT.AND P2, PT, R23, R157, !P1 ;  /* 0x0000009d1700720c */ /* 0x002fcc0004f41270 */
[----:B------:R-:W1:Y:S01]  /*3f750*/  LDC R244, c[0x0][0x22c] ;  /* 0x00008b00fff47b82 */ /* 0x000e620000000800 */
[----:B0-----:R-:W-:-:S04]  /*3f760*/  IMAD.IADD R0, R0, 0x1, R245 ;  /* 0x0000000100007824 */ /* 0x001fc800078e02f5 */
[----:B------:R-:W-:-:S03]  /*3f770*/  IMAD.WIDE R100, R0, 0x2, R20 ;  /* 0x0000000200647825 */ /* 0x000fc600078e0214 */
[----:B------:R-:W0:Y:S01]  /*3f780*/  LDC R157, c[0x0][0x228] ;  /* 0x00008a00ff9d7b82 */ /* 0x000e220000000800 */
[----:B--2---:R-:W-:Y:S01]  /*3f790*/  ISETP.LT.AND P1, PT, R156, R2, !P1 ;  /* 0x000000029c00720c */ /* 0x004fe20004f21270 */
[----:B------:R-:W-:-:S06]  /*3f7a0*/  VIADD R2, R3, 0x15 ;  /* 0x0000001503027836 */ /* 0x000fcc0000000000 */
[----:B------:R-:W2:Y:S01]  /*3f7b0*/  LDC R245, c[0x0][0x248] ;  /* 0x00009200fff57b82 */ /* 0x000ea20000000800 */
[----:B---3--:R3:W-:Y:S02]  /*3f7c0*/  @P2 STG.E.U16 desc[UR60][R100.64], R246 ;  /* 0x000000f664002986 */ /* 0x0087e4000c10153c */
[----:B---3--:R-:W-:Y:S01]  /*3f7d0*/  PRMT R246, R246, 0x7632, R246 ;  /* 0x00007632f6f67816 */ /* 0x008fe200000000f6 */
[----:B------:R-:W-:-:S05]  /*3f7e0*/  IMAD.WIDE R100, R0, 0x2, R158 ;  /* 0x0000000200647825 */ /* 0x000fca00078e029e */
[----:B------:R3:W-:Y:S01]  /*3f7f0*/  @P1 STG.E.U16 desc[UR60][R100.64], R246 ;  /* 0x000000f664001986 */ /* 0x0007e2000c10153c */
[----:B-1----:R-:W-:Y:S02]  /*3f800*/  ISETP.GE.AND P1, PT, R2, R244, PT ;  /* 0x000000f40200720c */ /* 0x002fe40003f26270 */
[----:B------:R-:W1:Y:S02]  /*3f810*/  LDC R2, c[0x0][0x228] ;  /* 0x00008a00ff027b82 */ /* 0x000e640000000800 */
[----:B0-----:R-:W-:Y:S01]  /*3f820*/  ISETP.LT.AND P2, PT, R23, R157, !P1 ;  /* 0x0000009d1700720c */ /* 0x001fe20004f41270 */
[----:B--2---:R-:W-:-:S05]  /*3f830*/  IMAD.IADD R0, R0, 0x1, R245 ;  /* 0x0000000100007824 */ /* 0x004fca00078e02f5 */
[----:B------:R-:W0:Y:S01]  /*3f840*/  LDC R157, c[0x0][0x22c] ;  /* 0x00008b00ff9d7b82 */ /* 0x000e220000000800 */
[----:B---3--:R-:W-:-:S06]  /*3f850*/  IMAD.WIDE R100, R0, 0x2, R20 ;  /* 0x0000000200647825 */ /* 0x008fcc00078e0214 */
[----:B------:R2:W-:Y:S01]  /*3f860*/  @P2 STG.E.U16 desc[UR60][R100.64], R102 ;  /* 0x0000006664002986 */ /* 0x0005e2000c10153c */
[----:B------:R-:W3:Y:S01]  /*3f870*/  LDC R244, c[0x0][0x248] ;  /* 0x00009200fff47b82 */ /* 0x000ee20000000800 */
[----:B-1----:R-:W-:-:S07]  /*3f880*/  ISETP.LT.AND P1, PT, R156, R2, !P1 ;  /* 0x000000029c00720c */ /* 0x002fce0004f21270 */
[----:B------:R-:W1:Y:S01]  /*3f890*/  LDC R245, c[0x0][0x22c] ;  /* 0x00008b00fff57b82 */ /* 0x000e620000000800 */
[----:B--2---:R-:W-:Y:S01]  /*3f8a0*/  PRMT R102, R102, 0x7632, R102 ;  /* 0x0000763266667816 */ /* 0x004fe20000000066 */
[----:B------:R-:W-:-:S06]  /*3f8b0*/  IMAD.WIDE R100, R0, 0x2, R158 ;  /* 0x0000000200647825 */ /* 0x000fcc00078e029e */
[----:B------:R-:W2:Y:S01]  /*3f8c0*/  LDC R2, c[0x0][0x228] ;  /* 0x00008a00ff027b82 */ /* 0x000ea20000000800 */
[----:B------:R4:W-:Y:S07]  /*3f8d0*/  @P1 STG.E.U16 desc[UR60][R100.64], R102 ;  /* 0x0000006664001986 */ /* 0x0009ee000c10153c */
[----:B------:R-:W1:Y:S01]  /*3f8e0*/  LDC R246, c[0x0][0x22c] ;  /* 0x00008b00fff67b82 */ /* 0x000e620000000800 */
[----:B----4-:R-:W-:-:S07]  /*3f8f0*/  VIADD R100, R3, 0x16 ;  /* 0x0000001603647836 */ /* 0x010fce0000000000 */
[----:B------:R-:W4:Y:S01]  /*3f900*/  LDC R102, c[0x0][0x228] ;  /* 0x00008a00ff667b82 */ /* 0x000f220000000800 */
[----:B0-----:R-:W-:-:S07]  /*3f910*/  ISETP.GE.AND P1, PT, R100, R157, PT ;  /* 0x0000009d6400720c */ /* 0x001fce0003f26270 */
[----:B------:R-:W0:Y:S01]  /*3f920*/  LDC R157, c[0x0][0x228] ;  /* 0x00008a00ff9d7b82 */ /* 0x000e220000000800 */
[----:B--2---:R-:W-:Y:S01]  /*3f930*/  ISETP.LT.AND P2, PT, R23, R2, !P1 ;  /* 0x000000021700720c */ /* 0x004fe20004f41270 */
[----:B---3--:R-:W-:-:S06]  /*3f940*/  IMAD.IADD R0, R0, 0x1, R244 ;  /* 0x0000000100007824 */ /* 0x008fcc00078e02f4 */
[----:B------:R-:W2:Y:S01]  /*3f950*/  LDC R2, c[0x0][0x22c] ;  /* 0x00008b00ff027b82 */ /* 0x000ea20000000800 */
[----:B------:R-:W-:-:S05]  /*3f960*/  IMAD.WIDE R100, R0, 0x2, R20 ;  /* 0x0000000200647825 */ /* 0x000fca00078e0214 */
[----:B------:R3:W-:Y:S02]  /*3f970*/  @P2 STG.E.U16 desc[UR60][R100.64], R247 ;  /* 0x000000f764002986 */ /* 0x0007e4000c10153c */
[----:B------:R-:W1:Y:S01]  /*3f980*/  LDC R244, c[0x0][0x248] ;  /* 0x00009200fff47b82 */ /* 0x000e620000000800 */
[----:B0-----:R-:W-:-:S07]  /*3f990*/  ISETP.LT.AND P2, PT, R156, R157, !P1 ;  /* 0x0000009d9c00720c */ /* 0x001fce0004f41270 */
[----:B------:R-:W0:Y:S01]  /*3f9a0*/  LDC R157, c[0x0][0x228] ;  /* 0x00008a00ff9d7b82 */ /* 0x000e220000000800 */
[----:B---3--:R-:W-:Y:S01]  /*3f9b0*/  VIADD R100, R3, 0x17 ;  /* 0x0000001703647836 */ /* 0x008fe20000000000 */
[----:B------:R-:W-:-:S04]  /*3f9c0*/  PRMT R247, R247, 0x7632, R247 ;  /* 0x00007632f7f77816 */ /* 0x000fc800000000f7 */
[----:B--2---:R-:W-:Y:S01]  /*3f9d0*/  ISETP.GE.AND P1, PT, R100, R2, PT ;  /* 0x000000026400720c */ /* 0x004fe20003f26270 */
[----:B------:R-:W-:Y:S01]  /*3f9e0*/  IMAD.WIDE R100, R0, 0x2, R158 ;  /* 0x0000000200647825 */ /* 0x000fe200078e029e */
[----:B------:R-:W2:Y:S04]  /*3f9f0*/  LDC R2, c[0x0][0x228] ;  /* 0x00008a00ff027b82 */ /* 0x000ea80000000800 */
[----:B------:R3:W-:Y:S01]  /*3fa00*/  @P2 STG.E.U16 desc[UR60][R100.64], R247 ;  /* 0x000000f764002986 */ /* 0x0007e2000c10153c */
[----:B----4-:R-:W-:-:S03]  /*3fa10*/  ISETP.LT.AND P2, PT, R23, R102, !P1 ;  /* 0x000000661700720c */ /* 0x010fc60004f41270 */
[----:B------:R-:W4:Y:S01]  /*3fa20*/  LDC R102, c[0x0][0x228] ;  /* 0x00008a00ff667b82 */ /* 0x000f220000000800 */
[----:B-1----:R-:W-:Y:S01]  /*3fa30*/  IMAD.IADD R0, R0, 0x1, R244 ;  /* 0x0000000100007824 */ /* 0x002fe200078e02f4 */
[----:B0-----:R-:W-:-:S06]  /*3fa40*/  ISETP.LT.AND P1, PT, R156, R157, !P1 ;  /* 0x0000009d9c00720c */ /* 0x001fcc0004f21270 */
[----:B------:R-:W0:Y:S01]  /*3fa50*/  LDC R157, c[0x0][0x248] ;  /* 0x00009200ff9d7b82 */ /* 0x000e220000000800 */
[----:B---3--:R-:W-:-:S05]  /*3fa60*/  IMAD.WIDE R100, R0, 0x2, R20 ;  /* 0x0000000200647825 */ /* 0x008fca00078e0214 */
[----:B------:R1:W-:Y:S01]  /*3fa70*/  @P2 STG.E.U16 desc[UR60][R100.64], R103 ;  /* 0x0000006764002986 */ /* 0x0003e2000c10153c */
[----:B------:R-:W-:Y:S01]  /*3fa80*/  VIADD R244, R3, 0x18 ;  /* 0x0000001803f47836 */ /* 0x000fe20000000000 */
[----:B-1----:R-:W-:Y:S01]  /*3fa90*/  PRMT R103, R103, 0x7632, R103 ;  /* 0x0000763267677816 */ /* 0x002fe20000000067 */
[----:B------:R-:W-:-:S05]  /*3faa0*/  IMAD.WIDE R100, R0, 0x2, R158 ;  /* 0x0000000200647825 */ /* 0x000fca00078e029e */
[----:B------:R1:W-:Y:S01]  /*3fab0*/  @P1 STG.E.U16 desc[UR60][R100.64], R103 ;  /* 0x0000006764001986 */ /* 0x0003e2000c10153c */
[----:B------:R-:W-:Y:S01]  /*3fac0*/  ISETP.GE.AND P1, PT, R244, R245, PT ;  /* 0x000000f5f400720c */ /* 0x000fe20003f26270 */
[----:B0-----:R-:W-:Y:S01]  /*3fad0*/  IMAD.IADD R0, R0, 0x1, R157 ;  /* 0x0000000100007824 */ /* 0x001fe200078e029d */
[----:B------:R-:W0:Y:S02]  /*3fae0*/  LDC R245, c[0x0][0x228] ;  /* 0x00008a00fff57b82 */ /* 0x000e240000000800 */
[----:B----4-:R-:W-:-:S06]  /*3faf0*/  ISETP.LT.AND P2, PT, R23, R102, !P1 ;  /* 0x000000661700720c */ /* 0x010fcc0004f41270 */
[----:B-1----:R-:W1:Y:S01]  /*3fb00*/  LDC R103, c[0x0][0x22c] ;  /* 0x00008b00ff677b82 */ /* 0x002e620000000800 */
[----:B------:R-:W-:-:S06]  /*3fb10*/  IMAD.WIDE R100, R0, 0x2, R20 ;  /* 0x0000000200647825 */ /* 0x000fcc00078e0214 */
[----:B------:R3:W-:Y:S01]  /*3fb20*/  @P2 STG.E.U16 desc[UR60][R100.64], R96 ;  /* 0x0000006064002986 */ /* 0x0007e2000c10153c */
[----:B------:R-:W4:Y:S01]  /*3fb30*/  LDC R157, c[0x0][0x248] ;  /* 0x00009200ff9d7b82 */ /* 0x000f220000000800 */
[----:B--2---:R-:W-:Y:S01]  /*3fb40*/  ISETP.LT.AND P2, PT, R156, R2, !P1 ;  /* 0x000000029c00720c */ /* 0x004fe20004f41270 */
[----:B------:R-:W-:-:S06]  /*3fb50*/  VIADD R244, R3, 0x19 ;  /* 0x0000001903f47836 */ /* 0x000fcc0000000000 */
[----:B------:R-:W2:Y:S08]  /*3fb60*/  LDC R102, c[0x0][0x228] ;  /* 0x00008a00ff667b82 */ /* 0x000eb00000000800 */
[----:B------:R-:W0:Y:S01]  /*3fb70*/  LDC R2, c[0x0][0x22c] ;  /* 0x00008b00ff027b82 */ /* 0x000e220000000800 */
[----:B-1----:R-:W-:-:S07]  /*3fb80*/  ISETP.GE.AND P1, PT, R244, R103, PT ;  /* 0x00000067f400720c */ /* 0x002fce0003f26270 */
[----:B------:R-:W1:Y:S01]  /*3fb90*/  LDC R244, c[0x0][0x228] ;  /* 0x00008a00fff47b82 */ /* 0x000e620000000800 */
[----:B---3--:R-:W-:Y:S01]  /*3fba0*/  PRMT R96, R96, 0x7632, R96 ;  /* 0x0000763260607816 */ /* 0x008fe20000000060 */
[----:B------:R-:W-:-:S05]  /*3fbb0*/  IMAD.WIDE R100, R0, 0x2, R158 ;  /* 0x0000000200647825 */ /* 0x000fca00078e029e */
[----:B------:R3:W-:Y:S01]  /*3fbc0*/  @P2 STG.E.U16 desc[UR60][R100.64], R96 ;  /* 0x0000006064002986 */ /* 0x0007e2000c10153c */
[----:B----4-:R-:W-:Y:S01]  /*3fbd0*/  IMAD.IADD R0, R0, 0x1, R157 ;  /* 0x0000000100007824 */ /* 0x010fe200078e029d */
[----:B------:R-:W4:Y:S01]  /*3fbe0*/  LDC R103, c[0x0][0x228] ;  /* 0x00008a00ff677b82 */ /* 0x000f220000000800 */
[----:B--2---:R-:W-:-:S07]  /*3fbf0*/  ISETP.LT.AND P3, PT, R23, R102, !P1 ;  /* 0x000000661700720c */ /* 0x004fce0004f61270 */
[----:B------:R-:W2:Y:S01]  /*3fc00*/  LDC R157, c[0x0][0x228] ;  /* 0x00008a00ff9d7b82 */ /* 0x000ea20000000800 */
[----:B---3--:R-:W-:-:S05]  /*3fc10*/  VIADD R96, R3, 0x1a ;  /* 0x0000001a03607836 */ /* 0x008fca0000000000 */
[----:B0-----:R-:W-:Y:S02]  /*3fc20*/  ISETP.GE.AND P2, PT, R96, R2, PT ;  /* 0x000000026000720c */ /* 0x001fe40003f46270 */
[----:B------:R-:W0:Y:S01]  /*3fc30*/  LDC R102, c[0x0][0x248] ;  /* 0x00009200ff667b82 */ /* 0x000e220000000800 */
[----:B-1----:R-:W-:-:S07]  /*3fc40*/  ISETP.LT.AND P1, PT, R156, R244, !P1 ;  /* 0x000000f49c00720c */ /* 0x002fce0004f21270 */
[----:B------:R-:W1:Y:S01]  /*3fc50*/  LDC R2, c[0x0][0x22c] ;  /* 0x00008b00ff027b82 */ /* 0x000e620000000800 */
[----:B------:R-:W-:-:S07]  /*3fc60*/  IMAD.WIDE R100, R0, 0x2, R20 ;  /* 0x0000000200647825 */ /* 0x000fce00078e0214 */
[----:B------:R-:W3:Y:S01]  /*3fc70*/  LDC R96, c[0x0][0x228] ;  /* 0x00008a00ff607b82 */ /* 0x000ee20000000800 */
[----:B------:R4:W-:Y:S07]  /*3fc80*/  @P3 STG.E.U16 desc[UR60][R100.64], R92 ;  /* 0x0000005c64003986 */ /* 0x0009ee000c10153c */
[----:B------:R-:W1:Y:S01]  /*3fc90*/  LDC R244, c[0x0][0x248] ;  /* 0x00009200fff47b82 */ /* 0x000e620000000800 */
[----:B----4-:R-:W-:Y:S01]  /*3fca0*/  PRMT R92, R92, 0x7632, R92 ;  /* 0x000076325c5c7816 */ /* 0x010fe2000000005c */
[----:B------:R-:W-:Y:S01]  /*3fcb0*/  IMAD.WIDE R100, R0, 0x2, R158 ;  /* 0x0000000200647825 */ /* 0x000fe200078e029e */
[----:B--2---:R-:W-:-:S05]  /*3fcc0*/  ISETP.LT.AND P3, PT, R23, R157, !P2 ;  /* 0x0000009d1700720c */ /* 0x004fca0005761270 */
[----:B------:R-:W2:Y:S01]  /*3fcd0*/  LDC R157, c[0x0][0x22c] ;  /* 0x00008b00ff9d7b82 */ /* 0x000ea20000000800 */
[----:B------:R4:W-:Y:S01]  /*3fce0*/  @P1 STG.E.U16 desc[UR60][R100.64], R92 ;  /* 0x0000005c64001986 */ /* 0x0009e2000c10153c */
[----:B0-----:R-:W-:Y:S02]  /*3fcf0*/  IMAD.IADD R102, R0, 0x1, R102 ;  /* 0x0000000100667824 */ /* 0x001fe400078e0266 */
[----:B----4-:R-:W-:Y:S01]  /*3fd00*/  VIADD R92, R3, 0x1b ;  /* 0x0000001b035c7836 */ /* 0x010fe20000000000 */
[----:B---3--:R-:W-:-:S04]  /*3fd10*/  ISETP.LT.AND P2, PT, R156, R96, !P2 ;  /* 0x000000609c00720c */ /* 0x008fc80005741270 */
[----:B-1----:R-:W-:Y:S01]  /*3fd20*/  ISETP.GE.AND P1, PT, R92, R2, PT ;  /* 0x000000025c00720c */ /* 0x002fe20003f26270 */
[----:B------:R-:W-:-:S03]  /*3fd30*/  IMAD.WIDE R100, R102, 0x2, R20 ;  /* 0x0000000266647825 */ /* 0x000fc600078e0214 */
[----:B------:R-:W-:Y:S01]  /*3fd40*/  ISETP.LT.AND P5, PT, R23, R103, !P1 ;  /* 0x000000671700720c */ /* 0x000fe20004fa1270 */
[----:B------:R-:W-:Y:S01]  /*3fd50*/  IMAD.IADD R0, R102, 0x1, R244 ;  /* 0x0000000166007824 */ /* 0x000fe200078e02f4 */
[----:B------:R0:W-:Y:S01]  /*3fd60*/  @P3 STG.E.U16 desc[UR60][R100.64], R97 ;  /* 0x0000006164003986 */ /* 0x0001e2000c10153c */
[----:B------:R-:W-:Y:S02]  /*3fd70*/  ISETP.LT.AND P1, PT, R156, R245, !P1 ;  /* 0x000000f59c00720c */ /* 0x000fe40004f21270 */
[----:B------:R-:W-:Y:S02]  /*3fd80*/  PRMT R2, R97, 0x7632, R2 ;  /* 0x0000763261027816 */ /* 0x000fe40000000002 */
[----:B------:R-:W-:Y:S01]  /*3fd90*/  PRMT R244, R93, 0x7632, R244 ;  /* 0x000076325df47816 */ /* 0x000fe200000000f4 */
[----:B0-----:R-:W-:Y:S02]  /*3fda0*/  IMAD.WIDE R100, R102, 0x2, R158 ;  /* 0x0000000266647825 */ /* 0x001fe400078e029e */
[----:B------:R-:W0:Y:S02]  /*3fdb0*/  LDC R102, c[0x0][0x248] ;  /* 0x00009200ff667b82 */ /* 0x000e240000000800 */
[C---:B------:R-:W-:Y:S01]  /*3fdc0*/  IMAD.WIDE R96, R0.reuse, 0x2, R20 ;  /* 0x0000000200607825 */ /* 0x040fe200078e0214 */
[----:B------:R1:W-:Y:S04]  /*3fdd0*/  @P2 STG.E.U16 desc[UR60][R100.64], R2 ;  /* 0x0000000264002986 */ /* 0x0003e8000c10153c */
[----:B------:R3:W-:Y:S01]  /*3fde0*/  @P5 STG.E.U16 desc[UR60][R96.64], R93 ;  /* 0x0000005d60005986 */ /* 0x0007e2000c10153c */
[----:B-1----:R-:W1:Y:S01]  /*3fdf0*/  LDC R2, c[0x0][0x228] ;  /* 0x00008a00ff027b82 */ /* 0x002e620000000800 */
[----:B---3--:R-:W-:-:S07]  /*3fe00*/  IMAD.WIDE R92, R0, 0x2, R158 ;  /* 0x00000002005c7825 */ /* 0x008fce00078e029e */
[----:B------:R-:W3:Y:S01]  /*3fe10*/  LDC R96, c[0x0][0x248] ;  /* 0x00009200ff607b82 */ /* 0x000ee20000000800 */
[----:B------:R4:W-:Y:S07]  /*3fe20*/  @P1 STG.E.U16 desc[UR60][R92.64], R244 ;  /* 0x000000f45c001986 */ /* 0x0009ee000c10153c */
[----:B------:R-:W0:Y:S08]  /*3fe30*/  LDC R97, c[0x0][0x228] ;  /* 0x00008a00ff617b82 */ /* 0x000e300000000800 */
[----:B----4-:R-:W4:Y:S08]  /*3fe40*/  LDC R92, c[0x0][0x22c] ;  /* 0x00008b00ff5c7b82 */ /* 0x010f300000000800 */
[----:B------:R-:W4:Y:S01]  /*3fe50*/  LDC R100, c[0x0][0x228] ;  /* 0x00008a00ff647b82 */ /* 0x000f220000000800 */
[----:B------:R-:W-:-:S07]  /*3fe60*/  VIADD R103, R3, 0x1c ;  /* 0x0000001c03677836 */ /* 0x000fce0000000000 */
[----:B------:R-:W4:Y:S01]  /*3fe70*/  LDC R101, c[0x0][0x228] ;  /* 0x00008a00ff657b82 */ /* 0x000f220000000800 */
[----:B------:R-:W-:Y:S01]  /*3fe80*/  ISETP.GE.AND P1, PT, R103, R246, PT ;  /* 0x000000f66700720c */ /* 0x000fe20003f26270 */
[----:B------:R-:W-:-:S03]  /*3fe90*/  VIADD R93, R3, 0x1d ;  /* 0x0000001d035d7836 */ /* 0x000fc60000000000 */
[----:B-1----:R-:W-:Y:S02]  /*3fea0*/  ISETP.LT.AND P6, PT, R23, R2, !P1 ;  /* 0x000000021700720c */ /* 0x002fe40004fc1270 */
[----:B--2---:R-:W-:Y:S01]  /*3feb0*/  ISETP.GE.AND P3, PT, R93, R157, PT ;  /* 0x0000009d5d00720c */ /* 0x004fe20003f66270 */
[----:B------:R-:W1:Y:S01]  /*3fec0*/  LDC R103, c[0x0][0x228] ;  /* 0x00008a00ff677b82 */ /* 0x000e620000000800 */
[----:B------:R-:W-:Y:S02]  /*3fed0*/  VIADD R93, R3, 0x1e ;  /* 0x0000001e035d7836 */ /* 0x000fe40000000000 */
[----:B---3--:R-:W-:Y:S01]  /*3fee0*/  IMAD.IADD R96, R0, 0x1, R96 ;  /* 0x0000000100607824 */ /* 0x008fe200078e0260 */
[----:B0-----:R-:W-:Y:S02]  /*3fef0*/  ISETP.LT.AND P1, PT, R156, R97, !P1 ;  /* 0x000000619c00720c */ /* 0x001fe40004f21270 */
[----:B----4-:R-:W-:Y:S02]  /*3ff00*/  ISETP.GE.AND P2, PT, R93, R92, PT ;  /* 0x0000005c5d00720c */ /* 0x010fe40003f46270 */
[----:B------:R-:W0:Y:S01]  /*3ff10*/  LDC R157, c[0x0][0x248] ;  /* 0x00009200ff9d7b82 */ /* 0x000e220000000800 */
[----:B------:R-:W-:Y:S01]  /*3ff20*/  ISETP.LT.AND P5, PT, R23, R100, !P3 ;  /* 0x000000641700720c */ /* 0x000fe20005fa1270 */
[----:B------:R-:W-:-:S06]  /*3ff30*/  IMAD.WIDE R92, R96, 0x2, R20 ;  /* 0x00000002605c7825 */ /* 0x000fcc00078e0214 */
[----:B------:R-:W2:Y:S01]  /*3ff40*/  LDC R244, c[0x0][0x228] ;  /* 0x00008a00fff47b82 */ /* 0x000ea20000000800 */
[----:B------:R-:W-:Y:S01]  /*3ff50*/  ISETP.LT.AND P3, PT, R156, R101, !P3 ;  /* 0x000000659c00720c */ /* 0x000fe20005f61270 */
[C---:B------:R-:W-:Y:S01]  /*3ff60*/  IMAD.IADD R102, R96.reuse, 0x1, R102 ;  /* 0x0000000160667824 */ /* 0x040fe200078e0266 */
[----:B------:R3:W-:Y:S01]  /*3ff70*/  @P6 STG.E.U16 desc[UR60][R92.64], R98 ;  /* 0x000000625c006986 */ /* 0x0007e2000c10153c */
[----:B------:R-:W-:Y:S01]  /*3ff80*/  IMAD.WIDE R100, R96, 0x2, R158 ;  /* 0x0000000260647825 */ /* 0x000fe200078e029e */
[----:B------:R-:W-:-:S03]  /*3ff90*/  PRMT R2, R94, 0x7632, R2 ;  /* 0x000076325e027816 */ /* 0x000fc60000000002 */
[----:B------:R-:W-:Y:S01]  /*3ffa0*/  IMAD.WIDE R96, R102, 0x2, R158 ;  /* 0x0000000266607825 */ /* 0x000fe200078e029e */
[----:B---3--:R-:W-:-:S03]  /*3ffb0*/  PRMT R98, R98, 0x7632, R98 ;  /* 0x0000763262627816 */ /* 0x008fc60000000062 */
[C---:B------:R-:W-:Y:S02]  /*3ffc0*/  IMAD.WIDE R92, R102.reuse, 0x2, R20 ;  /* 0x00000002665c7825 */ /* 0x040fe400078e0214 */
[----:B------:R-:W-:Y:S04]  /*3ffd0*/  @P1 STG.E.U16 desc[UR60][R100.64], R98 ;  /* 0x0000006264001986 */ /* 0x000fe8000c10153c */
[----:B------:R3:W-:Y:S04]  /*3ffe0*/  @P5 STG.E.U16 desc[UR60][R92.64], R94 ;  /* 0x0000005e5c005986 */ /* 0x0007e8000c10153c */
[----:B------:R4:W-:Y:S01]  /*3fff0*/  @P3 STG.E.U16 desc[UR60][R96.64], R2 ;  /* 0x0000000260003986 */ /* 0x0009e2000c10153c */
[----:B-1----:R-:W-:Y:S01]  /*40000*/  ISETP.LT.AND P6, PT, R23, R103, !P2 ;  /* 0x000000671700720c */ /* 0x002fe200057c1270 */
[----:B0-----:R-:W-:Y:S01]  /*40010*/  IMAD.IADD R0, R102, 0x1, R157 ;  /* 0x0000000166007824 */ /* 0x001fe200078e029d */
[----:B------:R-:W0:Y:S08]  /*40020*/  LDC R103, c[0x0][0x248] ;  /* 0x00009200ff677b82 */ /* 0x000e300000000800 */
[----:B---3--:R-:W1:Y:S08]  /*40030*/  LDC R94, c[0x0][0x22c] ;  /* 0x00008b00ff5e7b82 */ /* 0x008e700000000800 */
[----:B----4-:R-:W3:Y:S01]  /*40040*/  LDC R2, c[0x0][0x22c] ;  /* 0x00008b00ff027b82 */ /* 0x010ee20000000800 */
[----:B--2---:R-:W-:-:S07]  /*40050*/  ISETP.LT.AND P2, PT, R156, R244, !P2 ;  /* 0x000000f49c00720c */ /* 0x004fce0005741270 */
[----:B------:R-:W2:Y:S01]  /*40060*/  LDC R96, c[0x0][0x228] ;  /* 0x00008a00ff607b82 */ /* 0x000ea20000000800 */
[----:B------:R-:W-:-:S07]  /*40070*/  IMAD.WIDE R92, R0, 0x2, R20 ;  /* 0x00000002005c7825 */ /* 0x000fce00078e0214 */
[----:B------:R-:W4:Y:S01]  /*40080*/  LDC R97, c[0x0][0x228] ;  /* 0x00008a00ff617b82 */ /* 0x000f220000000800 */
[----:B------:R0:W-:Y:S07]  /*40090*/  @P6 STG.E.U16 desc[UR60][R92.64], R99 ;  /* 0x000000635c006986 */ /* 0x0001ee000c10153c */
[----:B------:R-:W1:Y:S01]  /*400a0*/  LDC R100, c[0x0][0x228] ;  /* 0x00008a00ff647b82 */ /* 0x000e620000000800 */
[----:B------:R-:W-:-:S07]  /*400b0*/  PRMT R244, R99, 0x7632, R244 ;  /* 0x0000763263f47816 */ /* 0x000fce00000000f4 */
[----:B------:R-:W1:Y:S01]  /*400c0*/  LDC R101, c[0x0][0x228] ;  /* 0x00008a00ff657b82 */ /* 0x000e620000000800 */
[----:B0-----:R-:W-:-:S07]  /*400d0*/  IMAD.WIDE R92, R0, 0x2, R158 ;  /* 0x00000002005c7825 */ /* 0x001fce00078e029e */
[----:B------:R-:W0:Y:S01]  /*400e0*/  LDC R102, c[0x0][0x22c] ;  /* 0x00008b00ff667b82 */ /* 0x000e220000000800 */
[----:B------:R-:W-:Y:S01]  /*400f0*/  VIADD R157, R3, 0x1f ;  /* 0x0000001f039d7836 */ /* 0x000fe20000000000 */
[----:B------:R2:W-:Y:S06]  /*40100*/  @P2 STG.E.U16 desc[UR60][R92.64], R244 ;  /* 0x000000f45c002986 */ /* 0x0005ec000c10153c */
[----:B------:R-:W0:Y:S01]  /*40110*/  LDC R98, c[0x0][0x248] ;  /* 0x00009200ff627b82 */ /* 0x000e220000000800 */
[----:B---3--:R-:W-:-:S07]  /*40120*/  ISETP.GE.AND P2, PT, R157, R2, PT ;  /* 0x000000029d00720c */ /* 0x008fce0003f46270 */
[----:B------:R-:W3:Y:S01]  /*40130*/  LDC R99, c[0x0][0x228] ;  /* 0x00008a00ff637b82 */ /* 0x000ee20000000800 */
[----:B--2---:R-:W-:Y:S01]  /*40140*/  VIADD R92, R3, 0x20 ;  /* 0x00000020035c7836 */ /* 0x004fe20000000000 */
[----:B------:R-:W-:Y:S02]  /*40150*/  ISETP.LT.AND P5, PT, R23, R96, !P2 ;  /* 0x000000601700720c */ /* 0x000fe400057a1270 */
[----:B----4-:R-:W-:-:S04]  /*40160*/  ISETP.LT.AND P2, PT, R156, R97, !P2 ;  /* 0x000000619c00720c */ /* 0x010fc80005741270 */
[----:B------:R-:W2:Y:S01]  /*40170*/  LDC R157, c[0x0][0x248] ;  /* 0x00009200ff9d7b82 */ /* 0x000ea20000000800 */
[----:B-1----:R-:W-:Y:S01]  /*40180*/  ISETP.GE.AND P3, PT, R92, R94, PT ;  /* 0x0000005e5c00720c */ /* 0x002fe20003f66270 */
[----:B------:R-:W-:Y:S02]  /*40190*/  IMAD.IADD R103, R0, 0x1, R103 ;  /* 0x0000000100677824 */ /* 0x000fe400078e0267 */
[----:B------:R-:W-:Y:S01]  /*401a0*/  VIADD R245, R3, 0x21 ;  /* 0x0000002103f57836 */ /* 0x000fe20000000000 */
[----:B------:R-:W-:Y:S01]  /*401b0*/  ISETP.LT.AND P6, PT, R23, R100, !P3 ;  /* 0x000000641700720c */ /* 0x000fe20005fc1270 */
[----:B------:R-:W-:Y:S01]  /*401c0*/  IMAD.WIDE R92, R103, 0x2, R20 ;  /* 0x00000002675c7825 */ /* 0x000fe200078e0214 */
[----:B------:R-:W-:Y:S01]  /*401d0*/  ISETP.LT.AND P3, PT, R156, R101, !P3 ;  /* 0x000000659c00720c */ /* 0x000fe20005f61270 */
[----:B------:R-:W1:Y:S01]  /*401e0*/  LDC R2, c[0x0][0x228] ;  /* 0x00008a00ff027b82 */ /* 0x000e620000000800 */
[----:B------:R-:W-:Y:S01]  /*401f0*/  PRMT R94, R95, 0x7632, R94 ;  /* 0x000076325f5e7816 */ /* 0x000fe2000000005e */
[----:B------:R-:W-:Y:S01]  /*40200*/  IMAD.WIDE R96, R103, 0x2, R158 ;  /* 0x0000000267607825 */ /* 0x000fe200078e029e */
[----:B0-----:R-:W-:-:S05]  /*40210*/  ISETP.GE.AND P1, PT, R245, R102, PT ;  /* 0x00000066f500720c */ /* 0x001fca0003f26270 */
[----:B------:R-:W0:Y:S01]  /*40220*/  LDC R100, c[0x0][0x22c] ;  /* 0x00008b00ff647b82 */ /* 0x000e220000000800 */
[----:B------:R4:W-:Y:S01]  /*40230*/  @P5 STG.E.U16 desc[UR60][R92.64], R95 ;  /* 0x0000005f5c005986 */ /* 0x0009e2000c10153c */
[----:B------:R-:W-:-:S06]  /*40240*/  IMAD.IADD R98, R103, 0x1, R98 ;  /* 0x0000000167627824 */ /* 0x000fcc00078e0262 */
[----:B------:R-:W0:Y:S01]  /*40250*/  LDC R101, c[0x0][0x22c] ;  /* 0x00008b00ff657b82 */ /* 0x000e220000000800 */
[----:B------:R2:W-:Y:S01]  /*40260*/  @P2 STG.E.U16 desc[UR60][R96.64], R94 ;  /* 0x0000005e60002986 */ /* 0x0005e2000c10153c */
[----:B---3--:R-:W-:-:S06]  /*40270*/  ISETP.LT.AND P2, PT, R23, R99, !P1 ;  /* 0x000000631700720c */ /* 0x008fcc0004f41270 */
[----:B------:R-:W3:Y:S01]  /*40280*/  LDC R0, c[0x0][0x228] ;  /* 0x00008a00ff007b82 */ /* 0x000ee20000000800 */
[----:B----4-:R-:W-:-:S04]  /*40290*/  IMAD.WIDE R92, R98, 0x2, R20 ;  /* 0x00000002625c7825 */ /* 0x010fc800078e0214 */
[----:B--2---:R-:W-:-:S03]  /*402a0*/  IMAD.WIDE R94, R98, 0x2, R158 ;  /* 0x00000002625e7825 */ /* 0x004fc600078e029e */
[----:B------:R-:W2:Y:S01]  /*402b0*/  LDC R99, c[0x0][0x248] ;  /* 0x00009200ff637b82 */ /* 0x000ea20000000800 */
[----:B------:R-:W-:Y:S01]  /*402c0*/  PRMT R96, R48, 0x7632, R96 ;  /* 0x0000763230607816 */ /* 0x000fe20000000060 */
[----:B------:R-:W-:Y:S01]  /*402d0*/  IMAD.IADD R98, R98, 0x1, R157 ;  /* 0x0000000162627824 */ /* 0x000fe200078e029d */
[----:B------:R4:W-:Y:S05]  /*402e0*/  @P6 STG.E.U16 desc[UR60][R92.64], R48 ;  /* 0x000000305c006986 */ /* 0x0009ea000c10153c */
[----:B------:R-:W2:Y:S01]  /*402f0*/  LDC R102, c[0x0][0x228] ;  /* 0x00008a00ff667b82 */ /* 0x000ea20000000800 */
[----:B------:R0:W-:Y:S01]  /*40300*/  @P3 STG.E.U16 desc[UR60][R94.64], R96 ;  /* 0x000000605e003986 */ /* 0x0001e2000c10153c */
[----:B------:R-:W-:-:S02]  /*40310*/  VIADD R97, R3, 0x23 ;  /* 0x0000002303617836 */ /* 0x000fc40000000000 */
[----:B------:R-:W-:Y:S02]  /*40320*/  VIADD R244, R3, 0x22 ;  /* 0x0000002203f47836 */ /* 0x000fe40000000000 */
[----:B----4-:R-:W-:Y:S02]  /*40330*/  IMAD.WIDE R92, R98, 0x2, R20 ;  /* 0x00000002625c7825 */ /* 0x010fe400078e0214 */
[----:B------:R-:W4:Y:S01]  /*40340*/  LDC R48, c[0x0][0x248] ;  /* 0x00009200ff307b82 */ /* 0x000f220000000800 */
[----:B-1----:R-:W-:-:S07]  /*40350*/  ISETP.LT.AND P1, PT, R156, R2, !P1 ;  /* 0x000000029c00720c */ /* 0x002fce0004f21270 */
[----:B0-----:R-:W0:Y:S01]  /*40360*/  LDC R94, c[0x0][0x228] ;  /* 0x00008a00ff5e7b82 */ /* 0x001e220000000800 */
[----:B------:R1:W-:Y:S01]  /*40370*/  @P2 STG.E.U16 desc[UR60][R92.64], R52 ;  /* 0x000000345c002986 */ /* 0x0003e2000c10153c */
[----:B------:R-:W-:Y:S02]  /*40380*/  ISETP.GE.AND P2, PT, R97, R100, PT ;  /* 0x000000646100720c */ /* 0x000fe40003f46270 */
[----:B------:R-:W-:-:S04]  /*40390*/  ISETP.GE.AND P3, PT, R244, R101, PT ;  /* 0x00000065f400720c */ /* 0x000fc80003f66270 */
[----:B------:R-:W4:Y:S01]  /*403a0*/  LDC R97, c[0x0][0x22c] ;  /* 0x00008b00ff617b82 */ /* 0x000f220000000800 */
[----:B---3--:R-:W-:Y:S02]  /*403b0*/  ISETP.LT.AND P5, PT, R23, R0, !P3 ;  /* 0x000000001700720c */ /* 0x008fe40005fa1270 */
[----:B------:R-:W-:Y:S01]  /*403c0*/  PRMT R100, R52, 0x7632, R100 ;  /* 0x0000763234647816 */ /* 0x000fe20000000064 */
[----:B-1----:R-:W-:-:S04]  /*403d0*/  IMAD.WIDE R92, R98, 0x2, R158 ;  /* 0x00000002625c7825 */ /* 0x002fc800078e029e */
[----:B------:R-:W1:Y:S01]  /*403e0*/  LDC R96, c[0x0][0x22c] ;  /* 0x00008b00ff607b82 */ /* 0x000e620000000800 */
[----:B--2---:R-:W-:Y:S01]  /*403f0*/  IMAD.IADD R95, R98, 0x1, R99 ;  /* 0x00000001625f7824 */ /* 0x004fe200078e0263 */
[----:B------:R-:W-:Y:S01]  /*40400*/  ISETP.LT.AND P3, PT, R156, R102, !P3 ;  /* 0x000000669c00720c */ /* 0x000fe20005f61270 */
[----:B------:R2:W-:Y:S05]  /*40410*/  @P1 STG.E.U16 desc[UR60][R92.64], R100 ;  /* 0x000000645c001986 */ /* 0x0005ea000c10153c */
[----:B------:R-:W3:Y:S01]  /*40420*/  LDC R52, c[0x0][0x228] ;  /* 0x00008a00ff347b82 */ /* 0x000ee20000000800 */
[----:B0-----:R-:W-:-:S07]  /*40430*/  ISETP.LT.AND P6, PT, R23, R94, !P2 ;  /* 0x0000005e1700720c */ /* 0x001fce00057c1270 */
[----:B------:R-:W0:Y:S01]  /*40440*/  LDC R2, c[0x0][0x228] ;  /* 0x00008a00ff027b82 */ /* 0x000e220000000800 */
[----:B--2---:R-:W-:-:S07]  /*40450*/  IMAD.WIDE R92, R95, 0x2, R20 ;  /* 0x000000025f5c7825 */ /* 0x004fce00078e0214 */
[----:B------:R-:W2:Y:S01]  /*40460*/  LDC R0, c[0x0][0x228] ;  /* 0x00008a00ff007b82 */ /* 0x000ea20000000800 */
[C---:B----4-:R-:W-:Y:S01]  /*40470*/  IMAD.IADD R100, R95.reuse, 0x1, R48 ;  /* 0x000000015f647824 */ /* 0x050fe200078e0230 */
[----:B------:R4:W-:Y:S01]  /*40480*/  @P5 STG.E.U16 desc[UR60][R92.64], R49 ;  /* 0x000000315c005986 */ /* 0x0009e2000c10153c */
[----:B------:R-:W-:Y:S01]  /*40490*/  IMAD.WIDE R94, R95, 0x2, R158 ;  /* 0x000000025f5e7825 */ /* 0x000fe200078e029e */
[----:B------:R-:W-:-:S04]  /*404a0*/  PRMT R101, R49, 0x7632, R101 ;  /* 0x0000763231657816 */ /* 0x000fc80000000065 */
[----:B------:R-:W2:Y:S01]  /*404b0*/  LDC R103, c[0x0][0x248] ;  /* 0x00009200ff677b82 */ /* 0x000ea20000000800 */
[----:B------:R-:W-:Y:S01]  /*404c0*/  VIADD R102, R3, 0x25 ;  /* 0x0000002503667836 */ /* 0x000fe20000000000 */
[----:B------:R2:W-:Y:S06]  /*404d0*/  @P3 STG.E.U16 desc[UR60][R94.64], R101 ;  /* 0x000000655e003986 */ /* 0x0005ec000c10153c */
[----:B------:R-:W2:Y:S01]  /*404e0*/  LDC R98, c[0x0][0x228] ;  /* 0x00008a00ff627b82 */ /* 0x000ea20000000800 */
[----:B------:R-:W-:-:S07]  /*404f0*/  ISETP.GE.AND P3, PT, R102, R97, PT ;  /* 0x000000616600720c */ /* 0x000fce0003f66270 */
[----:B----4-:R-:W4:Y:S01]  /*40500*/  LDC R92, c[0x0][0x248] ;  /* 0x00009200ff5c7b82 */ /* 0x010f220000000800 */
[----:B------:R-:W-:-:S07]  /*40510*/  VIADD R157, R3, 0x24 ;  /* 0x00000024039d7836 */ /* 0x000fce0000000000 */
[----:B------:R-:W4:Y:S01]  /*40520*/  LDC R99, c[0x0][0x228] ;  /* 0x00008a00ff637b82 */ /* 0x000f220000000800 */
[----:B------:R-:W-:Y:S01]  /*40530*/  IMAD.WIDE R48, R100, 0x2, R20 ;  /* 0x0000000264307825 */ /* 0x000fe200078e0214 */
[----:B-1----:R-:W-:-:S06]  /*40540*/  ISETP.GE.AND P1, PT, R157, R96, PT ;  /* 0x000000609d00720c */ /* 0x002fcc0003f26270 */
[----:B------:R-:W1:Y:S01]  /*40550*/  LDC R102, c[0x0][0x22c] ;  /* 0x00008b00ff667b82 */ /* 0x000e620000000800 */
[----:B------:R4:W-:Y:S01]  /*40560*/  @P6 STG.E.U16 desc[UR60][R48.64], R53 ;  /* 0x0000003530006986 */ /* 0x0009e2000c10153c */
[C---:B---3--:R-:W-:Y:S02]  /*40570*/  ISETP.LT.AND P2, PT, R156.reuse, R52, !P2 ;  /* 0x000000349c00720c */ /* 0x048fe40005741270 */
[C---:B0-----:R-:W-:Y:S02]  /*40580*/  ISETP.LT.AND P6, PT, R23.reuse, R2, !P1 ;  /* 0x000000021700720c */ /* 0x041fe40004fc1270 */
[----:B--2---:R-:W-:Y:S01]  /*40590*/  ISETP.LT.AND P1, PT, R156, R0, !P1 ;  /* 0x000000009c00720c */ /* 0x004fe20004f21270 */
[----:B------:R-:W-:Y:S01]  /*405a0*/  IMAD.IADD R103, R100, 0x1, R103 ;  /* 0x0000000164677824 */ /* 0x000fe200078e0267 */
[----:B------:R-:W0:Y:S01]  /*405b0*/  LDC R0, c[0x0][0x228] ;  /* 0x00008a00ff007b82 */ /* 0x000e220000000800 */
[----:B------:R-:W-:Y:S02]  /*405c0*/  ISETP.LT.AND P5, PT, R23, R98, !P3 ;  /* 0x000000621700720c */ /* 0x000fe40005fa1270 */
[----:B------:R-:W-:Y:S01]  /*405d0*/  PRMT R101, R53, 0x7632, R101 ;  /* 0x0000763235657816 */ /* 0x000fe20000000065 */
[----:B----4-:R-:W-:-:S04]  /*405e0*/  IMAD.IADD R98, R103, 0x1, R92 ;  /* 0x0000000167627824 */ /* 0x010fc800078e025c */
[----:B------:R-:W2:Y:S01]  /*405f0*/  LDC R97, c[0x0][0x22c] ;  /* 0x00008b00ff617b82 */ /* 0x000ea20000000800 */
[----:B------:R-:W-:Y:S01]  /*40600*/  IMAD.WIDE R48, R100, 0x2, R158 ;  /* 0x0000000264307825 */ /* 0x000fe200078e029e */
[----:B------:R-:W-:-:S03]  /*40610*/  PRMT R100, R50, 0x7632, R100 ;  /* 0x0000763232647816 */ /* 0x000fc60000000064 */
[----:B------:R-:W-:-:S03]  /*40620*/  IMAD.WIDE R52, R103, 0x2, R20 ;  /* 0x0000000267347825 */ /* 0x000fc600078e0214 */
[----:B------:R-:W3:Y:S01]  /*40630*/  LDC R96, c[0x0][0x248] ;  /* 0x00009200ff607b82 */ /* 0x000ee20000000800 */
[----:B------:R-:W-:Y:S01]  /*40640*/  IMAD.WIDE R92, R103, 0x2, R158 ;  /* 0x00000002675c7825 */ /* 0x000fe200078e029e */
[----:B------:R-:W-:Y:S01]  /*40650*/  ISETP.LT.AND P3, PT, R156, R99, !P3 ;  /* 0x000000639c00720c */ /* 0x000fe20005f61270 */
[----:B------:R4:W-:Y:S02]  /*40660*/  @P2 STG.E.U16 desc[UR60][R48.64], R101 ;  /* 0x0000006530002986 */ /* 0x0009e4000c10153c */
[----:B------:R-:W-:-:S03]  /*40670*/  VIADD R103, R3, 0x26 ;  /* 0x0000002603677836 */ /* 0x000fc60000000000 */
[----:B------:R-:W3:Y:S01]  /*40680*/  LDC R95, c[0x0][0x228] ;  /* 0x00008a00ff5f7b82 */ /* 0x000ee20000000800 */
[----:B------:R0:W-:Y:S07]  /*40690*/  @P6 STG.E.U16 desc[UR60][R52.64], R50 ;  /* 0x0000003234006986 */ /* 0x0001ee000c10153c */
[----:B------:R-:W3:Y:S01]  /*406a0*/  LDC R94, c[0x0][0x228] ;  /* 0x00008a00ff5e7b82 */ /* 0x000ee20000000800 */
[----:B------:R0:W-:Y:S01]  /*406b0*/  @P1 STG.E.U16 desc[UR60][R92.64], R100 ;  /* 0x000000645c001986 */ /* 0x0001e2000c10153c */
[----:B-1----:R-:W-:-:S06]  /*406c0*/  ISETP.GE.AND P1, PT, R103, R102, PT ;  /* 0x000000666700720c */ /* 0x002fcc0003f26270 */
[----:B------:R-:W1:Y:S08]  /*406d0*/  LDC R2, c[0x0][0x228] ;  /* 0x00008a00ff027b82 */ /* 0x000e700000000800 */
[----:B------:R-:W1:Y:S01]  /*406e0*/  LDC R99, c[0x0][0x248] ;  /* 0x00009200ff637b82 */ /* 0x000e620000000800 */
[----:B----4-:R-:W-:-:S07]  /*406f0*/  IMAD.WIDE R48, R98, 0x2, R20 ;  /* 0x0000000262307825 */ /* 0x010fce00078e0214 */
[----:B------:R-:W4:Y:S01]  /*40700*/  LDC R102, c[0x0][0x22c] ;  /* 0x00008b00ff667b82 */ /* 0x000f220000000800 */
[----:B------:R-:W-:Y:S01]  /*40710*/  VIADD R244, R3, 0x27 ;  /* 0x0000002703f47836 */ /* 0x000fe20000000000 */
[----:B------:R1:W-:Y:S01]  /*40720*/  @P5 STG.E.U16 desc[UR60][R48.64], R54 ;  /* 0x0000003630005986 */ /* 0x0003e2000c10153c */
[----:B0-----:R-:W-:Y:S01]  /*40730*/  IMAD.WIDE R52, R98, 0x2, R158 ;  /* 0x0000000262347825 */ /* 0x001fe200078e029e */
[----:B------:R-:W-:-:S04]  /*40740*/  PRMT R93, R54, 0x7632, R93 ;  /* 0x00007632365d7816 */ /* 0x000fc8000000005d */
[----:B------:R-:W0:Y:S01]  /*40750*/  LDC R50, c[0x0][0x228] ;  /* 0x00008a00ff327b82 */ /* 0x000e220000000800 */
[----:B------:R-:W-:Y:S02]  /*40760*/  ISETP.LT.AND P5, PT, R23, R0, !P1 ;  /* 0x000000001700720c */ /* 0x000fe40004fa1270 */
[----:B--2---:R-:W-:Y:S01]  /*40770*/  ISETP.GE.AND P2, PT, R244, R97, PT ;  /* 0x00000061f400720c */ /* 0x004fe20003f46270 */
[----:B---3--:R-:W-:-:S04]  /*40780*/  IMAD.IADD R97, R98, 0x1, R96 ;  /* 0x0000000162617824 */ /* 0x008fc800078e0260 */
[----:B------:R-:W2:Y:S01]  /*40790*/  LDC R100, c[0x0][0x248] ;  /* 0x00009200ff647b82 */ /* 0x000ea20000000800 */
[----:B------:R-:W-:Y:S01]  /*407a0*/  ISETP.LT.AND P1, PT, R156, R95, !P1 ;  /* 0x0000005f9c00720c */ /* 0x000fe20004f21270 */
[----:B------:R3:W-:Y:S01]  /*407b0*/  @P3 STG.E.U16 desc[UR60][R52.64], R93 ;  /* 0x0000005d34003986 */ /* 0x0007e2000c10153c */
[----:B------:R-:W-:-:S05]  /*407c0*/  ISETP.LT.AND P6, PT, R23, R94, !P2 ;  /* 0x0000005e1700720c */ /* 0x000fca00057c1270 */
[----:B------:R-:W2:Y:S01]  /*407d0*/  LDC R101, c[0x0][0x228] ;  /* 0x00008a00ff657b82 */ /* 0x000ea20000000800 */
[----:B-1----:R-:W-:Y:S01]  /*407e0*/  ISETP.LT.AND P3, PT, R156, R2, !P2 ;  /* 0x000000029c00720c */ /* 0x002fe20005761270 */
[----:B------:R-:W-:-:S04]  /*407f0*/  IMAD.WIDE R48, R97, 0x2, R20 ;  /* 0x0000000261307825 */ /* 0x000fc800078e0214 */
[----:B------:R-:W-:Y:S02]  /*40800*/  VIADD R95, R3, 0x28 ;  /* 0x00000028035f7836 */ /* 0x000fe40000000000 */
[----:B------:R-:W1:Y:S01]  /*40810*/  LDC R0, c[0x0][0x248] ;  /* 0x00009200ff007b82 */ /* 0x000e620000000800 */
[----:B------:R-:W-:Y:S01]  /*40820*/  IMAD.IADD R99, R97, 0x1, R99 ;  /* 0x0000000161637824 */ /* 0x000fe200078e0263 */
[----:B------:R-:W-:Y:S01]  /*40830*/  PRMT R157, R51, 0x7632, R157 ;  /* 0x00007632339d7816 */ /* 0x000fe2000000009d */
[----:B---3--:R-:W-:Y:S01]  /*40840*/  IMAD.WIDE R52, R97, 0x2, R158 ;  /* 0x0000000261347825 */ /* 0x008fe200078e029e */
[----:B------:R3:W-:Y:S04]  /*40850*/  @P5 STG.E.U16 desc[UR60][R48.64], R51 ;  /* 0x0000003330005986 */ /* 0x0007e8000c10153c */
[----:B------:R-:W1:Y:S01]  /*40860*/  LDC R98, c[0x0][0x22c] ;  /* 0x00008b00ff627b82 */ /* 0x000e620000000800 */
[----:B------:R-:W-:Y:S01]  /*40870*/  IMAD.WIDE R92, R99, 0x2, R20 ;  /* 0x00000002635c7825 */ /* 0x000fe200078e0214 */
[----:B----4-:R-:W-:-:S06]  /*40880*/  ISETP.GE.AND P2, PT, R95, R102, PT ;  /* 0x000000665f00720c */ /* 0x010fcc0003f46270 */
[----:B------:R-:W4:Y:S01]  /*40890*/  LDC R96, c[0x0][0x22c] ;  /* 0x00008b00ff607b82 */ /* 0x000f220000000800 */
[----:B---3--:R-:W-:Y:S01]  /*408a0*/  PRMT R49, R55, 0x7632, R49 ;  /* 0x0000763237317816 */ /* 0x008fe20000000031 */
[----:B------:R-:W-:Y:S01]  /*408b0*/  IMAD.WIDE R94, R99, 0x2, R158 ;  /* 0x00000002635e7825 */ /* 0x000fe200078e029e */
[----:B------:R-:W-:Y:S05]  /*408c0*/  @P1 STG.E.U16 desc[UR60][R52.64], R157 ;  /* 0x0000009d34001986 */ /* 0x000fea000c10153c */
[----:B------:R-:W3:Y:S01]  /*408d0*/  LDC R244, c[0x0][0x228] ;  /* 0x00008a00fff47b82 */ /* 0x000ee20000000800 */
[----:B------:R-:W-:Y:S04]  /*408e0*/  @P6 STG.E.U16 desc[UR60][R92.64], R55 ;  /* 0x000000375c006986 */ /* 0x000fe8000c10153c */
[----:B------:R2:W-:Y:S03]  /*408f0*/  @P3 STG.E.U16 desc[UR60][R94.64], R49 ;  /* 0x000000315e003986 */ /* 0x0005e6000c10153c */
[----:B------:R-:W3:Y:S01]  /*40900*/  LDC R2, c[0x0][0x22c] ;  /* 0x00008b00ff027b82 */ /* 0x000ee20000000800 */
[----:B0-----:R-:W-:Y:S01]  /*40910*/  ISETP.LT.AND P3, PT, R23, R50, !P2 ;  /* 0x000000321700720c */ /* 0x001fe20005761270 */
[----:B--2---:R-:W-:Y:S01]  /*40920*/  IMAD.IADD R51, R99, 0x1, R100 ;  /* 0x0000000163337824 */ /* 0x004fe200078e0264 */
[----:B------:R-:W-:-:S05]  /*40930*/  ISETP.LT.AND P2, PT, R156, R101, !P2 ;  /* 0x000000659c00720c */ /* 0x000fca0005741270 */
[----:B------:R-:W0:Y:S01]  /*40940*/  LDC R97, c[0x0][0x228] ;  /* 0x00008a00ff617b82 */ /* 0x000e220000000800 */
[----:B------:R-:W-:Y:S02]  /*40950*/  VIADD R103, R3, 0x29 ;  /* 0x0000002903677836 */ /* 0x000fe40000000000 */
[----:B------:R-:W-:-:S05]  /*40960*/  IMAD.WIDE R48, R51, 0x2, R20 ;  /* 0x0000000233307825 */ /* 0x000fca00078e0214 */
[----:B------:R-:W2:Y:S01]  /*40970*/  LDC R54, c[0x0][0x228] ;  /* 0x00008a00ff367b82 */ /* 0x000ea20000000800 */
[----:B------:R-:W-:Y:S01]  /*40980*/  VIADD R95, R3, 0x2a ;  /* 0x0000002a035f7836 */ /* 0x000fe20000000000 */
[----:B-1----:R-:W-:Y:S01]  /*40990*/  ISETP.GE.AND P1, PT, R103, R98, PT ;  /* 0x000000626700720c */ /* 0x002fe20003f26270 */
[----:B------:R-:W-:-:S05]  /*409a0*/  IMAD.IADD R99, R51, 0x1, R0 ;  /* 0x0000000133637824 */ /* 0x000fca00078e0200 */
[----:B------:R-:W1:Y:S01]  /*409b0*/  LDC R93, c[0x0][0x228] ;  /* 0x00008a00ff5d7b82 */ /* 0x000e620000000800 */
[----:B------:R1:W-:Y:S01]  /*409c0*/  @P3 STG.E.U16 desc[UR60][R48.64], R40 ;  /* 0x0000002830003986 */ /* 0x0003e2000c10153c */
[----:B------:R-:W-:Y:S01]  /*409d0*/  IMAD.WIDE R50, R51, 0x2, R158 ;  /* 0x0000000233327825 */ /* 0x000fe200078e029e */
[----:B------:R-:W-:-:S05]  /*409e0*/  PRMT R94, R40, 0x7632, R94 ;  /* 0x00007632285e7816 */ /* 0x000fca000000005e */
[----:B------:R-:W1:Y:S01]  /*409f0*/  LDC R55, c[0x0][0x248] ;  /* 0x00009200ff377b82 */ /* 0x000e620000000800 */
[----:B----4-:R-:W-:Y:S01]  /*40a00*/  ISETP.GE.AND P3, PT, R95, R96, PT ;  /* 0x000000605f00720c */ /* 0x010fe20003f66270 */
[----:B------:R-:W-:-:S06]  /*40a10*/  VIADD R95, R3, 0x2b ;  /* 0x0000002b035f7836 */ /* 0x000fcc0000000000 */
[----:B------:R-:W4:Y:S01]  /*40a20*/  LDC R92, c[0x0][0x228] ;  /* 0x00008a00ff5c7b82 */ /* 0x000f220000000800 */
[----:B---3--:R-:W-:Y:S01]  /*40a30*/  ISETP.LT.AND P5, PT, R23, R244, !P1 ;  /* 0x000000f41700720c */ /* 0x008fe20004fa1270 */
[----:B------:R3:W-:Y:S06]  /*40a40*/  @P2 STG.E.U16 desc[UR60][R50.64], R94 ;  /* 0x0000005e32002986 */ /* 0x0007ec000c10153c */
[----:B------:R-:W4:Y:S01]  /*40a50*/  LDC R0, c[0x0][0x248] ;  /* 0x00009200ff007b82 */ /* 0x000f220000000800 */
[----:B------:R-:W-:Y:S01]  /*40a60*/  ISETP.GE.AND P2, PT, R95, R2, PT ;  /* 0x000000025f00720c */ /* 0x000fe20003f46270 */
[----:B------:R-:W-:Y:S01]  /*40a70*/  IMAD.WIDE R52, R99, 0x2, R20 ;  /* 0x0000000263347825 */ /* 0x000fe200078e0214 */
[----:B0-----:R-:W-:-:S05]  /*40a80*/  ISETP.LT.AND P1, PT, R156, R97, !P1 ;  /* 0x000000619c00720c */ /* 0x001fca0004f21270 */
[----:B------:R-:W0:Y:S01]  /*40a90*/  LDC R2, c[0x0][0x22c] ;  /* 0x00008b00ff027b82 */ /* 0x000e220000000800 */
[----:B------:R4:W-:Y:S01]  /*40aa0*/  @P5 STG.E.U16 desc[UR60][R52.64], R44 ;  /* 0x0000002c34005986 */ /* 0x0009e2000c10153c */
[----:B--2---:R-:W-:-:S06]  /*40ab0*/  ISETP.LT.AND P5, PT, R23, R54, !P3 ;  /* 0x000000361700720c */ /* 0x004fcc0005fa1270 */
[----:B------:R-:W2:Y:S01]  /*40ac0*/  LDC R96, c[0x0][0x228] ;  /* 0x00008a00ff607b82 */ /* 0x000ea20000000800 */
[----:B-1----:R-:W-:Y:S01]  /*40ad0*/  ISETP.LT.AND P6, PT, R156, R93, !P3 ;  /* 0x0000005d9c00720c */ /* 0x002fe20005fc1270 */
[----:B------:R-:W-:Y:S01]  /*40ae0*/  IMAD.WIDE R48, R99, 0x2, R158 ;  /* 0x0000000263307825 */ /* 0x000fe200078e029e */
[----:B---3--:R-:W-:Y:S02]  /*40af0*/  PRMT R51, R44, 0x7632, R51 ;  /* 0x000076322c337816 */ /* 0x008fe40000000033 */
[----:B----4-:R-:W-:-:S03]  /*40b00*/  ISETP.LT.AND P3, PT, R23, R92, !P2 ;  /* 0x0000005c1700720c */ /* 0x010fc60005761270 */
[----:B------:R-:W1:Y:S01]  /*40b10*/  LDC R98, c[0x0][0x22c] ;  /* 0x00008b00ff627b82 */ /* 0x000e620000000800 */
[----:B------:R-:W-:-:S07]  /*40b20*/  IMAD.IADD R55, R99, 0x1, R55 ;  /* 0x0000000163377824 */ /* 0x000fce00078e0237 */
[----:B------:R-:W3:Y:S01]  /*40b30*/  LDC R101, c[0x0][0x228] ;  /* 0x00008a00ff657b82 */ /* 0x000ee20000000800 */
[C---:B------:R-:W-:Y:S01]  /*40b40*/  IMAD.IADD R93, R55.reuse, 0x1, R0 ;  /* 0x00000001375d7824 */ /* 0x040fe200078e0200 */
[----:B------:R4:W-:Y:S06]  /*40b50*/  @P1 STG.E.U16 desc[UR60][R48.64], R51 ;  /* 0x0000003330001986 */ /* 0x0009ec000c10153c */
[----:B------:R-:W1:Y:S01]  /*40b60*/  LDC R97, c[0x0][0x228] ;  /* 0x00008a00ff617b82 */ /* 0x000e620000000800 */
[----:B------:R-:W-:Y:S01]  /*40b70*/  IMAD.WIDE R52, R55, 0x2, R158 ;  /* 0x0000000237347825 */ /* 0x000fe200078e029e */
[----:B------:R-:W-:-:S06]  /*40b80*/  PRMT R0, R41, 0x7632, R0 ;  /* 0x0000763229007816 */ /* 0x000fcc0000000000 */
[----:B------:R-:W1:Y:S01]  /*40b90*/  LDC R94, c[0x0][0x228] ;  /* 0x00008a00ff5e7b82 */ /* 0x000e620000000800 */
[----:B----4-:R-:W-:-:S07]  /*40ba0*/  IMAD.WIDE R50, R55, 0x2, R20 ;  /* 0x0000000237327825 */ /* 0x010fce00078e0214 */
[----:B------:R-:W4:Y:S01]  /*40bb0*/  LDC R44, c[0x0][0x248] ;  /* 0x00009200ff2c7b82 */ /* 0x000f220000000800 */
[----:B------:R-:W-:Y:S01]  /*40bc0*/  IADD3 R99, R3, 0x2c, RZ ;  /* 0x0000002c03637810 */ /* 0x000fe20007ffe0ff */
[----:B------:R-:W-:-:S06]  /*40bd0*/  IMAD.WIDE R54, R93, 0x2, R20 ;  /* 0x000000025d367825 */ /* 0x000fcc00078e0214 */
[----:B------:R-:W1:Y:S01]  /*40be0*/  LDC R95, c[0x0][0x228] ;  /* 0x00008a00ff5f7b82 */ /* 0x000e620000000800 */
[----:B------:R-:W-:Y:S07]  /*40bf0*/  @P5 STG.E.U16 desc[UR60][R50.64], R41 ;  /* 0x0000002932005986 */ /* 0x000fee000c10153c */
[----:B------:R-:W1:Y:S01]  /*40c00*/  LDC R40, c[0x0][0x248] ;  /* 0x00009200ff287b82 */ /* 0x000e620000000800 */
[----:B------:R-:W-:Y:S01]  /*40c10*/  @P6 STG.E.U16 desc[UR60][R52.64], R0 ;  /* 0x0000000034006986 */ /* 0x000fe2000c10153c */
[----:B0-----:R-:W-:-:S03]  /*40c20*/  ISETP.GE.AND P1, PT, R99, R2, PT ;  /* 0x000000026300720c */ /* 0x001fc60003f26270 */
[----:B------:R0:W-:Y:S01]  /*40c30*/  @P3 STG.E.U16 desc[UR60][R54.64], R45 ;  /* 0x0000002d36003986 */ /* 0x0001e2000c10153c */
[----:B------:R-:W-:Y:S01]  /*40c40*/  VIADD R103, R3, 0x2d ;  /* 0x0000002d03677836 */ /* 0x000fe20000000000 */
[----:B--2---:R-:W-:Y:S01]  /*40c50*/  ISETP.LT.AND P6, PT, R23, R96, !P1 ;  /* 0x000000601700720c */ /* 0x004fe20004fc1270 */
[----:B------:R-:W2:Y:S01]  /*40c60*/  LDC R2, c[0x0][0x228] ;  /* 0x00008a00ff027b82 */ /* 0x000ea20000000800 */
[----:B---3--:R-:W-:Y:S01]  /*40c70*/  ISETP.LT.AND P2, PT, R156, R101, !P2 ;  /* 0x000000659c00720c */ /* 0x008fe20005741270 */
[----:B----4-:R-:W-:-:S06]  /*40c80*/  IMAD.IADD R49, R93, 0x1, R44 ;  /* 0x000000015d317824 */ /* 0x010fcc00078e022c */
[----:B------:R-:W3:Y:S01]  /*40c90*/  LDC R92, c[0x0][0x228] ;  /* 0x00008a00ff5c7b82 */ /* 0x000ee20000000800 */
[----:B-1----:R-:W-:-:S07]  /*40ca0*/  ISETP.GE.AND P3, PT, R103, R98, PT ;  /* 0x000000626700720c */ /* 0x002fce0003f66270 */
[----:B0-----:R-:W0:Y:S01]  /*40cb0*/  LDC R54, c[0x0][0x22c] ;  /* 0x00008b00ff367b82 */ /* 0x001e220000000800 */
[----:B------:R-:W-:-:S07]  /*40cc0*/  ISETP.LT.AND P1, PT, R156, R97, !P1 ;  /* 0x000000619c00720c */ /* 0x000fce0004f21270 */
[----:B------:R-:W1:Y:S01]  /*40cd0*/  LDC R96, c[0x0][0x22c] ;  /* 0x00008b00ff607b82 */ /* 0x000e620000000800 */
[----:B------:R-:W-:Y:S02]  /*40ce0*/  ISETP.LT.AND P5, PT, R23, R94, !P3 ;  /* 0x0000005e1700720c */ /* 0x000fe40005fa1270 */
[----:B------:R-:W-:Y:S01]  /*40cf0*/  ISETP.LT.AND P3, PT, R156, R95, !P3 ;  /* 0x0000005f9c00720c */ /* 0x000fe20005f61270 */
[----:B------:R-:W-:-:S04]  /*40d00*/  IMAD.IADD R95, R49, 0x1, R40 ;  /* 0x00000001315f7824 */ /* 0x000fc800078e0228 */
[----:B------:R-:W4:Y:S01]  /*40d10*/  LDC R55, c[0x0][0x228] ;  /* 0x00008a00ff377b82 */ /* 0x000f220000000800 */
[----:B------:R-:W-:Y:S01]  /*40d20*/  PRMT R53, R45, 0x7632, R53 ;  /* 0x000076322d357816 */ /* 0x000fe20000000035 */
[----:B------:R-:W-:Y:S01]  /*40d30*/  IMAD.WIDE R40, R93, 0x2, R158 ;  /* 0x000000025d287825 */ /* 0x000fe200078e029e */
[----:B------:R-:W-:-:S05]  /*40d40*/  PRMT R98, R42, 0x7632, R98 ;  /* 0x000076322a627816 */ /* 0x000fca0000000062 */
[----:B------:R-:W4:Y:S01]  /*40d50*/  LDC R94, c[0x0][0x248] ;  /* 0x00009200ff5e7b82 */ /* 0x000f220000000800 */
[C---:B------:R-:W-:Y:S01]  /*40d60*/  IMAD.WIDE R44, R49.reuse, 0x2, R20 ;  /* 0x00000002312c7825 */ /* 0x040fe200078e0214 */
[----:B------:R2:W-:Y:S03]  /*40d70*/  @P2 STG.E.U16 desc[UR60][R40.64], R53 ;  /* 0x0000003528002986 */ /* 0x0005e6000c10153c */
[----:B------:R-:W-:-:S03]  /*40d80*/  IMAD.WIDE R48, R49, 0x2, R158 ;  /* 0x0000000231307825 */ /* 0x000fc600078e029e */
[----:B------:R-:W4:Y:S01]  /*40d90*/  LDC R0, c[0x0][0x248] ;  /* 0x00009200ff007b82 */ /* 0x000f220000000800 */
[----:B------:R-:W-:Y:S01]  /*40da0*/  IMAD.WIDE R50, R95, 0x2, R20 ;  /* 0x000000025f327825 */ /* 0x000fe200078e0214 */
[----:B------:R-:W-:Y:S03]  /*40db0*/  @P6 STG.E.U16 desc[UR60][R44.64], R42 ;  /* 0x0000002a2c006986 */ /* 0x000fe6000c10153c */
[C---:B------:R-:W-:Y:S01]  /*40dc0*/  VIADD R99, R3.reuse, 0x2f ;  /* 0x0000002f03637836 */ /* 0x040fe20000000000 */
[----:B------:R-:W-:Y:S01]  /*40dd0*/  @P1 STG.E.U16 desc[UR60][R48.64], R98 ;  /* 0x0000006230001986 */ /* 0x000fe2000c10153c */
[----:B------:R-:W-:Y:S01]  /*40de0*/  VIADD R97, R3, 0x2e ;  /* 0x0000002e03617836 */ /* 0x000fe20000000000 */
[----:B--2---:R-:W-:Y:S01]  /*40df0*/  PRMT R41, R46, 0x7632, R41 ;  /* 0x000076322e297816 */ /* 0x004fe20000000029 */
[----:B------:R-:W2:Y:S01]  /*40e00*/  LDC R93, c[0x0][0x22c] ;  /* 0x00008b00ff5d7b82 */ /* 0x000ea20000000800 */
[----:B------:R3:W-:Y:S01]  /*40e10*/  @P5 STG.E.U16 desc[UR60][R50.64], R46 ;  /* 0x0000002e32005986 */ /* 0x0007e2000c10153c */
[----:B0-----:R-:W-:Y:S01]  /*40e20*/  ISETP.GE.AND P1, PT, R99, R54, PT ;  /* 0x000000366300720c */ /* 0x001fe20003f26270 */
[----:B------:R-:W-:Y:S01]  /*40e30*/  IMAD.WIDE R52, R95, 0x2, R158 ;  /* 0x000000025f347825 */ /* 0x000fe200078e029e */
[----:B-1----:R-:W-:-:S02]  /*40e40*/  ISETP.GE.AND P2, PT, R97, R96, PT ;  /* 0x000000606100720c */ /* 0x002fc40003f46270 */
[C---:B------:R-:W-:Y:S02]  /*40e50*/  ISETP.LT.AND P5, PT, R23.reuse, R2, !P1 ;  /* 0x000000021700720c */ /* 0x040fe40004fa1270 */
[----:B------:R-:W0:Y:S08]  /*40e60*/  LDC R96, c[0x0][0x228] ;  /* 0x00008a00ff607b82 */ /* 0x000e300000000800 */
[----:B---3--:R-:W1:Y:S01]  /*40e70*/  LDC R46, c[0x0][0x22c] ;  /* 0x00008b00ff2e7b82 */ /* 0x008e620000000800 */
[----:B------:R3:W-:Y:S01]  /*40e80*/  @P3 STG.E.U16 desc[UR60][R52.64], R41 ;  /* 0x0000002934003986 */ /* 0x0007e2000c10153c */
[----:B------:R-:W-:-:S06]  /*40e90*/  ISETP.LT.AND P3, PT, R23, R92, !P2 ;  /* 0x0000005c1700720c */ /* 0x000fcc0005761270 */
[----:B------:R-:W0:Y:S01]  /*40ea0*/  LDC R51, c[0x0][0x228] ;  /* 0x00008a00ff337b82 */ /* 0x000e220000000800 */
[----:B----4-:R-:W-:-:S07]  /*40eb0*/  ISETP.LT.AND P2, PT, R156, R55, !P2 ;  /* 0x000000379c00720c */ /* 0x010fce0005741270 */
[----:B------:R-:W4:Y:S01]  /*40ec0*/  LDC R2, c[0x0][0x228] ;  /* 0x00008a00ff027b82 */ /* 0x000f220000000800 */
[----:B------:R-:W-:Y:S01]  /*40ed0*/  IMAD.IADD R45, R95, 0x1, R94 ;  /* 0x000000015f2d7824 */ /* 0x000fe200078e025e */
[----:B------:R-:W-:Y:S01]  /*40ee0*/  PRMT R92, R43, 0x7632, R92 ;  /* 0x000076322b5c7816 */ /* 0x000fe2000000005c */
[----:B------:R-:W-:-:S05]  /*40ef0*/  VIADD R50, R3, 0x30 ;  /* 0x0000003003327836 */ /* 0x000fca0000000000 */
[----:B------:R-:W4:Y:S01]  /*40f00*/  LDC R97, c[0x0][0x228] ;  /* 0x00008a00ff617b82 */ /* 0x000f220000000800 */
[----:B---3--:R-:W-:-:S04]  /*40f10*/  IMAD.WIDE R40, R45, 0x2, R20 ;  /* 0x000000022d287825 */ /* 0x008fc800078e0214 */
[C---:B------:R-:W-:Y:S02]  /*40f20*/  IMAD.IADD R53, R45.reuse, 0x1, R0 ;  /* 0x000000012d357824 */ /* 0x040fe400078e0200 */
[----:B------:R-:W-:Y:S01]  /*40f30*/  IMAD.WIDE R44, R45, 0x2, R158 ;  /* 0x000000022d2c7825 */ /* 0x000fe200078e029e */
[----:B------:R-:W3:Y:S03]  /*40f40*/  LDC R42, c[0x0][0x248] ;  /* 0x00009200ff2a7b82 */ /* 0x000ee60000000800 */
[----:B------:R-:W-:Y:S01]  /*40f50*/  VIADD R95, R3, 0x31 ;  /* 0x00000031035f7836 */ /* 0x000fe20000000000 */
[----:B------:R-:W-:Y:S01]  /*40f60*/  @P3 STG.E.U16 desc[UR60][R40.64], R43 ;  /* 0x0000002b28003986 */ /* 0x000fe2000c10153c */
[----:B------:R-:W-:Y:S01]  /*40f70*/  IMAD.WIDE R48, R53, 0x2, R20 ;  /* 0x0000000235307825 */ /* 0x000fe200078e0214 */
[----:B--2---:R-:W-:Y:S02]  /*40f80*/  ISETP.GE.AND P3, PT, R50, R93, PT ;  /* 0x0000005d3200720c */ /* 0x004fe40003f66270 */
[----:B------:R-:W2:Y:S01]  /*40f90*/  LDC R0, c[0x0][0x248] ;  /* 0x00009200ff007b82 */ /* 0x000ea20000000800 */
[----:B------:R3:W-:Y:S01]  /*40fa0*/  @P2 STG.E.U16 desc[UR60][R44.64], R92 ;  /* 0x0000005c2c002986 */ /* 0x0007e2000c10153c */
[----:B-1----:R-:W-:-:S02]  /*40fb0*/  ISETP.GE.AND P2, PT, R95, R46, PT ;  /* 0x0000002e5f00720c */ /* 0x002fc40003f46270 */
[C---:B0-----:R-:W-:Y:S01]  /*40fc0*/  ISETP.LT.AND P6, PT, R156.reuse, R51, !P3 ;  /* 0x000000339c00720c */ /* 0x041fe20005fc1270 */
[----:B------:R0:W-:Y:S01]  /*40fd0*/  @P5 STG.E.U16 desc[UR60][R48.64], R47 ;  /* 0x0000002f30005986 */ /* 0x0001e2000c10153c */
[C---:B------:R-:W-:Y:S02]  /*40fe0*/  ISETP.LT.AND P5, PT, R23.reuse, R96, !P3 ;  /* 0x000000601700720c */ /* 0x040fe40005fa1270 */
[----:B----4-:R-:W-:Y:S01]  /*40ff0*/  ISETP.LT.AND P3, PT, R23, R2, !P2 ;  /* 0x000000021700720c */ /* 0x010fe20005761270 */
[----:B------:R-:W1:Y:S08]  /*41000*/  LDC R50, c[0x0][0x22c] ;  /* 0x00008b00ff327b82 */ /* 0x000e700000000800 */
[----:B------:R-:W4:Y:S01]  /*41010*/  LDC R2, c[0x0][0x248] ;  /* 0x00009200ff027b82 */ /* 0x000f220000000800 */
[----:B------:R-:W-:Y:S01]  /*41020*/  ISETP.LT.AND P1, PT, R156, R97, !P1 ;  /* 0x000000619c00720c */ /* 0x000fe20004f21270 */
[----:B---3--:R-:W-:-:S06]  /*41030*/  IMAD.IADD R45, R53, 0x1, R42 ;  /* 0x00000001352d7824 */ /* 0x008fcc00078e022a */
[----:B------:R-:W3:Y:S08]  /*41040*/  LDC R52, c[0x0][0x22c] ;  /* 0x00008b00ff347b82 */ /* 0x000ef00000000800 */
[----:B------:R-:W3:Y:S01]  /*41050*/  LDC R55, c[0x0][0x228] ;  /* 0x00008a00ff377b82 */ /* 0x000ee20000000800 */
[----:B------:R-:W-:Y:S01]  /*41060*/  PRMT R94, R47, 0x7632, R94 ;  /* 0x000076322f5e7816 */ /* 0x000fe2000000005e */
[----:B------:R-:W-:-:S06]  /*41070*/  IMAD.WIDE R40, R53, 0x2, R158 ;  /* 0x0000000235287825 */ /* 0x000fcc00078e029e */
[----:B------:R-:W3:Y:S01]  /*41080*/  LDC R54, c[0x0][0x228] ;  /* 0x00008a00ff367b82 */ /* 0x000ee20000000800 */
[----:B------:R-:W-:-:S04]  /*41090*/  IMAD.WIDE R42, R45, 0x2, R20 ;  /* 0x000000022d2a7825 */ /* 0x000fc800078e0214 */
[----:B--2---:R-:W-:-:S03]  /*410a0*/  IMAD.IADD R51, R45, 0x1, R0 ;  /* 0x000000012d337824 */ /* 0x004fc600078e0200 */
[----:B------:R-:W2:Y:S01]  /*410b0*/  LDC R93, c[0x0][0x228] ;  /* 0x00008a00ff5d7b82 */ /* 0x000ea20000000800 */
[----:B------:R-:W-:Y:S01]  /*410c0*/  PRMT R0, R32, 0x7632, R0 ;  /* 0x0000763220007816 */ /* 0x000fe20000000000 */
[----:B------:R-:W-:-:S06]  /*410d0*/  IMAD.WIDE R44, R45, 0x2, R158 ;  /* 0x000000022d2c7825 */ /* 0x000fcc00078e029e */
[----:B------:R-:W2:Y:S01]  /*410e0*/  LDC R92, c[0x0][0x228] ;  /* 0x00008a00ff5c7b82 */ /* 0x000ea20000000800 */
[----:B------:R-:W-:Y:S01]  /*410f0*/  @P1 STG.E.U16 desc[UR60][R40.64], R94 ;  /* 0x0000005e28001986 */ /* 0x000fe2000c10153c */
[----:B------:R-:W-:-:S03]  /*41100*/  VIADD R53, R3, 0x32 ;  /* 0x0000003203357836 */ /* 0x000fc60000000000 */
[----:B------:R-:W-:Y:S03]  /*41110*/  @P5 STG.E.U16 desc[UR60][R42.64], R32 ;  /* 0x000000202a005986 */ /* 0x000fe6000c10153c */
[----:B0-----:R-:W0:Y:S01]  /*41120*/  LDC R49, c[0x0][0x228] ;  /* 0x00008a00ff317b82 */ /* 0x001e220000000800 */
[----:B------:R4:W-:Y:S01]  /*41130*/  @P6 STG.E.U16 desc[UR60][R44.64], R0 ;  /* 0x000000002c006986 */ /* 0x0009e2000c10153c */
[----:B------:R-:W-:-:S06]  /*41140*/  IMAD.WIDE R46, R51, 0x2, R20 ;  /* 0x00000002332e7825 */ /* 0x000fcc00078e0214 */
[----:B------:R-:W0:Y:S01]  /*41150*/  LDC R48, c[0x0][0x248] ;  /* 0x00009200ff307b82 */ /* 0x000e220000000800 */
[----:B------:R-:W-:Y:S01]  /*41160*/  VIADD R95, R3, 0x33 ;  /* 0x00000033035f7836 */ /* 0x000fe20000000000 */
[----:B-1----:R-:W-:Y:S01]  /*41170*/  ISETP.GE.AND P1, PT, R53, R50, PT ;  /* 0x000000323500720c */ /* 0x002fe20003f26270 */
[----:B----4-:R-:W-:-:S05]  /*41180*/  IMAD.IADD R45, R51, 0x1, R2 ;  /* 0x00000001332d7824 */ /* 0x010fca00078e0202 */
[----:B------:R-:W1:Y:S01]  /*41190*/  LDC R2, c[0x0][0x22c] ;  /* 0x00008b00ff027b82 */ /* 0x000e620000000800 */
[----:B------:R4:W-:Y:S01]  /*411a0*/  @P3 STG.E.U16 desc[UR60][R46.64], R36 ;  /* 0x000000242e003986 */ /* 0x0009e2000c10153c */
[----:B---3--:R-:W-:Y:S02]  /*411b0*/  ISETP.GE.AND P3, PT, R95, R52, PT ;  /* 0x000000345f00720c */ /* 0x008fe40003f66270 */
[----:B------:R-:W-:-:S04]  /*411c0*/  ISETP.LT.AND P2, PT, R156, R55, !P2 ;  /* 0x000000379c00720c */ /* 0x000fc80005741270 */
[----:B------:R-:W3:Y:S01]  /*411d0*/  LDC R50, c[0x0][0x22c] ;  /* 0x00008b00ff327b82 */ /* 0x000ee20000000800 */
[----:B------:R-:W-:-:S07]  /*411e0*/  ISETP.LT.AND P6, PT, R23, R54, !P1 ;  /* 0x000000361700720c */ /* 0x000fce0004fc1270 */
[----:B------:R-:W3:Y:S01]  /*411f0*/  LDC R32, c[0x0][0x248] ;  /* 0x00009200ff207b82 */ /* 0x000ee20000000800 */
[----:B--2---:R-:W-:-:S07]  /*41200*/  ISETP.LT.AND P1, PT, R156, R93, !P1 ;  /* 0x0000005d9c00720c */ /* 0x004fce0004f21270 */
[----:B------:R-:W2:Y:S01]  /*41210*/  LDC R52, c[0x0][0x228] ;  /* 0x00008a00ff347b82 */ /* 0x000ea20000000800 */
[----:B------:R-:W-:-:S07]  /*41220*/  ISETP.LT.AND P5, PT, R23, R92, !P3 ;  /* 0x0000005c1700720c */ /* 0x000fce0005fa1270 */
[----:B------:R-:W2:Y:S01]  /*41230*/  LDC R55, c[0x0][0x228] ;  /* 0x00008a00ff377b82 */ /* 0x000ea20000000800 */
[----:B------:R-:W-:-:S07]  /*41240*/  PRMT R92, R36, 0x7632, R92 ;  /* 0x00007632245c7816 */ /* 0x000fce000000005c */
[----:B------:R-:W2:Y:S01]  /*41250*/  LDC R0, c[0x0][0x248] ;  /* 0x00009200ff007b82 */ /* 0x000ea20000000800 */
[----:B------:R-:W-:Y:S01]  /*41260*/  IMAD.WIDE R40, R51, 0x2, R158 ;  /* 0x0000000233287825 */ /* 0x000fe200078e029e */
[----:B0-----:R-:W-:-:S06]  /*41270*/  ISETP.LT.AND P3, PT, R156, R49, !P3 ;  /* 0x000000319c00720c */ /* 0x001fcc0005f61270 */
[----:B----4-:R-:W0:Y:S01]  /*41280*/  LDC R36, c[0x0][0x228] ;  /* 0x00008a00ff247b82 */ /* 0x010e220000000800 */
[----:B------:R-:W-:Y:S01]  /*41290*/  VIADD R97, R3, 0x35 ;  /* 0x0000003503617836 */ /* 0x000fe20000000000 */
[----:B------:R-:W-:Y:S01]  /*412a0*/  PRMT R94, R33, 0x7632, R94 ;  /* 0x00007632215e7816 */ /* 0x000fe2000000005e */
[C---:B------:R-:W-:Y:S02]  /*412b0*/  IMAD.IADD R53, R45.reuse, 0x1, R48 ;  /* 0x000000012d357824 */ /* 0x040fe400078e0230 */
[C---:B------:R-:W-:Y:S01]  /*412c0*/  IMAD.WIDE R42, R45.reuse, 0x2, R20 ;  /* 0x000000022d2a7825 */ /* 0x040fe200078e0214 */
[----:B------:R4:W-:Y:S02]  /*412d0*/  @P2 STG.E.U16 desc[UR60][R40.64], R92 ;  /* 0x0000005c28002986 */ /* 0x0009e4000c10153c */
[----:B------:R-:W0:Y:S01]  /*412e0*/  LDC R93, c[0x0][0x228] ;  /* 0x00008a00ff5d7b82 */ /* 0x000e220000000800 */
[----:B------:R-:W-:Y:S01]  /*412f0*/  IMAD.WIDE R44, R45, 0x2, R158 ;  /* 0x000000022d2c7825 */ /* 0x000fe200078e029e */
[----:B-1----:R-:W-:-:S03]  /*41300*/  ISETP.GE.AND P2, PT, R97, R2, PT ;  /* 0x000000026100720c */ /* 0x002fc60003f46270 */
[----:B------:R-:W-:Y:S01]  /*41310*/  VIADD R95, R3, 0x34 ;  /* 0x00000034035f7836 */ /* 0x000fe20000000000 */
[----:B------:R1:W-:Y:S01]  /*41320*/  @P6 STG.E.U16 desc[UR60][R42.64], R33 ;  /* 0x000000212a006986 */ /* 0x0003e2000c10153c */
[----:B------:R-:W-:Y:S01]  /*41330*/  IMAD.WIDE R46, R53, 0x2, R20 ;  /* 0x00000002352e7825 */ /* 0x000fe200078e0214 */
[----:B------:R-:W0:Y:S02]  /*41340*/  LDC R51, c[0x0][0x22c] ;  /* 0x00008b00ff337b82 */ /* 0x000e240000000800 */
[----:B------:R-:W-:Y:S01]  /*41350*/  @P1 STG.E.U16 desc[UR60][R44.64], R94 ;  /* 0x0000005e2c001986 */ /* 0x000fe2000c10153c */
[----:B----4-:R-:W-:Y:S01]  /*41360*/  PRMT R41, R37, 0x7632, R41 ;  /* 0x0000763225297816 */ /* 0x010fe20000000029 */
[----:B------:R-:W-:Y:S01]  /*41370*/  IMAD.WIDE R48, R53, 0x2, R158 ;  /* 0x0000000235307825 */ /* 0x000fe200078e029e */
[----:B---3--:R-:W-:-:S03]  /*41380*/  ISETP.GE.AND P1, PT, R95, R50, PT ;  /* 0x000000325f00720c */ /* 0x008fc60003f26270 */
[----:B------:R-:W3:Y:S01]  /*41390*/  LDC R2, c[0x0][0x248] ;  /* 0x00009200ff027b82 */ /* 0x000ee20000000800 */
[----:B------:R4:W-:Y:S01]  /*413a0*/  @P5 STG.E.U16 desc[UR60][R46.64], R37 ;  /* 0x000000252e005986 */ /* 0x0009e2000c10153c */
[----:B------:R-:W-:Y:S01]  /*413b0*/  IMAD.IADD R53, R53, 0x1, R32 ;  /* 0x0000000135357824 */ /* 0x000fe200078e0220 */
[----:B--2---:R-:W-:Y:S02]  /*413c0*/  ISETP.LT.AND P5, PT, R23, R52, !P1 ;  /* 0x000000341700720c */ /* 0x004fe40004fa1270 */
[----:B------:R2:W-:Y:S03]  /*413d0*/  @P3 STG.E.U16 desc[UR60][R48.64], R41 ;  /* 0x0000002930003986 */ /* 0x0005e6000c10153c */
[----:B------:R-:W2:Y:S01]  /*413e0*/  LDC R54, c[0x0][0x228] ;  /* 0x00008a00ff367b82 */ /* 0x000ea20000000800 */
[----:B------:R-:W-:Y:S01]  /*413f0*/  ISETP.LT.AND P3, PT, R156, R55, !P1 ;  /* 0x000000379c00720c */ /* 0x000fe20004f61270 */
[----:B-1----:R-:W-:-:S06]  /*41400*/  IMAD.IADD R43, R53, 0x1, R0 ;  /* 0x00000001352b7824 */ /* 0x002fcc00078e0200 */
[----:B----4-:R-:W1:Y:S01]  /*41410*/  LDC R47, c[0x0][0x228] ;  /* 0x00008a00ff2f7b82 */ /* 0x010e620000000800 */
[----:B0-----:R-:W-:Y:S01]  /*41420*/  ISETP.LT.AND P6, PT, R23, R36, !P2 ;  /* 0x000000241700720c */ /* 0x001fe200057c1270 */
[----:B------:R-:W-:Y:S01]  /*41430*/  IMAD.WIDE R32, R53, 0x2, R20 ;  /* 0x0000000235207825 */ /* 0x000fe200078e0214 */
[----:B------:R-:W-:-:S05]  /*41440*/  PRMT R50, R34, 0x7632, R50 ;  /* 0x0000763222327816 */ /* 0x000fca0000000032 */
[----:B------:R-:W0:Y:S01]  /*41450*/  LDC R42, c[0x0][0x22c] ;  /* 0x00008b00ff2a7b82 */ /* 0x000e220000000800 */
[----:B------:R-:W-:-:S07]  /*41460*/  IMAD.WIDE R36, R53, 0x2, R158 ;  /* 0x0000000235247825 */ /* 0x000fce00078e029e */
[----:B------:R-:W4:Y:S01]  /*41470*/  LDC R0, c[0x0][0x248] ;  /* 0x00009200ff007b82 */ /* 0x000f220000000800 */
[----:B------:R-:W-:Y:S01]  /*41480*/  VIADD R44, R3, 0x36 ;  /* 0x00000036032c7836 */ /* 0x000fe20000000000 */
[----:B------:R2:W-:Y:S06]  /*41490*/  @P5 STG.E.U16 desc[UR60][R32.64], R34 ;  /* 0x0000002220005986 */ /* 0x0005ec000c10153c */
[----:B------:R-:W4:Y:S01]  /*414a0*/  LDC R46, c[0x0][0x228] ;  /* 0x00008a00ff2e7b82 */ /* 0x000f220000000800 */
[----:B------:R2:W-:Y:S01]  /*414b0*/  @P3 STG.E.U16 desc[UR60][R36.64], R50 ;  /* 0x0000003224003986 */ /* 0x0005e2000c10153c */
[----:B------:R-:W-:-:S02]  /*414c0*/  ISETP.LT.AND P3, PT, R156, R93, !P2 ;  /* 0x0000005d9c00720c */ /* 0x000fc40005761270 */
[----:B------:R-:W-:Y:S01]  /*414d0*/  ISETP.GE.AND P1, PT, R44, R51, PT ;  /* 0x000000332c00720c */ /* 0x000fe20003f26270 */
[----:B---3--:R-:W-:-:S03]  /*414e0*/  IMAD.IADD R45, R43, 0x1, R2 ;  /* 0x000000012b2d7824 */ /* 0x008fc600078e0202 */
[----:B------:R-:W3:Y:S01]  /*414f0*/  LDC R44, c[0x0][0x22c] ;  /* 0x00008b00ff2c7b82 */ /* 0x000ee20000000800 */
[----:B--2---:R-:W-:Y:S01]  /*41500*/  IMAD.WIDE R40, R43, 0x2, R20 ;  /* 0x000000022b287825 */ /* 0x004fe200078e0214 */
[----:B------:R-:W-:Y:S02]  /*41510*/  ISETP.LT.AND P5, PT, R23, R54, !P1 ;  /* 0x000000361700720c */ /* 0x000fe40004fa1270 */
[----:B------:R-:W-:-:S04]  /*41520*/  PRMT R33, R38, 0x7632, R33 ;  /* 0x0000763226217816 */ /* 0x000fc80000000021 */
[----:B------:R-:W2:Y:S01]  /*41530*/  LDC R2, c[0x0][0x248] ;  /* 0x00009200ff027b82 */ /* 0x000ea20000000800 */
[----:B------:R-:W-:Y:S01]  /*41540*/  IMAD.WIDE R36, R43, 0x2, R158 ;  /* 0x000000022b247825 */ /* 0x000fe200078e029e */
[----:B-1----:R-:W-:-:S03]  /*41550*/  ISETP.LT.AND P1, PT, R156, R47, !P1 ;  /* 0x0000002f9c00720c */ /* 0x002fc60004f21270 */
[----:B------:R-:W-:-:S03]  /*41560*/  VIADD R53, R3, 0x37 ;  /* 0x0000003703357836 */ /* 0x000fc60000000000 */
[----:B------:R-:W1:Y:S01]  /*41570*/  LDC R49, c[0x0][0x228] ;  /* 0x00008a00ff317b82 */ /* 0x000e620000000800 */
[----:B------:R-:W-:Y:S07]  /*41580*/  @P6 STG.E.U16 desc[UR60][R40.64], R38 ;  /* 0x0000002628006986 */ /* 0x000fee000c10153c */
[----:B------:R-:W1:Y:S01]  /*41590*/  LDC R48, c[0x0][0x228] ;  /* 0x00008a00ff307b82 */ /* 0x000e620000000800 */
[----:B------:R3:W-:Y:S01]  /*415a0*/  @P3 STG.E.U16 desc[UR60][R36.64], R33 ;  /* 0x0000002124003986 */ /* 0x0007e2000c10153c */
[----:B0-----:R-:W-:-:S06]  /*415b0*/  ISETP.GE.AND P2, PT, R53, R42, PT ;  /* 0x0000002a3500720c */ /* 0x001fcc0003f46270 */
[----:B------:R-:W0:Y:S01]  /*415c0*/  LDC R34, c[0x0][0x22c] ;  /* 0x00008b00ff227b82 */ /* 0x000e220000000800 */
[----:B----4-:R-:W-:-:S07]  /*415d0*/  IMAD.IADD R43, R45, 0x1, R0 ;  /* 0x000000012d2b7824 */ /* 0x010fce00078e0200 */
[----:B------:R-:W4:Y:S01]  /*415e0*/  LDC R51, c[0x0][0x228] ;  /* 0x00008a00ff337b82 */ /* 0x000f220000000800 */
[----:B---3--:R-:W-:Y:S01]  /*415f0*/  IMAD.WIDE R32, R45, 0x2, R20 ;  /* 0x000000022d207825 */ /* 0x008fe200078e0214 */
[----:B------:R-:W-:-:S03]  /*41600*/  PRMT R42, R35, 0x7632, R42 ;  /* 0x00007632232a7816 */ /* 0x000fc6000000002a */
[----:B------:R-:W-:-:S03]  /*41610*/  IMAD.WIDE R40, R45, 0x2, R158 ;  /* 0x000000022d287825 */ /* 0x000fc600078e029e */
[----:B------:R-:W3:Y:S01]  /*41620*/  LDC R50, c[0x0][0x228] ;  /* 0x00008a00ff327b82 */ /* 0x000ee20000000800 */
[----:B------:R-:W-:Y:S01]  /*41630*/  ISETP.LT.AND P3, PT, R23, R46, !P2 ;  /* 0x0000002e1700720c */ /* 0x000fe20005761270 */
[----:B------:R-:W-:Y:S06]  /*41640*/  @P5 STG.E.U16 desc[UR60][R32.64], R35 ;  /* 0x0000002320005986 */ /* 0x000fec000c10153c */
[----:B------:R-:W3:Y:S01]  /*41650*/  LDC R45, c[0x0][0x228] ;  /* 0x00008a00ff2d7b82 */ /* 0x000ee20000000800 */
[----:B------:R-:W-:Y:S01]  /*41660*/  VIADD R47, R3, 0x38 ;  /* 0x00000038032f7836 */ /* 0x000fe20000000000 */
[----:B------:R2:W-:Y:S06]  /*41670*/  @P1 STG.E.U16 desc[UR60][R40.64], R42 ;  /* 0x0000002a28001986 */ /* 0x0005ec000c10153c */
[----:B------:R-:W3:Y:S01]  /*41680*/  LDC R38, c[0x0][0x248] ;  /* 0x00009200ff267b82 */ /* 0x000ee20000000800 */
[----:B------:R-:W-:Y:S01]  /*41690*/  IMAD.WIDE R36, R43, 0x2, R20 ;  /* 0x000000022b247825 */ /* 0x000fe200078e0214 */
[----:B------:R-:W-:-:S06]  /*416a0*/  ISETP.GE.AND P1, PT, R47, R44, PT ;  /* 0x0000002c2f00720c */ /* 0x000fcc0003f26270 */
[----:B------:R-:W3:Y:S01]  /*416b0*/  LDC R0, c[0x0][0x248] ;  /* 0x00009200ff007b82 */ /* 0x000ee20000000800 */
[----:B------:R-:W-:-:S07]  /*416c0*/  VIADD R53, R3, 0x39 ;  /* 0x0000003903357836 */ /* 0x000fce0000000000 */
[----:B--2---:R-:W2:Y:S01]  /*416d0*/  LDC R42, c[0x0][0x22c] ;  /* 0x00008b00ff2a7b82 */ /* 0x004ea20000000800 */
[----:B------:R-:W-:Y:S01]  /*416e0*/  IMAD.IADD R41, R43, 0x1, R2 ;  /* 0x000000012b297824 */ /* 0x000fe200078e0202 */
[----:B-1----:R-:W-:Y:S01]  /*416f0*/  ISETP.LT.AND P2, PT, R156, R49, !P2 ;  /* 0x000000319c00720c */ /* 0x002fe20005741270 */
[----:B------:R1:W-:Y:S05]  /*41700*/  @P3 STG.E.U16 desc[UR60][R36.64], R39 ;  /* 0x0000002724003986 */ /* 0x0003ea000c10153c */
[----:B------:R-:W2:Y:S01]  /*41710*/  LDC R46, c[0x0][0x228] ;  /* 0x00008a00ff2e7b82 */ /* 0x000ea20000000800 */
[----:B------:R-:W-:Y:S02]  /*41720*/  ISETP.LT.AND P6, PT, R23, R48, !P1 ;  /* 0x000000301700720c */ /* 0x000fe40004fc1270 */
[----:B0-----:R-:W-:-:S05]  /*41730*/  ISETP.GE.AND P3, PT, R53, R34, PT ;  /* 0x000000223500720c */ /* 0x001fca0003f66270 */
[----:B------:R-:W0:Y:S01]  /*41740*/  LDC R47, c[0x0][0x228] ;  /* 0x00008a00ff2f7b82 */ /* 0x000e220000000800 */
[----:B----4-:R-:W-:-:S07]  /*41750*/  ISETP.LT.AND P1, PT, R156, R51, !P1 ;  /* 0x000000339c00720c */ /* 0x010fce0004f21270 */
[----:B------:R-:W4:Y:S01]  /*41760*/  LDC R44, c[0x0][0x22c] ;  /* 0x00008b00ff2c7b82 */ /* 0x000f220000000800 */
[----:B---3--:R-:W-:-:S07]  /*41770*/  ISETP.LT.AND P5, PT, R23, R50, !P3 ;  /* 0x000000321700720c */ /* 0x008fce0005fa1270 */
[----:B------:R-:W3:Y:S01]  /*41780*/  LDC R2, c[0x0][0x248] ;  /* 0x00009200ff027b82 */ /* 0x000ee20000000800 */
[----:B------:R-:W-:Y:S01]  /*41790*/  PRMT R52, R39, 0x7632, R52 ;  /* 0x0000763227347816 */ /* 0x000fe20000000034 */
[----:B------:R-:W-:-:S06]  /*417a0*/  IMAD.WIDE R32, R43, 0x2, R158 ;  /* 0x000000022b207825 */ /* 0x000fcc00078e029e */
[----:B------:R-:W4:Y:S01]  /*417b0*/  LDC R48, c[0x0][0x228] ;  /* 0x00008a00ff307b82 */ /* 0x000f220000000800 */
[----:B------:R-:W-:Y:S01]  /*417c0*/  IMAD.WIDE R34, R41, 0x2, R20 ;  /* 0x0000000229227825 */ /* 0x000fe200078e0214 */
[----:B------:R-:W-:-:S06]  /*417d0*/  ISETP.LT.AND P3, PT, R156, R45, !P3 ;  /* 0x0000002d9c00720c */ /* 0x000fcc0005f61270 */
[----:B------:R-:W4:Y:S01]  /*417e0*/  LDC R49, c[0x0][0x228] ;  /* 0x00008a00ff317b82 */ /* 0x000f220000000800 */
[C---:B------:R-:W-:Y:S01]  /*417f0*/  IMAD.IADD R43, R41.reuse, 0x1, R38 ;  /* 0x00000001292b7824 */ /* 0x040fe200078e0226 */
[----:B-1----:R-:W-:Y:S01]  /*41800*/  PRMT R39, R28, 0x7632, R39 ;  /* 0x000076321c277816 */ /* 0x002fe20000000027 */
[----:B------:R-:W-:Y:S01]  /*41810*/  IMAD.WIDE R36, R41, 0x2, R158 ;  /* 0x0000000229247825 */ /* 0x000fe200078e029e */
[----:B------:R-:W-:Y:S03]  /*41820*/  @P2 STG.E.U16 desc[UR60][R32.64], R52 ;  /* 0x0000003420002986 */ /* 0x000fe6000c10153c */
[----:B------:R-:W-:Y:S01]  /*41830*/  VIADD R51, R3, 0x3a ;  /* 0x0000003a03337836 */ /* 0x000fe20000000000 */
[----:B------:R-:W1:Y:S01]  /*41840*/  LDC R45, c[0x0][0x22c] ;  /* 0x00008b00ff2d7b82 */ /* 0x000e620000000800 */
[----:B------:R0:W-:Y:S01]  /*41850*/  @P6 STG.E.U16 desc[UR60][R34.64], R28 ;  /* 0x0000001c22006986 */ /* 0x0001e2000c10153c */
[----:B------:R-:W-:-:S03]  /*41860*/  IMAD.WIDE R40, R43, 0x2, R20 ;  /* 0x000000022b287825 */ /* 0x000fc600078e0214 */
[----:B------:R0:W-:Y:S01]  /*41870*/  @P1 STG.E.U16 desc[UR60][R36.64], R39 ;  /* 0x0000002724001986 */ /* 0x0001e2000c10153c */
[----:B--2---:R-:W-:Y:S01]  /*41880*/  ISETP.GE.AND P1, PT, R51, R42, PT ;  /* 0x0000002a3300720c */ /* 0x004fe20003f26270 */
[----:B------:R-:W-:Y:S01]  /*41890*/  VIADD R53, R3, 0x3b ;  /* 0x0000003b03357836 */ /* 0x000fe20000000000 */
[----:B------:R-:W2:Y:S01]  /*418a0*/  LDC R42, c[0x0][0x228] ;  /* 0x00008a00ff2a7b82 */ /* 0x000ea20000000800 */
[----:B------:R3:W-:Y:S01]  /*418b0*/  @P5 STG.E.U16 desc[UR60][R40.64], R24 ;  /* 0x0000001828005986 */ /* 0x0007e2000c10153c */
[----:B0-----:R-:W-:-:S06]  /*418c0*/  IMAD.IADD R35, R43, 0x1, R0 ;  /* 0x000000012b237824 */ /* 0x001fcc00078e0200 */
[----:B------:R-:W0:Y:S01]  /*418d0*/  LDC R0, c[0x0][0x248] ;  /* 0x00009200ff007b82 */ /* 0x000e220000000800 */
[----:B------:R-:W-:Y:S01]  /*418e0*/  IMAD.WIDE R38, R43, 0x2, R158 ;  /* 0x000000022b267825 */ /* 0x000fe200078e029e */
[----:B------:R-:W-:Y:S02]  /*418f0*/  ISETP.LT.AND P5, PT, R23, R46, !P1 ;  /* 0x0000002e1700720c */ /* 0x000fe40004fa1270 */
[----:B------:R-:W-:-:S04]  /*41900*/  PRMT R33, R24, 0x7632, R33 ;  /* 0x0000763218217816 */ /* 0x000fc80000000021 */
[----:B------:R-:W2:Y:S01]  /*41910*/  LDC R43, c[0x0][0x228] ;  /* 0x00008a00ff2b7b82 */ /* 0x000ea20000000800 */
[----:B------:R-:W-:Y:S01]  /*41920*/  ISETP.LT.AND P1, PT, R156, R47, !P1 ;  /* 0x0000002f9c00720c */ /* 0x000fe20004f21270 */
[----:B---3--:R-:W-:Y:S01]  /*41930*/  IMAD.IADD R41, R35, 0x1, R2 ;  /* 0x0000000123297824 */ /* 0x008fe200078e0202 */
[----:B----4-:R-:W-:-:S05]  /*41940*/  ISETP.GE.AND P2, PT, R53, R44, PT ;  /* 0x0000002c3500720c */ /* 0x010fca0003f46270 */
[----:B------:R-:W3:Y:S01]  /*41950*/  LDC R28, c[0x0][0x22c] ;  /* 0x00008b00ff1c7b82 */ /* 0x000ee20000000800 */
[----:B------:R4:W-:Y:S01]  /*41960*/  @P3 STG.E.U16 desc[UR60][R38.64], R33 ;  /* 0x0000002126003986 */ /* 0x0009e2000c10153c */
[----:B------:R-:W-:Y:S02]  /*41970*/  ISETP.LT.AND P6, PT, R23, R48, !P2 ;  /* 0x000000301700720c */ /* 0x000fe400057c1270 */
[----:B------:R-:W-:-:S04]  /*41980*/  ISETP.LT.AND P3, PT, R156, R49, !P2 ;  /* 0x000000319c00720c */ /* 0x000fc80005761270 */
[----:B------:R-:W2:Y:S08]  /*41990*/  LDC R24, c[0x0][0x248] ;  /* 0x00009200ff187b82 */ /* 0x000eb00000000800 */
[----:B------:R-:W2:Y:S01]  /*419a0*/  LDC R2, c[0x0][0x228] ;  /* 0x00008a00ff027b82 */ /* 0x000ea20000000800 */
[----:B----4-:R-:W-:Y:S01]  /*419b0*/  IMAD.WIDE R32, R35, 0x2, R20 ;  /* 0x0000000223207825 */ /* 0x010fe200078e0214 */
[----:B------:R-:W-:-:S03]  /*419c0*/  PRMT R39, R29, 0x7632, R39 ;  /* 0x000076321d277816 */ /* 0x000fc60000000027 */
[----:B------:R-:W-:-:S03]  /*419d0*/  IMAD.WIDE R34, R35, 0x2, R158 ;  /* 0x0000000223227825 */ /* 0x000fc600078e029e */
[----:B------:R-:W4:Y:S01]  /*419e0*/  LDC R40, c[0x0][0x22c] ;  /* 0x00008b00ff287b82 */ /* 0x000f220000000800 */
[----:B------:R-:W-:Y:S01]  /*419f0*/  VIADD R38, R3, 0x3c ;  /* 0x0000003c03267836 */ /* 0x000fe20000000000 */
[----:B------:R0:W-:Y:S01]  /*41a00*/  @P5 STG.E.U16 desc[UR60][R32.64], R29 ;  /* 0x0000001d20005986 */ /* 0x0001e2000c10153c */
[----:B------:R-:W-:-:S03]  /*41a10*/  IMAD.WIDE R36, R41, 0x2, R20 ;  /* 0x0000000229247825 */ /* 0x000fc600078e0214 */
[----:B------:R3:W-:Y:S01]  /*41a20*/  @P1 STG.E.U16 desc[UR60][R34.64], R39 ;  /* 0x0000002722001986 */ /* 0x0007e2000c10153c */
[----:B-1----:R-:W-:Y:S01]  /*41a30*/  ISETP.GE.AND P2, PT, R38, R45, PT ;  /* 0x0000002d2600720c */ /* 0x002fe20003f46270 */
[----:B------:R-:W-:Y:S01]  /*41a40*/  VIADD R49, R3, 0x3d ;  /* 0x0000003d03317836 */ /* 0x000fe20000000000 */
[----:B------:R-:W1:Y:S01]  /*41a50*/  LDC R45, c[0x0][0x228] ;  /* 0x00008a00ff2d7b82 */ /* 0x000e620000000800 */
[----:B------:R2:W-:Y:S01]  /*41a60*/  @P6 STG.E.U16 desc[UR60][R36.64], R25 ;  /* 0x0000001924006986 */ /* 0x0005e2000c10153c */
[----:B0-----:R-:W-:-:S06]  /*41a70*/  PRMT R33, R25, 0x7632, R33 ;  /* 0x0000763219217816 */ /* 0x001fcc0000000021 */
[----:B------:R-:W0:Y:S01]  /*41a80*/  LDC R44, c[0x0][0x228] ;  /* 0x00008a00ff2c7b82 */ /* 0x000e220000000800 */
[----:B---3--:R-:W-:Y:S01]  /*41a90*/  IMAD.WIDE R38, R41, 0x2, R158 ;  /* 0x0000000229267825 */ /* 0x008fe200078e029e */
[----:B------:R-:W-:-:S03]  /*41aa0*/  ISETP.GE.AND P1, PT, R49, R28, PT ;  /* 0x0000001c3100720c */ /* 0x000fc60003f26270 */
[----:B------:R-:W-:Y:S01]  /*41ab0*/  IMAD.IADD R29, R41, 0x1, R0 ;  /* 0x00000001291d7824 */ /* 0x000fe200078e0200 */
[----:B------:R3:W-:Y:S01]  /*41ac0*/  @P3 STG.E.U16 desc[UR60][R38.64], R33 ;  /* 0x0000002126003986 */ /* 0x0007e2000c10153c */
[----:B--2---:R-:W-:Y:S01]  /*41ad0*/  ISETP.LT.AND P3, PT, R23, R42, !P2 ;  /* 0x0000002a1700720c */ /* 0x004fe20005761270 */
[----:B------:R-:W2:Y:S01]  /*41ae0*/  LDC R47, c[0x0][0x228] ;  /* 0x00008a00ff2f7b82 */ /* 0x000ea20000000800 */
[----:B------:R-:W-:-:S07]  /*41af0*/  ISETP.LT.AND P2, PT, R156, R43, !P2 ;  /* 0x0000002b9c00720c */ /* 0x000fce0005741270 */
[----:B------:R-:W2:Y:S01]  /*41b00*/  LDC R34, c[0x0][0x22c] ;  /* 0x00008b00ff227b82 */ /* 0x000ea20000000800 */
[----:B------:R-:W-:Y:S01]  /*41b10*/  ISETP.LT.AND P5, PT, R23, R2, !P1 ;  /* 0x000000021700720c */ /* 0x000fe20004fa1270 */
[----:B------:R-:W-:-:S06]  /*41b20*/  IMAD.IADD R35, R29, 0x1, R24 ;  /* 0x000000011d237824 */ /* 0x000fcc00078e0218 */
[----:B------:R-:W2:Y:S01]  /*41b30*/  LDC R0, c[0x0][0x248] ;  /* 0x00009200ff007b82 */ /* 0x000ea20000000800 */
[----:B------:R-:W-:Y:S01]  /*41b40*/  IMAD.WIDE R24, R29, 0x2, R20 ;  /* 0x000000021d187825 */ /* 0x000fe200078e0214 */
[----:B---3--:R-:W-:-:S06]  /*41b50*/  PRMT R38, R30, 0x7632, R38 ;  /* 0x000076321e267816 */ /* 0x008fcc0000000026 */
[----:B------:R-:W3:Y:S01]  /*41b60*/  LDC R42, c[0x0][0x228] ;  /* 0x00008a00ff2a7b82 */ /* 0x000ee20000000800 */
[----:B------:R-:W-:Y:S01]  /*41b70*/  IMAD.WIDE R28, R29, 0x2, R158 ;  /* 0x000000021d1c7825 */ /* 0x000fe200078e029e */
[----:B------:R1:W-:Y:S06]  /*41b80*/  @P3 STG.E.U16 desc[UR60][R24.64], R30 ;  /* 0x0000001e18003986 */ /* 0x0003ec000c10153c */
[----:B------:R-:W3:Y:S01]  /*41b90*/  LDC R2, c[0x0][0x248] ;  /* 0x00009200ff027b82 */ /* 0x000ee20000000800 */
[----:B------:R-:W-:Y:S01]  /*41ba0*/  VIADD R37, R3, 0x3e ;  /* 0x0000003e03257836 */ /* 0x000fe20000000000 */
[----:B------:R0:W-:Y:S06]  /*41bb0*/  @P2 STG.E.U16 desc[UR60][R28.64], R38 ;  /* 0x000000261c002986 */ /* 0x0001ec000c10153c */
[----:B------:R-:W3:Y:S01]  /*41bc0*/  LDC R36, c[0x0][0x22c] ;  /* 0x00008b00ff247b82 */ /* 0x000ee20000000800 */
[----:B----4-:R-:W-:Y:S01]  /*41bd0*/  ISETP.GE.AND P2, PT, R37, R40, PT ;  /* 0x000000282500720c */ /* 0x010fe20003f46270 */
[----:B------:R-:W-:-:S06]  /*41be0*/  VIADD R37, R3, 0x3f ;  /* 0x0000003f03257836 */ /* 0x000fcc0000000000 */
[----:B-1----:R-:W1:Y:S01]  /*41bf0*/  LDC R30, c[0x0][0x22c] ;  /* 0x00008b00ff1e7b82 */ /* 0x002e620000000800 */
[----:B------:R-:W-:-:S07]  /*41c00*/  ISETP.LT.AND P1, PT, R156, R45, !P1 ;  /* 0x0000002d9c00720c */ /* 0x000fce0004f21270 */
[----:B0-----:R-:W0:Y:S01]  /*41c10*/  LDC R38, c[0x0][0x228] ;  /* 0x00008a00ff267b82 */ /* 0x001e220000000800 */
[----:B------:R-:W-:Y:S01]  /*41c20*/  ISETP.LT.AND P3, PT, R23, R44, !P2 ;  /* 0x0000002c1700720c */ /* 0x000fe20005761270 */
[----:B------:R-:W-:Y:S01]  /*41c30*/  IMAD.WIDE R32, R35, 0x2, R20 ;  /* 0x0000000223207825 */ /* 0x000fe200078e0214 */
[----:B--2---:R-:W-:-:S05]  /*41c40*/  ISETP.LT.AND P6, PT, R156, R47, !P2 ;  /* 0x0000002f9c00720c */ /* 0x004fca00057c1270 */
[----:B------:R-:W2:Y:S01]  /*41c50*/  LDC R40, c[0x0][0x228] ;  /* 0x00008a00ff287b82 */ /* 0x000ea20000000800 */
[----:B------:R-:W-:Y:S01]  /*41c60*/  ISETP.GE.AND P2, PT, R37, R34, PT ;  /* 0x000000222500720c */ /* 0x000fe20003f46270 */
[----:B------:R-:W-:-:S06]  /*41c70*/  IMAD.IADD R37, R35, 0x1, R0 ;  /* 0x0000000123257824 */ /* 0x000fcc00078e0200 */
[----:B------:R-:W4:Y:S08]  /*41c80*/  LDC R39, c[0x0][0x228] ;  /* 0x00008a00ff277b82 */ /* 0x000f300000000800 */
[----:B------:R-:W2:Y:S01]  /*41c90*/  LDC R41, c[0x0][0x228] ;  /* 0x00008a00ff297b82 */ /* 0x000ea20000000800 */
[----:B------:R1:W-:Y:S01]  /*41ca0*/  @P5 STG.E.U16 desc[UR60][R32.64], R26 ;  /* 0x0000001a20005986 */ /* 0x0003e2000c10153c */
[----:B---3--:R-:W-:Y:S01]  /*41cb0*/  ISETP.LT.AND P5, PT, R23, R42, !P2 ;  /* 0x0000002a1700720c */ /* 0x008fe200057a1270 */
[----:B------:R-:W-:-:S05]  /*41cc0*/  IMAD.WIDE R24, R35, 0x2, R158 ;  /* 0x0000000223187825 */ /* 0x000fca00078e029e */
[----:B------:R-:W3:Y:S01]  /*41cd0*/  LDC R0, c[0x0][0x248] ;  /* 0x00009200ff007b82 */ /* 0x000ee20000000800 */
[----:B------:R-:W-:Y:S01]  /*41ce0*/  IMAD.WIDE R28, R37, 0x2, R20 ;  /* 0x00000002251c7825 */ /* 0x000fe200078e0214 */
[----:B------:R-:W-:Y:S02]  /*41cf0*/  PRMT R35, R31, 0x7632, R35 ;  /* 0x000076321f237816 */ /* 0x000fe40000000023 */
[----:B-1----:R-:W-:Y:S01]  /*41d00*/  PRMT R26, R26, 0x7632, R26 ;  /* 0x000076321a1a7816 */ /* 0x002fe2000000001a */
[----:B------:R-:W-:Y:S02]  /*41d10*/  VIADD R45, R3, 0x40 ;  /* 0x00000040032d7836 */ /* 0x000fe40000000000 */
[C---:B------:R-:W-:Y:S01]  /*41d20*/  IMAD.WIDE R32, R37.reuse, 0x2, R158 ;  /* 0x0000000225207825 */ /* 0x040fe200078e029e */
[----:B------:R-:W1:Y:S01]  /*41d30*/  LDC R43, c[0x0][0x228] ;  /* 0x00008a00ff2b7b82 */ /* 0x000e620000000800 */
[----:B------:R-:W-:Y:S02]  /*41d40*/  @P1 STG.E.U16 desc[UR60][R24.64], R26 ;  /* 0x0000001a18001986 */ /* 0x000fe4000c10153c */
[----:B------:R-:W-:Y:S01]  /*41d50*/  IMAD.IADD R37, R37, 0x1, R2 ;  /* 0x0000000125257824 */ /* 0x000fe200078e0202 */
[----:B------:R-:W-:Y:S01]  /*41d60*/  ISETP.GE.AND P1, PT, R45, R36, PT ;  /* 0x000000242d00720c */ /* 0x000fe20003f26270 */
[----:B------:R-:W-:Y:S01]  /*41d70*/  VIADD R47, R3, 0x41 ;  /* 0x00000041032f7836 */ /* 0x000fe20000000000 */
[----:B------:R-:W-:Y:S02]  /*41d80*/  @P3 STG.E.U16 desc[UR60][R28.64], R31 ;  /* 0x0000001f1c003986 */ /* 0x000fe4000c10153c */
[----:B------:R-:W1:Y:S02]  /*41d90*/  LDC R2, c[0x0][0x248] ;  /* 0x00009200ff027b82 */ /* 0x000e640000000800 */
[----:B------:R4:W-:Y:S01]  /*41da0*/  @P6 STG.E.U16 desc[UR60][R32.64], R35 ;  /* 0x0000002320006986 */ /* 0x0009e2000c10153c */
[----:B------:R-:W-:-:S02]  /*41db0*/  ISETP.GE.AND P3, PT, R47, R30, PT ;  /* 0x0000001e2f00720c */ /* 0x000fc40003f66270 */
[----:B0-----:R-:W-:-:S03]  /*41dc0*/  ISETP.LT.AND P6, PT, R23, R38, !P1 ;  /* 0x000000261700720c */ /* 0x001fc60004fc1270 */
[----:B------:R-:W0:Y:S01]  /*41dd0*/  LDC R38, c[0x0][0x22c] ;  /* 0x00008b00ff267b82 */ /* 0x000e220000000800 */
[----:B----4-:R-:W-:Y:S01]  /*41de0*/  IMAD.WIDE R34, R37, 0x2, R20 ;  /* 0x0000000225227825 */ /* 0x010fe200078e0214 */
[----:B------:R-:W-:-:S06]  /*41df0*/  ISETP.LT.AND P2, PT, R156, R39, !P2 ;  /* 0x000000279c00720c */ /* 0x000fcc0005741270 */
[----:B------:R-:W4:Y:S01]  /*41e00*/  LDC R36, c[0x0][0x248] ;  /* 0x00009200ff247b82 */ /* 0x000f220000000800 */
[----:B--2---:R-:W-:Y:S01]  /*41e10*/  ISETP.LT.AND P1, PT, R156, R41, !P1 ;  /* 0x000000299c00720c */ /* 0x004fe20004f21270 */
[----:B------:R2:W-:Y:S01]  /*41e20*/  @P5 STG.E.U16 desc[UR60][R34.64], R27 ;  /* 0x0000001b22005986 */ /* 0x0005e2000c10153c */
[----:B------:R-:W-:-:S05]  /*41e30*/  ISETP.LT.AND P5, PT, R23, R40, !P3 ;  /* 0x000000281700720c */ /* 0x000fca0005fa1270 */
[----:B------:R-:W4:Y:S01]  /*41e40*/  LDC R40, c[0x0][0x228] ;  /* 0x00008a00ff287b82 */ /* 0x000f220000000800 */
[----:B---3--:R-:W-:-:S07]  /*41e50*/  IMAD.IADD R29, R37, 0x1, R0 ;  /* 0x00000001251d7824 */ /* 0x008fce00078e0200 */
[----:B------:R-:W3:Y:S08]  /*41e60*/  LDC R39, c[0x0][0x22c] ;  /* 0x00008b00ff277b82 */ /* 0x000ef00000000800 */
[----:B------:R-:W3:Y:S01]  /*41e70*/  LDC R41, c[0x0][0x228] ;  /* 0x00008a00ff297b82 */ /* 0x000ee20000000800 */
[----:B------:R-:W-:Y:S01]  /*41e80*/  PRMT R33, R27, 0x7632, R33 ;  /* 0x000076321b217816 */ /* 0x000fe20000000021 */
[----:B--2---:R-:W-:Y:S01]  /*41e90*/  IMAD.WIDE R26, R37, 0x2, R158 ;  /* 0x00000002251a7825 */ /* 0x004fe200078e029e */
[----:B-1----:R-:W-:-:S05]  /*41ea0*/  ISETP.LT.AND P3, PT, R156, R43, !P3 ;  /* 0x0000002b9c00720c */ /* 0x002fca0005f61270 */
[----:B------:R-:W1:Y:S01]  /*41eb0*/  LDC R0, c[0x0][0x248] ;  /* 0x00009200ff007b82 */ /* 0x000e620000000800 */
[C---:B------:R-:W-:Y:S01]  /*41ec0*/  IMAD.IADD R35, R29.reuse, 0x1, R2 ;  /* 0x000000011d237824 */ /* 0x040fe200078e0202 */
[----:B------:R-:W-:Y:S01]  /*41ed0*/  PRMT R45, R56, 0x7632, R45 ;  /* 0x00007632382d7816 */ /* 0x000fe2000000002d */
[----:B------:R-:W-:-:S05]  /*41ee0*/  IMAD.WIDE R24, R29, 0x2, R20 ;  /* 0x000000021d187825 */ /* 0x000fca00078e0214 */
[----:B------:R-:W2:Y:S01]  /*41ef0*/  LDC R42, c[0x0][0x228] ;  /* 0x00008a00ff2a7b82 */ /* 0x000ea20000000800 */
[----:B------:R-:W-:Y:S01]  /*41f00*/  IMAD.WIDE R28, R29, 0x2, R158 ;  /* 0x000000021d1c7825 */ /* 0x000fe200078e029e */
[----:B------:R0:W-:Y:S03]  /*41f10*/  @P2 STG.E.U16 desc[UR60][R26.64], R33 ;  /* 0x000000211a002986 */ /* 0x0001e6000c10153c */
[----:B------:R-:W-:-:S03]  /*41f20*/  VIADD R43, R3, 0x42 ;  /* 0x00000042032b7836 */ /* 0x000fc60000000000 */
[----:B------:R-:W2:Y:S01]  /*41f30*/  LDC R37, c[0x0][0x228] ;  /* 0x00008a00ff257b82 */ /* 0x000ea20000000800 */
[----:B------:R-:W-:Y:S01]  /*41f40*/  IMAD.WIDE R30, R35, 0x2, R20 ;  /* 0x00000002231e7825 */ /* 0x000fe200078e0214 */
[----:B------:R4:W-:Y:S03]  /*41f50*/  @P6 STG.E.U16 desc[UR60][R24.64], R56 ;  /* 0x0000003818006986 */ /* 0x0009e6000c10153c */
[----:B------:R-:W-:Y:S01]  /*41f60*/  VIADD R2, R3, 0x43 ;  /* 0x0000004303027836 */ /* 0x000fe20000000000 */
[----:B------:R-:W-:Y:S01]  /*41f70*/  @P1 STG.E.U16 desc[UR60][R28.64], R45 ;  /* 0x0000002d1c001986 */ /* 0x000fe2000c10153c */
[----:B0-----:R-:W-:Y:S01]  /*41f80*/  IMAD.WIDE R32, R35, 0x2, R158 ;  /* 0x0000000223207825 */ /* 0x001fe200078e029e */
[----:B------:R-:W0:Y:S01]  /*41f90*/  LDC R34, c[0x0][0x22c] ;  /* 0x00008b00ff227b82 */ /* 0x000e220000000800 */
[----:B------:R-:W-:Y:S01]  /*41fa0*/  ISETP.GE.AND P1, PT, R43, R38, PT ;  /* 0x000000262b00720c */ /* 0x000fe20003f26270 */
[----:B------:R1:W-:Y:S01]  /*41fb0*/  @P5 STG.E.U16 desc[UR60][R30.64], R88 ;  /* 0x000000581e005986 */ /* 0x0003e2000c10153c */
[----:B----4-:R-:W-:Y:S01]  /*41fc0*/  PRMT R25, R88, 0x7632, R25 ;  /* 0x0000763258197816 */ /* 0x010fe20000000019 */
[----:B------:R-:W-:-:S04]  /*41fd0*/  IMAD.IADD R27, R35, 0x1, R36 ;  /* 0x00000001231b7824 */ /* 0x000fc800078e0224 */
[----:B------:R-:W4:Y:S01]  /*41fe0*/  LDC R44, c[0x0][0x228] ;  /* 0x00008a00ff2c7b82 */ /* 0x000f220000000800 */
[----:B------:R-:W-:Y:S01]  /*41ff0*/  ISETP.LT.AND P5, PT, R23, R40, !P1 ;  /* 0x000000281700720c */ /* 0x000fe20004fa1270 */
[----:B------:R1:W-:Y:S01]  /*42000*/  @P3 STG.E.U16 desc[UR60][R32.64], R25 ;  /* 0x0000001920003986 */ /* 0x0003e2000c10153c */
[----:B---3--:R-:W-:Y:S02]  /*42010*/  ISETP.GE.AND P2, PT, R2, R39, PT ;  /* 0x000000270200720c */ /* 0x008fe40003f46270 */
[----:B------:R-:W-:-:S03]  /*42020*/  ISETP.LT.AND P3, PT, R156, R41, !P1 ;  /* 0x000000299c00720c */ /* 0x000fc60004f61270 */
[----:B------:R-:W3:Y:S01]  /*42030*/  LDC R35, c[0x0][0x228] ;  /* 0x00008a00ff237b82 */ /* 0x000ee20000000800 */
[----:B-1----:R-:W-:-:S07]  /*42040*/  IMAD.IADD R31, R27, 0x1, R0 ;  /* 0x000000011b1f7824 */ /* 0x002fce00078e0200 */
[----:B------:R-:W1:Y:S01]  /*42050*/  LDC R30, c[0x0][0x22c] ;  /* 0x00008b00ff1e7b82 */ /* 0x000e620000000800 */
[----:B------:R-:W-:-:S07]  /*42060*/  IMAD.WIDE R24, R27, 0x2, R20 ;  /* 0x000000021b187825 */ /* 0x000fce00078e0214 */
[----:B------:R-:W3:Y:S01]  /*42070*/  LDC R2, c[0x0][0x248] ;  /* 0x00009200ff027b82 */ /* 0x000ee20000000800 */
[----:B------:R-:W-:Y:S01]  /*42080*/  IMAD.WIDE R26, R27, 0x2, R158 ;  /* 0x000000021b1a7825 */ /* 0x000fe200078e029e */
[----:B------:R-:W-:-:S06]  /*42090*/  PRMT R38, R57, 0x7632, R38 ;  /* 0x0000763239267816 */ /* 0x000fcc0000000026 */
[----:B------:R-:W3:Y:S01]  /*420a0*/  LDC R36, c[0x0][0x228] ;  /* 0x00008a00ff247b82 */ /* 0x000ee20000000800 */
[----:B--2---:R-:W-:Y:S01]  /*420b0*/  ISETP.LT.AND P6, PT, R23, R42, !P2 ;  /* 0x0000002a1700720c */ /* 0x004fe200057c1270 */
[----:B------:R-:W-:Y:S01]  /*420c0*/  VIADD R39, R3, 0x44 ;  /* 0x0000004403277836 */ /* 0x000fe20000000000 */
[----:B------:R-:W-:Y:S05]  /*420d0*/  @P5 STG.E.U16 desc[UR60][R24.64], R57 ;  /* 0x0000003918005986 */ /* 0x000fea000c10153c */
[----:B------:R-:W2:Y:S01]  /*420e0*/  LDC R0, c[0x0][0x248] ;  /* 0x00009200ff007b82 */ /* 0x000ea20000000800 */
[----:B------:R4:W-:Y:S01]  /*420f0*/  @P3 STG.E.U16 desc[UR60][R26.64], R38 ;  /* 0x000000261a003986 */ /* 0x0009e2000c10153c */
[----:B------:R-:W-:-:S02]  /*42100*/  ISETP.LT.AND P3, PT, R156, R37, !P2 ;  /* 0x000000259c00720c */ /* 0x000fc40005761270 */
[----:B0-----:R-:W-:-:S04]  /*42110*/  ISETP.GE.AND P1, PT, R39, R34, PT ;  /* 0x000000222700720c */ /* 0x001fc80003f26270 */
[----:B------:R-:W0:Y:S01]  /*42120*/  LDC R32, c[0x0][0x22c] ;  /* 0x00008b00ff207b82 */ /* 0x000e220000000800 */
[----:B------:R-:W-:-:S04]  /*42130*/  IMAD.WIDE R28, R31, 0x2, R20 ;  /* 0x000000021f1c7825 */ /* 0x000fc800078e0214 */
[----:B------:R-:W-:-:S03]  /*42140*/  VIADD R43, R3, 0x45 ;  /* 0x00000045032b7836 */ /* 0x000fc60000000000 */
[----:B------:R-:W0:Y:S01]  /*42150*/  LDC R33, c[0x0][0x22c] ;  /* 0x00008b00ff217b82 */ /* 0x000e220000000800 */
[----:B----4-:R-:W-:Y:S01]  /*42160*/  PRMT R27, R89, 0x7632, R27 ;  /* 0x00007632591b7816 */ /* 0x010fe2000000001b */
[----:B------:R-:W-:Y:S01]  /*42170*/  IMAD.WIDE R24, R31, 0x2, R158 ;  /* 0x000000021f187825 */ /* 0x000fe200078e029e */
[----:B------:R-:W-:-:S05]  /*42180*/  ISETP.LT.AND P5, PT, R23, R44, !P1 ;  /* 0x0000002c1700720c */ /* 0x000fca0004fa1270 */
[----:B------:R-:W4:Y:S01]  /*42190*/  LDC R34, c[0x0][0x228] ;  /* 0x00008a00ff227b82 */ /* 0x000f220000000800 */
[----:B------:R2:W-:Y:S01]  /*421a0*/  @P6 STG.E.U16 desc[UR60][R28.64], R89 ;  /* 0x000000591c006986 */ /* 0x0005e2000c10153c */
[----:B-1----:R-:W-:Y:S02]  /*421b0*/  ISETP.GE.AND P2, PT, R43, R30, PT ;  /* 0x0000001e2b00720c */ /* 0x002fe40003f46270 */
[----:B---3--:R-:W-:-:S04]  /*421c0*/  ISETP.LT.AND P1, PT, R156, R35, !P1 ;  /* 0x000000239c00720c */ /* 0x008fc80004f21270 */
[----:B------:R-:W1:Y:S01]  /*421d0*/  LDC R38, c[0x0][0x228] ;  /* 0x00008a00ff267b82 */ /* 0x000e620000000800 */
[----:B------:R3:W-:Y:S01]  /*421e0*/  @P3 STG.E.U16 desc[UR60][R24.64], R27 ;  /* 0x0000001b18003986 */ /* 0x0007e2000c10153c */
[----:B------:R-:W-:Y:S01]  /*421f0*/  ISETP.LT.AND P3, PT, R23, R36, !P2 ;  /* 0x000000241700720c */ /* 0x000fe20005761270 */
[----:B--2---:R-:W-:-:S05]  /*42200*/  IMAD.IADD R29, R31, 0x1, R2 ;  /* 0x000000011f1d7824 */ /* 0x004fca00078e0202 */
[----:B------:R-:W2:Y:S01]  /*42210*/  LDC R39, c[0x0][0x228] ;  /* 0x00008a00ff277b82 */ /* 0x000ea20000000800 */
[----:B------:R-:W-:Y:S01]  /*42220*/  IMAD.IADD R31, R29, 0x1, R0 ;  /* 0x000000011d1f7824 */ /* 0x000fe200078e0200 */
[----:B------:R-:W-:-:S06]  /*42230*/  PRMT R36, R58, 0x7632, R36 ;  /* 0x000076323a247816 */ /* 0x000fcc0000000024 */
[----:B------:R-:W2:Y:S01]  /*42240*/  LDC R2, c[0x0][0x248] ;  /* 0x00009200ff027b82 */ /* 0x000ea20000000800 */
[----:B---3--:R-:W-:-:S07]  /*42250*/  IMAD.WIDE R26, R29, 0x2, R20 ;  /* 0x000000021d1a7825 */ /* 0x008fce00078e0214 */
[----:B------:R-:W3:Y:S01]  /*42260*/  LDC R37, c[0x0][0x228] ;  /* 0x00008a00ff257b82 */ /* 0x000ee20000000800 */
[----:B------:R-:W-:Y:S01]  /*42270*/  IMAD.WIDE R28, R29, 0x2, R158 ;  /* 0x000000021d1c7825 */ /* 0x000fe200078e029e */
[----:B------:R-:W-:Y:S03]  /*42280*/  @P5 STG.E.U16 desc[UR60][R26.64], R58 ;  /* 0x0000003a1a005986 */ /* 0x000fe6000c10153c */
[----:B------:R-:W-:-:S03]  /*42290*/  VIADD R35, R3, 0x46 ;  /* 0x0000004603237836 */ /* 0x000fc60000000000 */
[----:B------:R-:W3:Y:S01]  /*422a0*/  LDC R41, c[0x0][0x228] ;  /* 0x00008a00ff297b82 */ /* 0x000ee20000000800 */
[----:B------:R-:W-:Y:S01]  /*422b0*/  IMAD.WIDE R24, R31, 0x2, R20 ;  /* 0x000000021f187825 */ /* 0x000fe200078e0214 */
[----:B------:R2:W-:Y:S01]  /*422c0*/  @P1 STG.E.U16 desc[UR60][R28.64], R36 ;  /* 0x000000241c001986 */ /* 0x0005e2000c10153c */
[----:B------:R-:W-:Y:S02]  /*422d0*/  IADD3 R0, R3, 0x47, RZ ;  /* 0x0000004703007810 */ /* 0x000fe40007ffe0ff */
[----:B0-----:R-:W-:-:S03]  /*422e0*/  ISETP.GE.AND P1, PT, R35, R32, PT ;  /* 0x000000202300720c */ /* 0x001fc60003f26270 */
[----:B------:R-:W0:Y:S01]  /*422f0*/  LDC R30, c[0x0][0x248] ;  /* 0x00009200ff1e7b82 */ /* 0x000e220000000800 */
[----:B------:R3:W-:Y:S01]  /*42300*/  @P3 STG.E.U16 desc[UR60][R24.64], R90 ;  /* 0x0000005a18003986 */ /* 0x0007e2000c10153c */
[----:B------:R-:W-:Y:S02]  /*42310*/  ISETP.GE.AND P3, PT, R0, R33, PT ;  /* 0x000000210000720c */ /* 0x000fe40003f66270 */
[----:B----4-:R-:W-:-:S04]  /*42320*/  ISETP.LT.AND P6, PT, R23, R34, !P1 ;  /* 0x000000221700720c */ /* 0x010fc80004fc1270 */
[----:B------:R-:W4:Y:S01]  /*42330*/  LDC R34, c[0x0][0x22c] ;  /* 0x00008b00ff227b82 */ /* 0x000f220000000800 */
[----:B-1----:R-:W-:Y:S02]  /*42340*/  ISETP.LT.AND P5, PT, R23, R38, !P3 ;  /* 0x000000261700720c */ /* 0x002fe40005fa1270 */
[----:B--2---:R-:W-:-:S05]  /*42350*/  ISETP.LT.AND P1, PT, R156, R39, !P1 ;  /* 0x000000279c00720c */ /* 0x004fca0004f21270 */
[----:B------:R-:W1:Y:S01]  /*42360*/  LDC R0, c[0x0][0x248] ;  /* 0x00009200ff007b82 */ /* 0x000e620000000800 */
[----:B------:R-:W-:Y:S01]  /*42370*/  IMAD.IADD R29, R31, 0x1, R2 ;  /* 0x000000011f1d7824 */ /* 0x000fe200078e0202 */
[----:B---3--:R-:W-:-:S06]  /*42380*/  ISETP.LT.AND P2, PT, R156, R37, !P2 ;  /* 0x000000259c00720c */ /* 0x008fcc0005741270 */
[----:B------:R-:W2:Y:S08]  /*42390*/  LDC R38, c[0x0][0x228] ;  /* 0x00008a00ff267b82 */ /* 0x000eb00000000800 */
[----:B------:R-:W3:Y:S01]  /*423a0*/  LDC R39, c[0x0][0x228] ;  /* 0x00008a00ff277b82 */ /* 0x000ee20000000800 */
[----:B------:R-:W-:-:S07]  /*423b0*/  ISETP.LT.AND P3, PT, R156, R41, !P3 ;  /* 0x000000299c00720c */ /* 0x000fce0005f61270 */
[----:B------:R-:W3:Y:S01]  /*423c0*/  LDC R2, c[0x0][0x248] ;  /* 0x00009200ff027b82 */ /* 0x000ee20000000800 */
[----:B------:R-:W-:Y:S01]  /*423d0*/  PRMT R33, R90, 0x7632, R33 ;  /* 0x000076325a217816 */ /* 0x000fe20000000021 */
[----:B------:R-:W-:-:S06]  /*423e0*/  IMAD.WIDE R24, R31, 0x2, R158 ;  /* 0x000000021f187825 */ /* 0x000fcc00078e029e */
[----:B------:R-:W3:Y:S01]  /*423f0*/  LDC R36, c[0x0][0x22c] ;  /* 0x00008b00ff247b82 */ /* 0x000ee20000000800 */
[----:B0-----:R-:W-:Y:S01]  /*42400*/  IMAD.IADD R35, R29, 0x1, R30 ;  /* 0x000000011d237824 */ /* 0x001fe200078e021e */
[----:B------:R-:W-:Y:S01]  /*42410*/  PRMT R44, R59, 0x7632, R44 ;  /* 0x000076323b2c7816 */ /* 0x000fe2000000002c */
[----:B------:R-:W-:-:S05]  /*42420*/  IMAD.WIDE R26, R29, 0x2, R20 ;  /* 0x000000021d1a7825 */ /* 0x000fca00078e0214 */
[----:B------:R-:W0:Y:S01]  /*42430*/  LDC R40, c[0x0][0x228] ;  /* 0x00008a00ff287b82 */ /* 0x000e220000000800 */
[----:B------:R-:W-:Y:S01]  /*42440*/  IMAD.WIDE R28, R29, 0x2, R158 ;  /* 0x000000021d1c7825 */ /* 0x000fe200078e029e */
[----:B------:R4:W-:Y:S03]  /*42450*/  @P2 STG.E.U16 desc[UR60][R24.64], R33 ;  /* 0x0000002118002986 */ /* 0x0009e6000c10153c */
[----:B------:R-:W-:-:S03]  /*42460*/  VIADD R43, R3, 0x48 ;  /* 0x00000048032b7836 */ /* 0x000fc60000000000 */
[----:B------:R-:W0:Y:S01]  /*42470*/  LDC R37, c[0x0][0x22c] ;  /* 0x00008b00ff257b82 */ /* 0x000e220000000800 */
[----:B------:R-:W-:Y:S01]  /*42480*/  IMAD.WIDE R30, R35, 0x2, R20 ;  /* 0x00000002231e7825 */ /* 0x000fe200078e0214 */
[----:B------:R1:W-:Y:S06]  /*42490*/  @P6 STG.E.U16 desc[UR60][R26.64], R59 ;  /* 0x0000003b1a006986 */ /* 0x0003ec000c10153c */
[----:B------:R-:W0:Y:S01]  /*424a0*/  LDC R41, c[0x0][0x228] ;  /* 0x00008a00ff297b82 */ /* 0x000e220000000800 */
[----:B------:R-:W-:Y:S01]  /*424b0*/  @P1 STG.E.U16 desc[UR60][R28.64], R44 ;  /* 0x0000002c1c001986 */ /* 0x000fe2000c10153c */
[----:B----4-:R-:W-:Y:S01]  /*424c0*/  PRMT R25, R91, 0x7632, R25 ;  /* 0x000076325b197816 */ /* 0x010fe20000000019 */
[----:B------:R-:W-:Y:S01]  /*424d0*/  IMAD.WIDE R32, R35, 0x2, R158 ;  /* 0x0000000223207825 */ /* 0x000fe200078e029e */
[----:B------:R-:W-:Y:S01]  /*424e0*/  ISETP.GE.AND P1, PT, R43, R34, PT ;  /* 0x000000222b00720c */ /* 0x000fe20003f26270 */
[----:B------:R4:W-:Y:S02]  /*424f0*/  @P5 STG.E.U16 desc[UR60][R30.64], R91 ;  /* 0x0000005b1e005986 */ /* 0x0009e4000c10153c */
[----:B-1----:R-:W-:Y:S01]  /*42500*/  IMAD.IADD R27, R35, 0x1, R0 ;  /* 0x00000001231b7824 */ /* 0x002fe200078e0200 */
[----:B------:R-:W1:Y:S01]  /*42510*/  LDC R42, c[0x0][0x228] ;  /* 0x00008a00ff2a7b82 */ /* 0x000e620000000800 */
[----:B------:R4:W-:Y:S01]  /*42520*/  @P3 STG.E.U16 desc[UR60][R32.64], R25 ;  /* 0x0000001920003986 */ /* 0x0009e2000c10153c */
[----:B--2---:R-:W-:Y:S01]  /*42530*/  ISETP.LT.AND P5, PT, R23, R38, !P1 ;  /* 0x000000261700720c */ /* 0x004fe20004fa1270 */
[----:B------:R-:W-:Y:S01]  /*42540*/  VIADD R45, R3, 0x49 ;  /* 0x00000049032d7836 */ /* 0x000fe20000000000 */
[----:B---3--:R-:W-:-:S04]  /*42550*/  ISETP.LT.AND P3, PT, R156, R39, !P1 ;  /* 0x000000279c00720c */ /* 0x008fc80004f61270 */
[----:B------:R-:W2:Y:S01]  /*42560*/  LDC R35, c[0x0][0x228] ;  /* 0x00008a00ff237b82 */ /* 0x000ea20000000800 */
[----:B----4-:R-:W-:Y:S01]  /*42570*/  IMAD.IADD R31, R27, 0x1, R2 ;  /* 0x000000011b1f7824 */ /* 0x010fe200078e0202 */
[----:B------:R-:W-:-:S06]  /*42580*/  ISETP.GE.AND P2, PT, R45, R36, PT ;  /* 0x000000242d00720c */ /* 0x000fcc0003f46270 */
[----:B------:R-:W3:Y:S01]  /*42590*/  LDC R0, c[0x0][0x248] ;  /* 0x00009200ff007b82 */ /* 0x000ee20000000800 */
[----:B------:R-:W-:-:S07]  /*425a0*/  IMAD.WIDE R24, R27, 0x2, R20 ;  /* 0x000000021b187825 */ /* 0x000fce00078e0214 */
[----:B------:R-:W4:Y:S01]  /*425b0*/  LDC R30, c[0x0][0x22c] ;  /* 0x00008b00ff1e7b82 */ /* 0x000f220000000800 */
[----:B------:R-:W-:Y:S01]  /*425c0*/  IMAD.WIDE R26, R27, 0x2, R158 ;  /* 0x000000021b1a7825 */ /* 0x000fe200078e029e */
[----:B------:R-:W-:-:S06]  /*425d0*/  PRMT R38, R60, 0x7632, R38 ;  /* 0x000076323c267816 */ /* 0x000fcc0000000026 */
[----:B------:R-:W3:Y:S01]  /*425e0*/  LDC R34, c[0x0][0x228] ;  /* 0x00008a00ff227b82 */ /* 0x000ee20000000800 */
[----:B------:R-:W-:Y:S01]  /*425f0*/  VIADD R36, R3, 0x4a ;  /* 0x0000004a03247836 */ /* 0x000fe20000000000 */
[----:B0-----:R-:W-:-:S06]  /*42600*/  ISETP.LT.AND P6, PT, R23, R40, !P2 ;  /* 0x000000281700720c */ /* 0x001fcc00057c1270 */
[----:B------:R-:W0:Y:S01]  /*42610*/  LDC R2, c[0x0][0x248] ;  /* 0x00009200ff027b82 */ /* 0x000e220000000800 */
[----:B------:R2:W-:Y:S01]  /*42620*/  @P5 STG.E.U16 desc[UR60][R24.64], R60 ;  /* 0x0000003c18005986 */ /* 0x0005e2000c10153c */
[----:B------:R-:W-:-:S03]  /*42630*/  ISETP.GE.AND P1, PT, R36, R37, PT ;  /* 0x000000252400720c */ /* 0x000fc60003f26270 */
[----:B------:R2:W-:Y:S03]  /*42640*/  @P3 STG.E.U16 desc[UR60][R26.64], R38 ;  /* 0x000000261a003986 */ /* 0x0005e6000c10153c */
[----:B------:R-:W0:Y:S01]  /*42650*/  LDC R32, c[0x0][0x22c] ;  /* 0x00008b00ff207b82 */ /* 0x000e220000000800 */
[----:B------:R-:W-:Y:S01]  /*42660*/  ISETP.LT.AND P3, PT, R156, R41, !P2 ;  /* 0x000000299c00720c */ /* 0x000fe20005761270 */
[----:B------:R-:W-:Y:S01]  /*42670*/  IMAD.WIDE R28, R31, 0x2, R20 ;  /* 0x000000021f1c7825 */ /* 0x000fe200078e0214 */
[----:B-1----:R-:W-:-:S05]  /*42680*/  ISETP.LT.AND P5, PT, R23, R42, !P1 ;  /* 0x0000002a1700720c */ /* 0x002fca0004fa1270 */
[----:B------:R-:W1:Y:S01]  /*42690*/  LDC R36, c[0x0][0x228] ;  /* 0x00008a00ff247b82 */ /* 0x000e620000000800 */
[----:B------:R-:W-:Y:S01]  /*426a0*/  VIADD R43, R3, 0x4b ;  /* 0x0000004b032b7836 */ /* 0x000fe20000000000 */
[----:B--2---:R-:W-:Y:S01]  /*426b0*/  ISETP.LT.AND P1, PT, R156, R35, !P1 ;  /* 0x000000239c00720c */ /* 0x004fe20004f21270 */
[----:B------:R-:W-:Y:S01]  /*426c0*/  IMAD.WIDE R24, R31, 0x2, R158 ;  /* 0x000000021f187825 */ /* 0x000fe200078e029e */
[----:B------:R-:W-:-:S04]  /*426d0*/  PRMT R27, R84, 0x7632, R27 ;  /* 0x00007632541b7816 */ /* 0x000fc8000000001b */
[----:B------:R-:W2:Y:S01]  /*426e0*/  LDC R33, c[0x0][0x22c] ;  /* 0x00008b00ff217b82 */ /* 0x000ea20000000800 */
[----:B------:R3:W-:Y:S01]  /*426f0*/  @P6 STG.E.U16 desc[UR60][R28.64], R84 ;  /* 0x000000541c006986 */ /* 0x0007e2000c10153c */
[----:B----4-:R-:W-:-:S06]  /*42700*/  ISETP.GE.AND P2, PT, R43, R30, PT ;  /* 0x0000001e2b00720c */ /* 0x010fcc0003f46270 */
[----:B------:R-:W4:Y:S01]  /*42710*/  LDC R37, c[0x0][0x228] ;  /* 0x00008a00ff257b82 */ /* 0x000f220000000800 */
[----:B------:R0:W-:Y:S01]  /*42720*/  @P3 STG.E.U16 desc[UR60][R24.64], R27 ;  /* 0x0000001b18003986 */ /* 0x0001e2000c10153c */
[----:B---3--:R-:W-:-:S06]  /*42730*/  IMAD.IADD R29, R31, 0x1, R0 ;  /* 0x000000011f1d7824 */ /* 0x008fcc00078e0200 */
[----:B------:R-:W3:Y:S01]  /*42740*/  LDC R38, c[0x0][0x228] ;  /* 0x00008a00ff267b82 */ /* 0x000ee20000000800 */
[----:B------:R-:W-:Y:S01]  /*42750*/  ISETP.LT.AND P3, PT, R23, R34, !P2 ;  /* 0x000000221700720c */ /* 0x000fe20005761270 */
[----:B0-----:R-:W-:Y:S01]  /*42760*/  IMAD.IADD R31, R29, 0x1, R2 ;  /* 0x000000011d1f7824 */ /* 0x001fe200078e0202 */
[----:B------:R-:W-:Y:S01]  /*42770*/  PRMT R34, R61, 0x7632, R34 ;  /* 0x000076323d227816 */ /* 0x000fe20000000022 */
[----:B------:R-:W-:-:S04]  /*42780*/  IMAD.WIDE R26, R29, 0x2, R20 ;  /* 0x000000021d1a7825 */ /* 0x000fc800078e0214 */
[----:B------:R-:W0:Y:S01]  /*42790*/  LDC R39, c[0x0][0x228] ;  /* 0x00008a00ff277b82 */ /* 0x000e220000000800 */
[----:B------:R-:W-:Y:S01]  /*427a0*/  IMAD.WIDE R28, R29, 0x2, R158 ;  /* 0x000000021d1c7825 */ /* 0x000fe200078e029e */
[----:B------:R-:W-:Y:S03]  /*427b0*/  @P5 STG.E.U16 desc[UR60][R26.64], R61 ;  /* 0x0000003d1a005986 */ /* 0x000fe6000c10153c */
[----:B------:R-:W-:-:S03]  /*427c0*/  VIADD R35, R3, 0x4c ;  /* 0x0000004c03237836 */ /* 0x000fc60000000000 */
[----:B------:R-:W0:Y:S01]  /*427d0*/  LDC R0, c[0x0][0x248] ;  /* 0x00009200ff007b82 */ /* 0x000e220000000800 */
[----:B------:R0:W-:Y:S01]  /*427e0*/  @P1 STG.E.U16 desc[UR60][R28.64], R34 ;  /* 0x000000221c001986 */ /* 0x0001e2000c10153c */
[----:B------:R-:W-:Y:S01]  /*427f0*/  ISETP.GE.AND P1, PT, R35, R32, PT ;  /* 0x000000202300720c */ /* 0x000fe20003f26270 */
[----:B------:R-:W-:-:S05]  /*42800*/  IMAD.WIDE R24, R31, 0x2, R20 ;  /* 0x000000021f187825 */ /* 0x000fca00078e0214 */
[----:B------:R-:W0:Y:S01]  /*42810*/  LDC R41, c[0x0][0x228] ;  /* 0x00008a00ff297b82 */ /* 0x000e220000000800 */
[----:B------:R-:W-:Y:S01]  /*42820*/  VIADD R30, R3, 0x4d ;  /* 0x0000004d031e7836 */ /* 0x000fe20000000000 */
[----:B-1----:R-:W-:-:S06]  /*42830*/  ISETP.LT.AND P6, PT, R23, R36, !P1 ;  /* 0x000000241700720c */ /* 0x002fcc0004fc1270 */
[----:B------:R-:W1:Y:S01]  /*42840*/  LDC R2, c[0x0][0x248] ;  /* 0x00009200ff027b82 */ /* 0x000e620000000800 */
[----:B------:R0:W-:Y:S01]  /*42850*/  @P3 STG.E.U16 desc[UR60][R24.64], R85 ;  /* 0x0000005518003986 */ /* 0x0001e2000c10153c */
[----:B--2---:R-:W-:-:S06]  /*42860*/  ISETP.GE.AND P3, PT, R30, R33, PT ;  /* 0x000000211e00720c */ /* 0x004fcc0003f66270 */
[----:B------:R-:W2:Y:S01]  /*42870*/  LDC R36, c[0x0][0x22c] ;  /* 0x00008b00ff247b82 */ /* 0x000ea20000000800 */
[C---:B----4-:R-:W-:Y:S02]  /*42880*/  ISETP.LT.AND P2, PT, R156.reuse, R37, !P2 ;  /* 0x000000259c00720c */ /* 0x050fe40005741270 */
[----:B---3--:R-:W-:Y:S02]  /*42890*/  ISETP.LT.AND P5, PT, R23, R38, !P3 ;  /* 0x000000261700720c */ /* 0x008fe40005fa1270 */
[----:B0-----:R-:W-:-:S03]  /*428a0*/  ISETP.LT.AND P1, PT, R156, R39, !P1 ;  /* 0x000000279c00720c */ /* 0x001fc60004f21270 */
[----:B------:R-:W0:Y:S01]  /*428b0*/  LDC R34, c[0x0][0x248] ;  /* 0x00009200ff227b82 */ /* 0x000e220000000800 */
[----:B------:R-:W-:-:S07]  /*428c0*/  IMAD.IADD R29, R31, 0x1, R0 ;  /* 0x000000011f1d7824 */ /* 0x000fce00078e0200 */
[----:B------:R-:W3:Y:S08]  /*428d0*/  LDC R37, c[0x0][0x22c] ;  /* 0x00008b00ff257b82 */ /* 0x000ef00000000800 */
[----:B------:R-:W4:Y:S01]  /*428e0*/  LDC R38, c[0x0][0x228] ;  /* 0x00008a00ff267b82 */ /* 0x000f220000000800 */
[----:B------:R-:W-:Y:S01]  /*428f0*/  PRMT R33, R85, 0x7632, R33 ;  /* 0x0000763255217816 */ /* 0x000fe20000000021 */
[----:B------:R-:W-:-:S06]  /*42900*/  IMAD.WIDE R24, R31, 0x2, R158 ;  /* 0x000000021f187825 */ /* 0x000fcc00078e029e */
[----:B------:R-:W3:Y:S01]  /*42910*/  LDC R40, c[0x0][0x228] ;  /* 0x00008a00ff287b82 */ /* 0x000ee20000000800 */
[----:B------:R-:W-:Y:S01]  /*42920*/  ISETP.LT.AND P3, PT, R156, R41, !P3 ;  /* 0x000000299c00720c */ /* 0x000fe20005f61270 */
[----:B------:R-:W-:Y:S01]  /*42930*/  IMAD.WIDE R26, R29, 0x2, R20 ;  /* 0x000000021d1a7825 */ /* 0x000fe200078e0214 */
[----:B------:R-:W-:-:S03]  /*42940*/  PRMT R42, R62, 0x7632, R42 ;  /* 0x000076323e2a7816 */ /* 0x000fc6000000002a */
[C---:B-1----:R-:W-:Y:S02]  /*42950*/  IMAD.IADD R35, R29.reuse, 0x1, R2 ;  /* 0x000000011d237824 */ /* 0x042fe400078e0202 */
[----:B------:R-:W1:Y:S01]  /*42960*/  LDC R0, c[0x0][0x248] ;  /* 0x00009200ff007b82 */ /* 0x000e620000000800 */
[----:B------:R-:W-:Y:S01]  /*42970*/  IMAD.WIDE R28, R29, 0x2, R158 ;  /* 0x000000021d1c7825 */ /* 0x000fe200078e029e */
[----:B------:R-:W-:Y:S03]  /*42980*/  @P2 STG.E.U16 desc[UR60][R24.64], R33 ;  /* 0x0000002118002986 */ /* 0x000fe6000c10153c */
[----:B------:R-:W-:-:S03]  /*42990*/  VIADD R43, R3, 0x4e ;  /* 0x0000004e032b7836 */ /* 0x000fc60000000000 */
[----:B------:R-:W1:Y:S01]  /*429a0*/  LDC R39, c[0x0][0x228] ;  /* 0x00008a00ff277b82 */ /* 0x000e620000000800 */
[----:B------:R0:W-:Y:S07]  /*429b0*/  @P6 STG.E.U16 desc[UR60][R26.64], R62 ;  /* 0x0000003e1a006986 */ /* 0x0001ee000c10153c */
[----:B------:R-:W1:Y:S01]  /*429c0*/  LDC R41, c[0x0][0x228] ;  /* 0x00008a00ff297b82 */ /* 0x000e620000000800 */
[----:B------:R-:W-:Y:S01]  /*429d0*/  @P1 STG.E.U16 desc[UR60][R28.64], R42 ;  /* 0x0000002a1c001986 */ /* 0x000fe2000c10153c */
[----:B--2---:R-:W-:Y:S01]  /*429e0*/  ISETP.GE.AND P1, PT, R43, R36, PT ;  /* 0x000000242b00720c */ /* 0x004fe20003f26270 */
[----:B------:R-:W-:-:S04]  /*429f0*/  IMAD.WIDE R30, R35, 0x2, R20 ;  /* 0x00000002231e7825 */ /* 0x000fc800078e0214 */
[----:B------:R-:W-:Y:S01]  /*42a00*/  VIADD R2, R3, 0x4f ;  /* 0x0000004f03027836 */ /* 0x000fe20000000000 */
[----:B------:R-:W2:Y:S01]  /*42a10*/  LDC R36, c[0x0][0x22c] ;  /* 0x00008b00ff247b82 */ /* 0x000ea20000000800 */
[----:B------:R-:W-:Y:S01]  /*42a20*/  @P5 STG.E.U16 desc[UR60][R30.64], R86 ;  /* 0x000000561e005986 */ /* 0x000fe2000c10153c */
[----:B0-----:R-:W-:Y:S01]  /*42a30*/  IMAD.IADD R27, R35, 0x1, R34 ;  /* 0x00000001231b7824 */ /* 0x001fe200078e0222 */
[----:B----4-:R-:W-:Y:S02]  /*42a40*/  ISETP.LT.AND P5, PT, R23, R38, !P1 ;  /* 0x000000261700720c */ /* 0x010fe40004fa1270 */
[----:B---3--:R-:W-:Y:S01]  /*42a50*/  ISETP.GE.AND P2, PT, R2, R37, PT ;  /* 0x000000250200720c */ /* 0x008fe20003f46270 */
[----:B------:R-:W-:Y:S01]  /*42a60*/  IMAD.WIDE R32, R35, 0x2, R158 ;  /* 0x0000000223207825 */ /* 0x000fe200078e029e */
[----:B------:R-:W-:Y:S01]  /*42a70*/  PRMT R25, R86, 0x7632, R25 ;  /* 0x0000763256197816 */ /* 0x000fe20000000019 */
[----:B------:R-:W0:Y:S01]  /*42a80*/  LDC R34, c[0x0][0x22c] ;  /* 0x00008b00ff227b82 */ /* 0x000e220000000800 */
[----:B------:R-:W-:-:S07]  /*42a90*/  ISETP.LT.AND P6, PT, R23, R40, !P2 ;  /* 0x000000281700720c */ /* 0x000fce00057c1270 */
[----:B------:R-:W3:Y:S01]  /*42aa0*/  LDC R38, c[0x0][0x228] ;  /* 0x00008a00ff267b82 */ /* 0x000ee20000000800 */
[----:B------:R4:W-:Y:S07]  /*42ab0*/  @P3 STG.E.U16 desc[UR60][R32.64], R25 ;  /* 0x0000001920003986 */ /* 0x0009ee000c10153c */
[----:B------:R-:W3:Y:S01]  /*42ac0*/  LDC R2, c[0x0][0x248] ;  /* 0x00009200ff027b82 */ /* 0x000ee20000000800 */
[----:B-1----:R-:W-:-:S07]  /*42ad0*/  ISETP.LT.AND P1, PT, R156, R39, !P1 ;  /* 0x000000279c00720c */ /* 0x002fce0004f21270 */
[----:B------:R-:W1:Y:S01]  /*42ae0*/  LDC R37, c[0x0][0x228] ;  /* 0x00008a00ff257b82 */ /* 0x000e620000000800 */
[----:B----4-:R-:W-:Y:S01]  /*42af0*/  IMAD.IADD R33, R27, 0x1, R0 ;  /* 0x000000011b217824 */ /* 0x010fe200078e0200 */
[----:B------:R-:W-:-:S06]  /*42b00*/  ISETP.LT.AND P3, PT, R156, R41, !P2 ;  /* 0x000000299c00720c */ /* 0x000fcc0005761270 */
[----:B------:R-:W4:Y:S01]  /*42b10*/  LDC R40, c[0x0][0x228] ;  /* 0x00008a00ff287b82 */ /* 0x000f220000000800 */
[----:B------:R-:W-:-:S07]  /*42b20*/  IMAD.WIDE R24, R27, 0x2, R20 ;  /* 0x000000021b187825 */ /* 0x000fce00078e0214 */
[----:B------:R-:W4:Y:S01]  /*42b30*/  LDC R0, c[0x0][0x248] ;  /* 0x00009200ff007b82 */ /* 0x000f220000000800 */
[----:B------:R-:W-:Y:S01]  /*42b40*/  VIADD R31, R3, 0x50 ;  /* 0x00000050031f7836 */ /* 0x000fe20000000000 */
[----:B------:R-:W-:Y:S01]  /*42b50*/  PRMT R42, R63, 0x7632, R42 ;  /* 0x000076323f2a7816 */ /* 0x000fe2000000002a */
[----:B------:R-:W-:Y:S01]  /*42b60*/  IMAD.WIDE R26, R27, 0x2, R158 ;  /* 0x000000021b1a7825 */ /* 0x000fe200078e029e */
[----:B------:R0:W-:Y:S04]  /*42b70*/  @P5 STG.E.U16 desc[UR60][R24.64], R63 ;  /* 0x0000003f18005986 */ /* 0x0001e8000c10153c */
[----:B------:R-:W4:Y:S01]  /*42b80*/  LDC R32, c[0x0][0x22c] ;  /* 0x00008b00ff207b82 */ /* 0x000f220000000800 */
[----:B------:R-:W-:Y:S01]  /*42b90*/  IMAD.WIDE R28, R33, 0x2, R20 ;  /* 0x00000002211c7825 */ /* 0x000fe200078e0214 */
[----:B--2---:R-:W-:-:S03]  /*42ba0*/  ISETP.GE.AND P2, PT, R31, R36, PT ;  /* 0x000000241f00720c */ /* 0x004fc60003f46270 */
[----:B------:R-:W-:Y:S01]  /*42bb0*/  IMAD.WIDE R30, R33, 0x2, R158 ;  /* 0x00000002211e7825 */ /* 0x000fe200078e029e */
[----:B0-----:R-:W-:Y:S02]  /*42bc0*/  PRMT R25, R87, 0x7632, R25 ;  /* 0x0000763257197816 */ /* 0x001fe40000000019 */
[----:B------:R-:W0:Y:S01]  /*42bd0*/  LDC R36, c[0x0][0x228] ;  /* 0x00008a00ff247b82 */ /* 0x000e220000000800 */
[----:B------:R-:W-:Y:S01]  /*42be0*/  VIADD R41, R3, 0x51 ;  /* 0x0000005103297836 */ /* 0x000fe20000000000 */
[----:B------:R2:W-:Y:S06]  /*42bf0*/  @P1 STG.E.U16 desc[UR60][R26.64], R42 ;  /* 0x0000002a1a001986 */ /* 0x0005ec000c10153c */
[----:B------:R-:W0:Y:S01]  /*42c00*/  LDC R35, c[0x0][0x22c] ;  /* 0x00008b00ff237b82 */ /* 0x000e220000000800 */
[----:B------:R-:W-:Y:S01]  /*42c10*/  @P6 STG.E.U16 desc[UR60][R28.64], R87 ;  /* 0x000000571c006986 */ /* 0x000fe2000c10153c */
[----:B------:R-:W-:-:S03]  /*42c20*/  ISETP.GE.AND P1, PT, R41, R34, PT ;  /* 0x000000222900720c */ /* 0x000fc60003f26270 */
[----:B------:R4:W-:Y:S03]  /*42c30*/  @P3 STG.E.U16 desc[UR60][R30.64], R25 ;  /* 0x000000191e003986 */ /* 0x0009e6000c10153c */
[----:B------:R-:W0:Y:S01]  /*42c40*/  LDC R39, c[0x0][0x228] ;  /* 0x00008a00ff277b82 */ /* 0x000e220000000800 */
[----:B---3--:R-:W-:Y:S01]  /*42c50*/  ISETP.LT.AND P3, PT, R23, R38, !P2 ;  /* 0x000000261700720c */ /* 0x008fe20005761270 */
[----:B--2---:R-:W-:Y:S01]  /*42c60*/  IMAD.IADD R27, R33, 0x1, R2 ;  /* 0x00000001211b7824 */ /* 0x004fe200078e0202 */
[----:B-1----:R-:W-:Y:S02]  /*42c70*/  ISETP.LT.AND P2, PT, R156, R37, !P2 ;  /* 0x000000259c00720c */ /* 0x002fe40005741270 */
[----:B----4-:R-:W-:-:S03]  /*42c80*/  ISETP.LT.AND P5, PT, R23, R40, !P1 ;  /* 0x000000281700720c */ /* 0x010fc60004fa1270 */
[----:B------:R-:W1:Y:S01]  /*42c90*/  LDC R2, c[0x0][0x248] ;  /* 0x00009200ff027b82 */ /* 0x000e620000000800 */
[----:B------:R-:W-:-:S07]  /*42ca0*/  IMAD.WIDE R24, R27, 0x2, R20 ;  /* 0x000000021b187825 */ /* 0x000fce00078e0214 */
[----:B------:R-:W2:Y:S01]  /*42cb0*/  LDC R37, c[0x0][0x228] ;  /* 0x00008a00ff257b82 */ /* 0x000ea20000000800 */
[----:B------:R-:W-:Y:S02]  /*42cc0*/  IMAD.IADD R33, R27, 0x1, R0 ;  /* 0x000000011b217824 */ /* 0x000fe400078e0200 */
[----:B------:R-:W-:-:S05]  /*42cd0*/  VIADD R31, R3, 0x52 ;  /* 0x00000052031f7836 */ /* 0x000fca0000000000 */
[----:B------:R-:W3:Y:S01]  /*42ce0*/  LDC R38, c[0x0][0x228] ;  /* 0x00008a00ff267b82 */ /* 0x000ee20000000800 */
[----:B------:R-:W-:Y:S01]  /*42cf0*/  IMAD.WIDE R26, R27, 0x2, R158 ;  /* 0x000000021b1a7825 */ /* 0x000fe200078e029e */
[----:B------:R-:W-:Y:S01]  /*42d00*/  PRMT R40, R64, 0x7632, R40 ;  /* 0x0000763240287816 */ /* 0x000fe20000000028 */
[----:B------:R-:W-:Y:S02]  /*42d10*/  @P3 STG.E.U16 desc[UR60][R24.64], R64 ;  /* 0x0000004018003986 */ /* 0x000fe4000c10153c */
[----:B------:R-:W-:-:S03]  /*42d20*/  IMAD.WIDE R28, R33, 0x2, R20 ;  /* 0x00000002211c7825 */ /* 0x000fc600078e0214 */
[----:B------:R-:W4:Y:S01]  /*42d30*/  LDC R0, c[0x0][0x248] ;  /* 0x00009200ff007b82 */ /* 0x000f220000000800 */
[----:B------:R-:W-:Y:S01]  /*42d40*/  VIADD R30, R3, 0x53 ;  /* 0x00000053031e7836 */ /* 0x000fe20000000000 */
[----:B------:R-:W-:Y:S01]  /*42d50*/  ISETP.GE.AND P3, PT, R31, R32, PT ;  /* 0x000000201f00720c */ /* 0x000fe20003f66270 */
[----:B------:R-:W-:Y:S05]  /*42d60*/  @P2 STG.E.U16 desc[UR60][R26.64], R40 ;  /* 0x000000281a002986 */ /* 0x000fea000c10153c */
[----:B------:R-:W4:Y:S01]  /*42d70*/  LDC R34, c[0x0][0x22c] ;  /* 0x00008b00ff227b82 */ /* 0x000f220000000800 */
[----:B------:R1:W-:Y:S01]  /*42d80*/  @P5 STG.E.U16 desc[UR60][R28.64], R80 ;  /* 0x000000501c005986 */ /* 0x0003e2000c10153c */
[----:B0-----:R-:W-:-:S02]  /*42d90*/  ISETP.LT.AND P5, PT, R23, R36, !P3 ;  /* 0x000000241700720c */ /* 0x001fc40005fa1270 */
[----:B------:R-:W-:Y:S02]  /*42da0*/  ISETP.GE.AND P2, PT, R30, R35, PT ;  /* 0x000000231e00720c */ /* 0x000fe40003f46270 */
[C---:B------:R-:W-:Y:S02]  /*42db0*/  ISETP.LT.AND P1, PT, R156.reuse, R39, !P1 ;  /* 0x000000279c00720c */ /* 0x040fe40004f21270 */
[----:B------:R-:W0:Y:S08]  /*42dc0*/  LDC R35, c[0x0][0x22c] ;  /* 0x00008b00ff237b82 */ /* 0x000e300000000800 */
[----:B------:R-:W0:Y:S01]  /*42dd0*/  LDC R36, c[0x0][0x228] ;  /* 0x00008a00ff247b82 */ /* 0x000e220000000800 */
[----:B-1----:R-:W-:Y:S01]  /*42de0*/  IMAD.IADD R29, R33, 0x1, R2 ;  /* 0x00000001211d7824 */ /* 0x002fe200078e0202 */
[----:B--2---:R-:W-:-:S06]  /*42df0*/  ISETP.LT.AND P6, PT, R156, R37, !P3 ;  /* 0x000000259c00720c */ /* 0x004fcc0005fc1270 */
[----:B------:R-:W1:Y:S01]  /*42e00*/  LDC R39, c[0x0][0x228] ;  /* 0x00008a00ff277b82 */ /* 0x000e620000000800 */
[----:B------:R-:W-:Y:S01]  /*42e10*/  PRMT R27, R80, 0x7632, R27 ;  /* 0x00007632501b7816 */ /* 0x000fe2000000001b */
[----:B------:R-:W-:-:S06]  /*42e20*/  IMAD.WIDE R24, R33, 0x2, R158 ;  /* 0x0000000221187825 */ /* 0x000fcc00078e029e */
[----:B------:R-:W2:Y:S01]  /*42e30*/  LDC R40, c[0x0][0x228] ;  /* 0x00008a00ff287b82 */ /* 0x000ea20000000800 */
[----:B---3--:R-:W-:-:S07]  /*42e40*/  ISETP.LT.AND P3, PT, R23, R38, !P2 ;  /* 0x000000261700720c */ /* 0x008fce0005761270 */
[----:B------:R-:W3:Y:S01]  /*42e50*/  LDC R41, c[0x0][0x228] ;  /* 0x00008a00ff297b82 */ /* 0x000ee20000000800 */
[----:B------:R-:W-:-:S07]  /*42e60*/  VIADD R37, R3, 0x54 ;  /* 0x0000005403257836 */ /* 0x000fce0000000000 */
[----:B------:R-:W3:Y:S01]  /*42e70*/  LDC R2, c[0x0][0x248] ;  /* 0x00009200ff027b82 */ /* 0x000ee20000000800 */
[----:B----4-:R-:W-:Y:S01]  /*42e80*/  IMAD.IADD R33, R29, 0x1, R0 ;  /* 0x000000011d217824 */ /* 0x010fe200078e0200 */
[----:B------:R4:W-:Y:S06]  /*42e90*/  @P1 STG.E.U16 desc[UR60][R24.64], R27 ;  /* 0x0000001b18001986 */ /* 0x0009ec000c10153c */
[----:B------:R-:W3:Y:S01]  /*42ea0*/  LDC R43, c[0x0][0x228] ;  /* 0x00008a00ff2b7b82 */ /* 0x000ee20000000800 */
[----:B------:R-:W-:Y:S01]  /*42eb0*/  ISETP.GE.AND P1, PT, R37, R34, PT ;  /* 0x000000222500720c */ /* 0x000fe20003f26270 */
[----:B------:R-:W-:-:S06]  /*42ec0*/  IMAD.WIDE R30, R33, 0x2, R20 ;  /* 0x00000002211e7825 */ /* 0x000fcc00078e0214 */
[----:B------:R-:W3:Y:S01]  /*42ed0*/  LDC R32, c[0x0][0x248] ;  /* 0x00009200ff207b82 */ /* 0x000ee20000000800 */
[----:B----4-:R-:W-:Y:S01]  /*42ee0*/  IMAD.WIDE R26, R29, 0x2, R20 ;  /* 0x000000021d1a7825 */ /* 0x010fe200078e0214 */
[----:B------:R-:W-:-:S03]  /*42ef0*/  PRMT R25, R65, 0x7632, R25 ;  /* 0x0000763241197816 */ /* 0x000fc60000000019 */
[----:B------:R-:W-:-:S03]  /*42f00*/  IMAD.WIDE R28, R29, 0x2, R158 ;  /* 0x000000021d1c7825 */ /* 0x000fc600078e029e */
[----:B------:R-:W4:Y:S01]  /*42f10*/  LDC R34, c[0x0][0x22c] ;  /* 0x00008b00ff227b82 */ /* 0x000f220000000800 */
[----:B------:R-:W-:Y:S01]  /*42f20*/  VIADD R0, R3, 0x55 ;  /* 0x0000005503007836 */ /* 0x000fe20000000000 */
[----:B------:R-:W-:Y:S04]  /*42f30*/  @P5 STG.E.U16 desc[UR60][R26.64], R65 ;  /* 0x000000411a005986 */ /* 0x000fe8000c10153c */
[----:B------:R3:W-:Y:S01]  /*42f40*/  @P6 STG.E.U16 desc[UR60][R28.64], R25 ;  /* 0x000000191c006986 */ /* 0x0007e2000c10153c */
[----:B0-----:R-:W-:Y:S01]  /*42f50*/  ISETP.LT.AND P6, PT, R23, R36, !P1 ;  /* 0x000000241700720c */ /* 0x001fe20004fc1270 */
[----:B------:R-:W0:Y:S02]  /*42f60*/  LDC R38, c[0x0][0x228] ;  /* 0x00008a00ff267b82 */ /* 0x000e240000000800 */
[----:B------:R4:W-:Y:S01]  /*42f70*/  @P3 STG.E.U16 desc[UR60][R30.64], R81 ;  /* 0x000000511e003986 */ /* 0x0009e2000c10153c */
[----:B------:R-:W-:-:S02]  /*42f80*/  ISETP.GE.AND P3, PT, R0, R35, PT ;  /* 0x000000230000720c */ /* 0x000fc40003f66270 */
[----:B-1----:R-:W-:-:S03]  /*42f90*/  ISETP.LT.AND P2, PT, R156, R39, !P2 ;  /* 0x000000279c00720c */ /* 0x002fc60005741270 */
[----:B------:R-:W1:Y:S01]  /*42fa0*/  LDC R36, c[0x0][0x22c] ;  /* 0x00008b00ff247b82 */ /* 0x000e620000000800 */
[----:B--2---:R-:W-:Y:S02]  /*42fb0*/  ISETP.LT.AND P5, PT, R23, R40, !P3 ;  /* 0x000000281700720c */ /* 0x004fe40005fa1270 */
[----:B---3--:R-:W-:Y:S01]  /*42fc0*/  ISETP.LT.AND P1, PT, R156, R41, !P1 ;  /* 0x000000299c00720c */ /* 0x008fe20004f21270 */
[----:B------:R-:W-:-:S04]  /*42fd0*/  IMAD.IADD R29, R33, 0x1, R2 ;  /* 0x00000001211d7824 */ /* 0x000fc800078e0202 */
[----:B------:R-:W2:Y:S01]  /*42fe0*/  LDC R0, c[0x0][0x248] ;  /* 0x00009200ff007b82 */ /* 0x000ea20000000800 */
[----:B------:R-:W-:-:S07]  /*42ff0*/  ISETP.LT.AND P3, PT, R156, R43, !P3 ;  /* 0x0000002b9c00720c */ /* 0x000fce0005f61270 */
[----:B------:R-:W3:Y:S01]  /*43000*/  LDC R39, c[0x0][0x228] ;  /* 0x00008a00ff277b82 */ /* 0x000ee20000000800 */
[----:B------:R-:W-:Y:S01]  /*43010*/  PRMT R42, R81, 0x7632, R42 ;  /* 0x00007632512a7816 */ /* 0x000fe2000000002a */
[----:B------:R-:W-:-:S06]  /*43020*/  IMAD.WIDE R24, R33, 0x2, R158 ;  /* 0x0000000221187825 */ /* 0x000fcc00078e029e */
[----:B------:R-:W3:Y:S01]  /*43030*/  LDC R40, c[0x0][0x228] ;  /* 0x00008a00ff287b82 */ /* 0x000ee20000000800 */
[C---:B------:R-:W-:Y:S01]  /*43040*/  IMAD.IADD R35, R29.reuse, 0x1, R32 ;  /* 0x000000011d237824 */ /* 0x040fe200078e0220 */
[----:B------:R-:W-:Y:S01]  /*43050*/  PRMT R33, R66, 0x7632, R33 ;  /* 0x0000763242217816 */ /* 0x000fe20000000021 */
[----:B------:R-:W-:-:S05]  /*43060*/  IMAD.WIDE R26, R29, 0x2, R20 ;  /* 0x000000021d1a7825 */ /* 0x000fca00078e0214 */
[----:B------:R-:W3:Y:S01]  /*43070*/  LDC R2, c[0x0][0x248] ;  /* 0x00009200ff027b82 */ /* 0x000ee20000000800 */
[----:B------:R-:W-:Y:S01]  /*43080*/  IMAD.WIDE R28, R29, 0x2, R158 ;  /* 0x000000021d1c7825 */ /* 0x000fe200078e029e */
[----:B------:R0:W-:Y:S03]  /*43090*/  @P2 STG.E.U16 desc[UR60][R24.64], R42 ;  /* 0x0000002a18002986 */ /* 0x0001e6000c10153c */
[----:B------:R-:W-:Y:S01]  /*430a0*/  VIADD R41, R3, 0x56 ;  /* 0x0000005603297836 */ /* 0x000fe20000000000 */
[----:B------:R-:W-:Y:S02]  /*430b0*/  @P6 STG.E.U16 desc[UR60][R26.64], R66 ;  /* 0x000000421a006986 */ /* 0x000fe4000c10153c */
[----:B------:R-:W3:Y:S01]  /*430c0*/  LDC R37, c[0x0][0x22c] ;  /* 0x00008b00ff257b82 */ /* 0x000ee20000000800 */
[----:B----4-:R-:W-:Y:S01]  /*430d0*/  IMAD.WIDE R30, R35, 0x2, R20 ;  /* 0x00000002231e7825 */ /* 0x010fe200078e0214 */
[----:B------:R4:W-:Y:S01]  /*430e0*/  @P1 STG.E.U16 desc[UR60][R28.64], R33 ;  /* 0x000000211c001986 */ /* 0x0009e2000c10153c */
[----:B------:R-:W-:-:S02]  /*430f0*/  ISETP.GE.AND P2, PT, R41, R34, PT ;  /* 0x000000222900720c */ /* 0x000fc40003f46270 */
[----:B------:R-:W-:Y:S01]  /*43100*/  VIADD R43, R3, 0x57 ;  /* 0x00000057032b7836 */ /* 0x000fe20000000000 */
[----:B0-----:R-:W-:Y:S02]  /*43110*/  PRMT R25, R82, 0x7632, R25 ;  /* 0x0000763252197816 */ /* 0x001fe40000000019 */
[----:B------:R-:W0:Y:S01]  /*43120*/  LDC R34, c[0x0][0x228] ;  /* 0x00008a00ff227b82 */ /* 0x000e220000000800 */
[----:B------:R3:W-:Y:S01]  /*43130*/  @P5 STG.E.U16 desc[UR60][R30.64], R82 ;  /* 0x000000521e005986 */ /* 0x0007e2000c10153c */
[----:B----4-:R-:W-:-:S06]  /*43140*/  IMAD.WIDE R32, R35, 0x2, R158 ;  /* 0x0000000223207825 */ /* 0x010fcc00078e029e */
[----:B------:R-:W4:Y:S01]  /*43150*/  LDC R41, c[0x0][0x228] ;  /* 0x00008a00ff297b82 */ /* 0x000f220000000800 */
[----:B-1----:R-:W-:Y:S01]  /*43160*/  ISETP.GE.AND P1, PT, R43, R36, PT ;  /* 0x000000242b00720c */ /* 0x002fe20003f26270 */
[----:B------:R1:W-:Y:S01]  /*43170*/  @P3 STG.E.U16 desc[UR60][R32.64], R25 ;  /* 0x0000001920003986 */ /* 0x0003e2000c10153c */
[----:B------:R-:W-:Y:S01]  /*43180*/  ISETP.LT.AND P3, PT, R23, R38, !P2 ;  /* 0x000000261700720c */ /* 0x000fe20005761270 */
[----:B--2---:R-:W-:Y:S01]  /*43190*/  IMAD.IADD R27, R35, 0x1, R0 ;  /* 0x00000001231b7824 */ /* 0x004fe200078e0200 */
[----:B---3--:R-:W-:-:S03]  /*431a0*/  ISETP.LT.AND P2, PT, R156, R39, !P2 ;  /* 0x000000279c00720c */ /* 0x008fc60005741270 */
[----:B------:R-:W2:Y:S01]  /*431b0*/  LDC R30, c[0x0][0x22c] ;  /* 0x00008b00ff1e7b82 */ /* 0x000ea20000000800 */
[----:B------:R-:W-:Y:S01]  /*431c0*/  ISETP.LT.AND P5, PT, R23, R40, !P1 ;  /* 0x000000281700720c */ /* 0x000fe20004fa1270 */
[----:B------:R-:W-:-:S06]  /*431d0*/  IMAD.IADD R31, R27, 0x1, R2 ;  /* 0x000000011b1f7824 */ /* 0x000fcc00078e0202 */
[----:B------:R-:W3:Y:S01]  /*431e0*/  LDC R35, c[0x0][0x228] ;  /* 0x00008a00ff237b82 */ /* 0x000ee20000000800 */
[----:B-1----:R-:W-:Y:S01]  /*431f0*/  IMAD.WIDE R24, R27, 0x2, R20 ;  /* 0x000000021b187825 */ /* 0x002fe200078e0214 */
[----:B------:R-:W-:-:S06]  /*43200*/  PRMT R33, R67, 0x7632, R33 ;  /* 0x0000763243217816 */ /* 0x000fcc0000000021 */
[----:B------:R-:W1:Y:S01]  /*43210*/  LDC R0, c[0x0][0x248] ;  /* 0x00009200ff007b82 */ /* 0x000e620000000800 */
[----:B------:R-:W-:-:S07]  /*43220*/  VIADD R32, R3, 0x58 ;  /* 0x0000005803207836 */ /* 0x000fce0000000000 */
[----:B------:R-:W3:Y:S01]  /*43230*/  LDC R36, c[0x0][0x228] ;  /* 0x00008a00ff247b82 */ /* 0x000ee20000000800 */
[----:B------:R-:W-:Y:S01]  /*43240*/  IMAD.WIDE R26, R27, 0x2, R158 ;  /* 0x000000021b1a7825 */ /* 0x000fe200078e029e */
[----:B------:R-:W-:Y:S01]  /*43250*/  @P3 STG.E.U16 desc[UR60][R24.64], R67 ;  /* 0x0000004318003986 */ /* 0x000fe2000c10153c */
[----:B------:R-:W-:Y:S02]  /*43260*/  ISETP.GE.AND P3, PT, R32, R37, PT ;  /* 0x000000252000720c */ /* 0x000fe40003f66270 */
[----:B------:R-:W-:-:S03]  /*43270*/  IMAD.WIDE R28, R31, 0x2, R20 ;  /* 0x000000021f1c7825 */ /* 0x000fc600078e0214 */
[----:B------:R-:W3:Y:S01]  /*43280*/  LDC R2, c[0x0][0x248] ;  /* 0x00009200ff027b82 */ /* 0x000ee20000000800 */
[----:B------:R1:W-:Y:S01]  /*43290*/  @P2 STG.E.U16 desc[UR60][R26.64], R33 ;  /* 0x000000211a002986 */ /* 0x0003e2000c10153c */
[----:B----4-:R-:W-:-:S03]  /*432a0*/  ISETP.LT.AND P1, PT, R156, R41, !P1 ;  /* 0x000000299c00720c */ /* 0x010fc60004f21270 */
[----:B------:R4:W-:Y:S01]  /*432b0*/  @P5 STG.E.U16 desc[UR60][R28.64], R83 ;  /* 0x000000531c005986 */ /* 0x0009e2000c10153c */
[----:B0-----:R-:W-:Y:S01]  /*432c0*/  ISETP.LT.AND P5, PT, R23, R34, !P3 ;  /* 0x000000221700720c */ /* 0x001fe20005fa1270 */
[----:B------:R-:W-:Y:S01]  /*432d0*/  VIADD R41, R3, 0x59 ;  /* 0x0000005903297836 */ /* 0x000fe20000000000 */
[----:B------:R-:W0:Y:S08]  /*432e0*/  LDC R32, c[0x0][0x22c] ;  /* 0x00008b00ff207b82 */ /* 0x000e300000000800 */
[----:B------:R-:W0:Y:S01]  /*432f0*/  LDC R34, c[0x0][0x22c] ;  /* 0x00008b00ff227b82 */ /* 0x000e220000000800 */
[----:B--2---:R-:W-:Y:S01]  /*43300*/  ISETP.GE.AND P2, PT, R41, R30, PT ;  /* 0x0000001e2900720c */ /* 0x004fe20003f46270 */
[----:B-1----:R-:W-:Y:S01]  /*43310*/  IMAD.IADD R33, R31, 0x1, R0 ;  /* 0x000000011f217824 */ /* 0x002fe200078e0200 */
[----:B---3--:R-:W-:-:S05]  /*43320*/  ISETP.LT.AND P6, PT, R156, R35, !P3 ;  /* 0x000000239c00720c */ /* 0x008fca0005fc1270 */
[----:B------:R-:W1:Y:S01]  /*43330*/  LDC R38, c[0x0][0x228] ;  /* 0x00008a00ff267b82 */ /* 0x000e620000000800 */
[----:B------:R-:W-:-:S07]  /*43340*/  ISETP.LT.AND P3, PT, R23, R36, !P2 ;  /* 0x000000241700720c */ /* 0x000fce0005761270 */
[----:B------:R-:W2:Y:S01]  /*43350*/  LDC R40, c[0x0][0x228] ;  /* 0x00008a00ff287b82 */ /* 0x000ea20000000800 */
[----:B------:R-:W-:Y:S01]  /*43360*/  PRMT R42, R83, 0x7632, R42 ;  /* 0x00007632532a7816 */ /* 0x000fe2000000002a */
[----:B------:R-:W-:-:S06]  /*43370*/  IMAD.WIDE R24, R31, 0x2, R158 ;  /* 0x000000021f187825 */ /* 0x000fcc00078e029e */
[----:B------:R-:W3:Y:S01]  /*43380*/  LDC R39, c[0x0][0x228] ;  /* 0x00008a00ff277b82 */ /* 0x000ee20000000800 */
[----:B------:R-:W-:-:S07]  /*43390*/  IMAD.IADD R35, R33, 0x1, R2 ;  /* 0x0000000121237824 */ /* 0x000fce00078e0202 */
[----:B------:R-:W3:Y:S01]  /*433a0*/  LDC R37, c[0x0][0x228] ;  /* 0x00008a00ff257b82 */ /* 0x000ee20000000800 */
[C---:B------:R-:W-:Y:S01]  /*433b0*/  IMAD.WIDE R26, R33.reuse, 0x2, R20 ;  /* 0x00000002211a7825 */ /* 0x040fe200078e0214 */
[----:B------:R0:W-:Y:S03]  /*433c0*/  @P1 STG.E.U16 desc[UR60][R24.64], R42 ;  /* 0x0000002a18001986 */ /* 0x0001e6000c10153c */
[----:B----4-:R-:W-:-:S03]  /*433d0*/  IMAD.WIDE R28, R33, 0x2, R158 ;  /* 0x00000002211c7825 */ /* 0x010fc600078e029e */
[----:B------:R-:W4:Y:S01]  /*433e0*/  LDC R0, c[0x0][0x248] ;  /* 0x00009200ff007b82 */ /* 0x000f220000000800 */
[----:B------:R-:W-:Y:S01]  /*433f0*/  IMAD.WIDE R30, R35, 0x2, R20 ;  /* 0x00000002231e7825 */ /* 0x000fe200078e0214 */
[----:B------:R-:W-:Y:S01]  /*43400*/  @P5 STG.E.U16 desc[UR60][R26.64], R68 ;  /* 0x000000441a005986 */ /* 0x000fe2000c10153c */
[----:B0-----:R-:W-:-:S05]  /*43410*/  PRMT R25, R68, 0x7632, R25 ;  /* 0x0000763244197816 */ /* 0x001fca0000000019 */
[----:B------:R-:W0:Y:S01]  /*43420*/  LDC R33, c[0x0][0x228] ;  /* 0x00008a00ff217b82 */ /* 0x000e220000000800 */
[C---:B------:R-:W-:Y:S02]  /*43430*/  VIADD R41, R3.reuse, 0x5a ;  /* 0x0000005a03297836 */ /* 0x040fe40000000000 */
[----:B------:R-:W-:Y:S01]  /*43440*/  VIADD R43, R3, 0x5b ;  /* 0x0000005b032b7836 */ /* 0x000fe20000000000 */
[----:B------:R4:W-:Y:S04]  /*43450*/  @P6 STG.E.U16 desc[UR60][R28.64], R25 ;  /* 0x000000191c006986 */ /* 0x0009e8000c10153c */
[----:B------:R-:W0:Y:S01]  /*43460*/  LDC R2, c[0x0][0x248] ;  /* 0x00009200ff027b82 */ /* 0x000e220000000800 */
[----:B------:R0:W-:Y:S01]  /*43470*/  @P3 STG.E.U16 desc[UR60][R30.64], R76 ;  /* 0x0000004c1e003986 */ /* 0x0001e2000c10153c */
[----:B------:R-:W-:-:S02]  /*43480*/  ISETP.GE.AND P1, PT, R41, R32, PT ;  /* 0x000000202900720c */ /* 0x000fc40003f26270 */
[----:B------:R-:W-:-:S04]  /*43490*/  ISETP.GE.AND P3, PT, R43, R34, PT ;  /* 0x000000222b00720c */ /* 0x000fc80003f66270 */
[----:B------:R-:W0:Y:S01]  /*434a0*/  LDC R36, c[0x0][0x22c] ;  /* 0x00008b00ff247b82 */ /* 0x000e220000000800 */
[C---:B-1----:R-:W-:Y:S02]  /*434b0*/  ISETP.LT.AND P6, PT, R23.reuse, R38, !P1 ;  /* 0x000000261700720c */ /* 0x042fe40004fc1270 */
[----:B--2---:R-:W-:Y:S02]  /*434c0*/  ISETP.LT.AND P5, PT, R23, R40, !P3 ;  /* 0x000000281700720c */ /* 0x004fe40005fa1270 */
[----:B---3--:R-:W-:-:S03]  /*434d0*/  ISETP.LT.AND P1, PT, R156, R39, !P1 ;  /* 0x000000279c00720c */ /* 0x008fc60004f21270 */
[----:B------:R-:W1:Y:S01]  /*434e0*/  LDC R40, c[0x0][0x228] ;  /* 0x00008a00ff287b82 */ /* 0x000e620000000800 */
[----:B------:R-:W-:Y:S01]  /*434f0*/  ISETP.LT.AND P2, PT, R156, R37, !P2 ;  /* 0x000000259c00720c */ /* 0x000fe20005741270 */
[----:B----4-:R-:W-:-:S06]  /*43500*/  IMAD.IADD R29, R35, 0x1, R0 ;  /* 0x00000001231d7824 */ /* 0x010fcc00078e0200 */
[----:B------:R-:W2:Y:S08]  /*43510*/  LDC R39, c[0x0][0x228] ;  /* 0x00008a00ff277b82 */ /* 0x000eb00000000800 */
[----:B------:R-:W3:Y:S01]  /*43520*/  LDC R34, c[0x0][0x248] ;  /* 0x00009200ff227b82 */ /* 0x000ee20000000800 */
[----:B0-----:R-:W-:Y:S01]  /*43530*/  ISETP.LT.AND P3, PT, R156, R33, !P3 ;  /* 0x000000219c00720c */ /* 0x001fe20005f61270 */
[----:B------:R-:W-:Y:S01]  /*43540*/  IMAD.WIDE R24, R35, 0x2, R158 ;  /* 0x0000000223187825 */ /* 0x000fe200078e029e */
[----:B------:R-:W-:-:S05]  /*43550*/  PRMT R46, R76, 0x7632, R46 ;  /* 0x000076324c2e7816 */ /* 0x000fca000000002e */
[----:B------:R-:W0:Y:S01]  /*43560*/  LDC R0, c[0x0][0x248] ;  /* 0x00009200ff007b82 */ /* 0x000e220000000800 */
[--C-:B------:R-:W-:Y:S01]  /*43570*/  IMAD.IADD R37, R29, 0x1, R2.reuse ;  /* 0x000000011d257824 */ /* 0x100fe200078e0202 */
[----:B------:R-:W-:Y:S01]  /*43580*/  PRMT R2, R69, 0x7632, R2 ;  /* 0x0000763245027816 */ /* 0x000fe20000000002 */
[----:B------:R-:W-:-:S05]  /*43590*/  IMAD.WIDE R26, R29, 0x2, R20 ;  /* 0x000000021d1a7825 */ /* 0x000fca00078e0214 */
[----:B------:R-:W4:Y:S01]  /*435a0*/  LDC R38, c[0x0][0x22c] ;  /* 0x00008b00ff267b82 */ /* 0x000f220000000800 */
[----:B------:R-:W-:Y:S01]  /*435b0*/  IMAD.WIDE R28, R29, 0x2, R158 ;  /* 0x000000021d1c7825 */ /* 0x000fe200078e029e */
[----:B------:R1:W-:Y:S03]  /*435c0*/  @P2 STG.E.U16 desc[UR60][R24.64], R46 ;  /* 0x0000002e18002986 */ /* 0x0003e6000c10153c */
[----:B------:R-:W-:-:S03]  /*435d0*/  VIADD R43, R3, 0x5c ;  /* 0x0000005c032b7836 */ /* 0x000fc60000000000 */
[----:B------:R-:W4:Y:S01]  /*435e0*/  LDC R42, c[0x0][0x228] ;  /* 0x00008a00ff2a7b82 */ /* 0x000f220000000800 */
[----:B------:R-:W-:Y:S01]  /*435f0*/  IMAD.WIDE R30, R37, 0x2, R20 ;  /* 0x00000002251e7825 */ /* 0x000fe200078e0214 */
[----:B------:R3:W-:Y:S06]  /*43600*/  @P6 STG.E.U16 desc[UR60][R26.64], R69 ;  /* 0x000000451a006986 */ /* 0x0007ec000c10153c */
[----:B------:R-:W4:Y:S01]  /*43610*/  LDC R41, c[0x0][0x228] ;  /* 0x00008a00ff297b82 */ /* 0x000f220000000800 */
[----:B------:R-:W-:Y:S01]  /*43620*/  @P1 STG.E.U16 desc[UR60][R28.64], R2 ;  /* 0x000000021c001986 */ /* 0x000fe2000c10153c */
[----:B-1----:R-:W-:Y:S01]  /*43630*/  PRMT R25, R77, 0x7632, R25 ;  /* 0x000076324d197816 */ /* 0x002fe20000000019 */
[----:B------:R-:W-:Y:S01]  /*43640*/  IMAD.WIDE R32, R37, 0x2, R158 ;  /* 0x0000000225207825 */ /* 0x000fe200078e029e */
[----:B------:R-:W-:-:S04]  /*43650*/  ISETP.GE.AND P1, PT, R43, R36, PT ;  /* 0x000000242b00720c */ /* 0x000fc80003f26270 */
[----:B------:R-:W1:Y:S01]  /*43660*/  LDC R35, c[0x0][0x22c] ;  /* 0x00008b00ff237b82 */ /* 0x000e620000000800 */
[----:B------:R0:W-:Y:S01]  /*43670*/  @P5 STG.E.U16 desc[UR60][R30.64], R77 ;  /* 0x0000004d1e005986 */ /* 0x0001e2000c10153c */
[----:B------:R-:W-:-:S03]  /*43680*/  ISETP.LT.AND P5, PT, R23, R40, !P1 ;  /* 0x000000281700720c */ /* 0x000fc60004fa1270 */
[----:B------:R0:W-:Y:S01]  /*43690*/  @P3 STG.E.U16 desc[UR60][R32.64], R25 ;  /* 0x0000001920003986 */ /* 0x0001e2000c10153c */
[----:B--2---:R-:W-:Y:S01]  /*436a0*/  ISETP.LT.AND P3, PT, R156, R39, !P1 ;  /* 0x000000279c00720c */ /* 0x004fe20004f61270 */
[----:B---3--:R-:W-:Y:S01]  /*436b0*/  IMAD.IADD R27, R37, 0x1, R34 ;  /* 0x00000001251b7824 */ /* 0x008fe200078e0222 */
[----:B------:R-:W2:Y:S01]  /*436c0*/  LDC R44, c[0x0][0x228] ;  /* 0x00008a00ff2c7b82 */ /* 0x000ea20000000800 */
[----:B------:R-:W-:-:S07]  /*436d0*/  VIADD R45, R3, 0x5d ;  /* 0x0000005d032d7836 */ /* 0x000fce0000000000 */
[----:B0-----:R-:W0:Y:S01]  /*436e0*/  LDC R30, c[0x0][0x22c] ;  /* 0x00008b00ff1e7b82 */ /* 0x001e220000000800 */
[C---:B------:R-:W-:Y:S01]  /*436f0*/  IMAD.IADD R31, R27.reuse, 0x1, R0 ;  /* 0x000000011b1f7824 */ /* 0x040fe200078e0200 */
[----:B------:R-:W-:Y:S01]  /*43700*/  PRMT R39, R70, 0x7632, R39 ;  /* 0x0000763246277816 */ /* 0x000fe20000000027 */
[----:B------:R-:W-:-:S05]  /*43710*/  IMAD.WIDE R24, R27, 0x2, R20 ;  /* 0x000000021b187825 */ /* 0x000fca00078e0214 */
[----:B------:R-:W3:Y:S01]  /*43720*/  LDC R37, c[0x0][0x228] ;  /* 0x00008a00ff257b82 */ /* 0x000ee20000000800 */
[----:B------:R-:W-:Y:S01]  /*43730*/  IMAD.WIDE R26, R27, 0x2, R158 ;  /* 0x000000021b1a7825 */ /* 0x000fe200078e029e */
[----:B----4-:R-:W-:-:S06]  /*43740*/  ISETP.GE.AND P2, PT, R45, R38, PT ;  /* 0x000000262d00720c */ /* 0x010fcc0003f46270 */
[----:B------:R-:W4:Y:S08]  /*43750*/  LDC R2, c[0x0][0x248] ;  /* 0x00009200ff027b82 */ /* 0x000f300000000800 */
[----:B------:R-:W4:Y:S01]  /*43760*/  LDC R36, c[0x0][0x228] ;  /* 0x00008a00ff247b82 */ /* 0x000f220000000800 */
[----:B------:R-:W-:Y:S01]  /*43770*/  VIADD R34, R3, 0x5e ;  /* 0x0000005e03227836 */ /* 0x000fe20000000000 */
[----:B------:R-:W-:Y:S01]  /*43780*/  @P5 STG.E.U16 desc[UR60][R24.64], R70 ;  /* 0x0000004618005986 */ /* 0x000fe2000c10153c */
[----:B------:R-:W-:-:S05]  /*43790*/  ISETP.LT.AND P6, PT, R23, R42, !P2 ;  /* 0x0000002a1700720c */ /* 0x000fca00057c1270 */
[----:B------:R-:W4:Y:S01]  /*437a0*/  LDC R0, c[0x0][0x248] ;  /* 0x00009200ff007b82 */ /* 0x000f220000000800 */
[----:B------:R2:W-:Y:S01]  /*437b0*/  @P3 STG.E.U16 desc[UR60][R26.64], R39 ;  /* 0x000000271a003986 */ /* 0x0005e2000c10153c */
[----:B------:R-:W-:Y:S02]  /*437c0*/  ISETP.LT.AND P3, PT, R156, R41, !P2 ;  /* 0x000000299c00720c */ /* 0x000fe40005761270 */
[----:B-1----:R-:W-:Y:S01]  /*437d0*/  ISETP.GE.AND P1, PT, R34, R35, PT ;  /* 0x000000232200720c */ /* 0x002fe20003f26270 */
[----:B------:R-:W-:-:S03]  /*437e0*/  VIADD R41, R3, 0x5f ;  /* 0x0000005f03297836 */ /* 0x000fc60000000000 */
[----:B------:R-:W1:Y:S01]  /*437f0*/  LDC R32, c[0x0][0x22c] ;  /* 0x00008b00ff207b82 */ /* 0x000e620000000800 */
[----:B------:R-:W-:Y:S01]  /*43800*/  IMAD.WIDE R28, R31, 0x2, R20 ;  /* 0x000000021f1c7825 */ /* 0x000fe200078e0214 */
[----:B0-----:R-:W-:-:S06]  /*43810*/  ISETP.GE.AND P2, PT, R41, R30, PT ;  /* 0x0000001e2900720c */ /* 0x001fcc0003f46270 */
[----:B------:R-:W0:Y:S01]  /*43820*/  LDC R34, c[0x0][0x22c] ;  /* 0x00008b00ff227b82 */ /* 0x000e220000000800 */
[----:B--2---:R-:W-:Y:S01]  /*43830*/  PRMT R27, R78, 0x7632, R27 ;  /* 0x000076324e1b7816 */ /* 0x004fe2000000001b */
[----:B------:R-:W-:Y:S01]  /*43840*/  IMAD.WIDE R24, R31, 0x2, R158 ;  /* 0x000000021f187825 */ /* 0x000fe200078e029e */
[----:B------:R-:W-:Y:S01]  /*43850*/  @P6 STG.E.U16 desc[UR60][R28.64], R78 ;  /* 0x0000004e1c006986 */ /* 0x000fe2000c10153c */
[----:B------:R-:W-:-:S04]  /*43860*/  ISETP.LT.AND P5, PT, R23, R44, !P1 ;  /* 0x0000002c1700720c */ /* 0x000fc80004fa1270 */
[----:B------:R-:W2:Y:S01]  /*43870*/  LDC R38, c[0x0][0x228] ;  /* 0x00008a00ff267b82 */ /* 0x000ea20000000800 */
[----:B---3--:R-:W-:Y:S01]  /*43880*/  ISETP.LT.AND P1, PT, R156, R37, !P1 ;  /* 0x000000259c00720c */ /* 0x008fe20004f21270 */
[----:B------:R3:W-:Y:S01]  /*43890*/  @P3 STG.E.U16 desc[UR60][R24.64], R27 ;  /* 0x0000001b18003986 */ /* 0x0007e2000c10153c */
[----:B----4-:R-:W-:-:S05]  /*438a0*/  IMAD.IADD R33, R31, 0x1, R2 ;  /* 0x000000011f217824 */ /* 0x010fca00078e0202 */
[----:B------:R-:W4:Y:S01]  /*438b0*/  LDC R39, c[0x0][0x228] ;  /* 0x00008a00ff277b82 */ /* 0x000f220000000800 */
[----:B------:R-:W-:-:S07]  /*438c0*/  ISETP.LT.AND P3, PT, R23, R36, !P2 ;  /* 0x000000241700720c */ /* 0x000fce0005761270 */
[----:B------:R-:W4:Y:S01]  /*438d0*/  LDC R35, c[0x0][0x228] ;  /* 0x00008a00ff237b82 */ /* 0x000f220000000800 */
[----:B------:R-:W-:Y:S01]  /*438e0*/  IMAD.IADD R31, R33, 0x1, R0 ;  /* 0x00000001211f7824 */ /* 0x000fe200078e0200 */
[----:B------:R-:W-:Y:S01]  /*438f0*/  PRMT R36, R71, 0x7632, R36 ;  /* 0x0000763247247816 */ /* 0x000fe20000000024 */
[----:B---3--:R-:W-:-:S05]  /*43900*/  IMAD.WIDE R26, R33, 0x2, R20 ;  /* 0x00000002211a7825 */ /* 0x008fca00078e0214 */
[----:B------:R-:W3:Y:S01]  /*43910*/  LDC R2, c[0x0][0x248] ;  /* 0x00009200ff027b82 */ /* 0x000ee20000000800 */
[----:B------:R-:W-:-:S07]  /*43920*/  IMAD.WIDE R28, R33, 0x2, R158 ;  /* 0x00000002211c7825 */ /* 0x000fce00078e029e */
[----:B------:R-:W3:Y:S01]  /*43930*/  LDC R40, c[0x0][0x228] ;  /* 0x00008a00ff287b82 */ /* 0x000ee20000000800 */
[----:B------:R-:W-:Y:S01]  /*43940*/  IMAD.WIDE R24, R31, 0x2, R20 ;  /* 0x000000021f187825 */ /* 0x000fe200078e0214 */
[----:B------:R-:W-:Y:S03]  /*43950*/  @P5 STG.E.U16 desc[UR60][R26.64], R71 ;  /* 0x000000471a005986 */ /* 0x000fe6000c10153c */
[----:B------:R-:W-:-:S03]  /*43960*/  VIADD R37, R3, 0x60 ;  /* 0x0000006003257836 */ /* 0x000fc60000000000 */
[----:B------:R-:W3:Y:S01]  /*43970*/  LDC R30, c[0x0][0x248] ;  /* 0x00009200ff1e7b82 */ /* 0x000ee20000000800 */
[----:B------:R-:W-:Y:S01]  /*43980*/  VIADD R41, R3, 0x61 ;  /* 0x0000006103297836 */ /* 0x000fe20000000000 */
[----:B------:R4:W-:Y:S01]  /*43990*/  @P1 STG.E.U16 desc[UR60][R28.64], R36 ;  /* 0x000000241c001986 */ /* 0x0009e2000c10153c */
[----:B-1----:R-:W-:-:S03]  /*439a0*/  ISETP.GE.AND P1, PT, R37, R32, PT ;  /* 0x000000202500720c */ /* 0x002fc60003f26270 */
[----:B------:R1:W-:Y:S01]  /*439b0*/  @P3 STG.E.U16 desc[UR60][R24.64], R79 ;  /* 0x0000004f18003986 */ /* 0x0003e2000c10153c */
[----:B0-----:R-:W-:Y:S01]  /*439c0*/  ISETP.GE.AND P3, PT, R41, R34, PT ;  /* 0x000000222900720c */ /* 0x001fe20003f66270 */
[----:B------:R-:W0:Y:S01]  /*439d0*/  LDC R33, c[0x0][0x228] ;  /* 0x00008a00ff217b82 */ /* 0x000e220000000800 */
[----:B--2---:R-:W-:Y:S02]  /*439e0*/  ISETP.LT.AND P6, PT, R23, R38, !P1 ;  /* 0x000000261700720c */ /* 0x004fe40004fc1270 */
[----:B----4-:R-:W-:-:S05]  /*439f0*/  ISETP.LT.AND P1, PT, R156, R39, !P1 ;  /* 0x000000279c00720c */ /* 0x010fca0004f21270 */
[----:B------:R-:W2:Y:S01]  /*43a00*/  LDC R34, c[0x0][0x22c] ;  /* 0x00008b00ff227b82 */ /* 0x000ea20000000800 */
[----:B------:R-:W-:-:S07]  /*43a10*/  ISETP.LT.AND P2, PT, R156, R35, !P2 ;  /* 0x000000239c00720c */ /* 0x000fce0005741270 */
[----:B------:R-:W4:Y:S01]  /*43a20*/  LDC R36, c[0x0][0x22c] ;  /* 0x00008b00ff247b82 */ /* 0x000f220000000800 */
[----:B---3--:R-:W-:-:S07]  /*43a30*/  IADD3 R29, R31, R2, RZ ;  /* 0x000000021f1d7210 */ /* 0x008fce0007ffe0ff */
[----:B------:R-:W3:Y:S08]  /*43a40*/  LDC R38, c[0x0][0x228] ;  /* 0x00008a00ff267b82 */ /* 0x000ef00000000800 */
[----:B------:R-:W3:Y:S01]  /*43a50*/  LDC R39, c[0x0][0x228] ;  /* 0x00008a00ff277b82 */ /* 0x000ee20000000800 */
[----:B------:R-:W-:-:S07]  /*43a60*/  ISETP.LT.AND P5, PT, R23, R40, !P3 ;  /* 0x000000281700720c */ /* 0x000fce0005fa1270 */
[----:B------:R-:W3:Y:S01]  /*43a70*/  LDC R0, c[0x0][0x248] ;  /* 0x00009200ff007b82 */ /* 0x000ee20000000800 */
[----:B------:R-:W-:Y:S01]  /*43a80*/  PRMT R42, R79, 0x7632, R42 ;  /* 0x000076324f2a7816 */ /* 0x000fe2000000002a */
[----:B-1----:R-:W-:Y:S01]  /*43a90*/  IMAD.WIDE R24, R31, 0x2, R158 ;  /* 0x000000021f187825 */ /* 0x002fe200078e029e */
[----:B------:R-:W-:-:S03]  /*43aa0*/  PRMT R31, R72, 0x7632, R31 ;  /* 0x00007632481f7816 */ /* 0x000fc6000000001f */
[C---:B------:R-:W-:Y:S02]  /*43ab0*/  IMAD.WIDE R26, R29.reuse, 0x2, R20 ;  /* 0x000000021d1a7825 */ /* 0x040fe400078e0214 */
[----:B------:R-:W1:Y:S02]  /*43ac0*/  LDC R40, c[0x0][0x228] ;  /* 0x00008a00ff287b82 */ /* 0x000e640000000800 */
[C---:B------:R-:W-:Y:S02]  /*43ad0*/  IMAD.IADD R35, R29.reuse, 0x1, R30 ;  /* 0x000000011d237824 */ /* 0x040fe400078e021e */
[----:B------:R-:W-:-:S04]  /*43ae0*/  IMAD.WIDE R28, R29, 0x2, R158 ;  /* 0x000000021d1c7825 */ /* 0x000fc800078e029e */
[----:B------:R-:W1:Y:S01]  /*43af0*/  LDC R41, c[0x0][0x228] ;  /* 0x00008a00ff297b82 */ /* 0x000e620000000800 */
[----:B------:R-:W-:Y:S01]  /*43b00*/  @P2 STG.E.U16 desc[UR60][R24.64], R42 ;  /* 0x0000002a18002986 */ /* 0x000fe2000c10153c */
[----:B------:R-:W-:-:S06]  /*43b10*/  VIADD R43, R3, 0x62 ;  /* 0x00000062032b7836 */ /* 0x000fcc0000000000 */
[----:B------:R-:W1:Y:S01]  /*43b20*/  LDC R2, c[0x0][0x248] ;  /* 0x00009200ff027b82 */ /* 0x000e620000000800 */
[----:B------:R-:W-:Y:S01]  /*43b30*/  @P6 STG.E.U16 desc[UR60][R26.64], R72 ;  /* 0x000000481a006986 */ /* 0x000fe2000c10153c */
[----:B------:R-:W-:-:S03]  /*43b40*/  VIADD R45, R3, 0x63 ;  /* 0x00000063032d7836 */ /* 0x000fc60000000000 */
[----:B------:R3:W-:Y:S01]  /*43b50*/  @P1 STG.E.U16 desc[UR60][R28.64], R31 ;  /* 0x0000001f1c001986 */ /* 0x0007e2000c10153c */
[----:B--2---:R-:W-:Y:S02]  /*43b60*/  ISETP.GE.AND P1, PT, R43, R34, PT ;  /* 0x000000222b00720c */ /* 0x004fe40003f26270 */
[----:B------:R-:W2:Y:S01]  /*43b70*/  LDC R37, c[0x0][0x22c] ;  /* 0x00008b00ff257b82 */ /* 0x000ea20000000800 */
[----:B0-----:R-:W-:Y:S02]  /*43b80*/  ISETP.LT.AND P3, PT, R156, R33, !P3 ;  /* 0x000000219c00720c */ /* 0x001fe40005f61270 */
[----:B----4-:R-:W-:Y:S01]  /*43b90*/  ISETP.GE.AND P2, PT, R45, R36, PT ;  /* 0x000000242d00720c */ /* 0x010fe20003f46270 */
[----:B---3--:R-:W-:-:S04]  /*43ba0*/  IMAD.WIDE R30, R35, 0x2, R20 ;  /* 0x00000002231e7825 */ /* 0x008fc800078e0214 */
[----:B------:R-:W0:Y:S01]  /*43bb0*/  LDC R36, c[0x0][0x228] ;  /* 0x00008a00ff247b82 */ /* 0x000e220000000800 */
[----:B------:R3:W-:Y:S01]  /*43bc0*/  @P5 STG.E.U16 desc[UR60][R30.64], R16 ;  /* 0x000000101e005986 */ /* 0x0007e2000c10153c */
[----:B------:R-:W-:Y:S02]  /*43bd0*/  ISETP.LT.AND P5, PT, R23, R38, !P1 ;  /* 0x000000261700720c */ /* 0x000fe40004fa1270 */
[----:B------:R-:W-:Y:S01]  /*43be0*/  ISETP.LT.AND P1, PT, R156, R39, !P1 ;  /* 0x000000279c00720c */ /* 0x000fe20004f21270 */
[----:B------:R-:W-:-:S03]  /*43bf0*/  IMAD.IADD R27, R35, 0x1, R0 ;  /* 0x00000001231b7824 */ /* 0x000fc600078e0200 */
[----:B------:R-:W4:Y:S01]  /*43c00*/  LDC R39, c[0x0][0x228] ;  /* 0x00008a00ff277b82 */ /* 0x000f220000000800 */
[----:B------:R-:W-:Y:S01]  /*43c10*/  IMAD.WIDE R32, R35, 0x2, R158 ;  /* 0x0000000223207825 */ /* 0x000fe200078e029e */
[----:B------:R-:W-:-:S06]  /*43c20*/  PRMT R25, R16, 0x7632, R25 ;  /* 0x0000763210197816 */ /* 0x000fcc0000000019 */
[----:B------:R-:W4:Y:S01]  /*43c30*/  LDC R0, c[0x0][0x248] ;  /* 0x00009200ff007b82 */ /* 0x000f220000000800 */
[----:B------:R3:W-:Y:S01]  /*43c40*/  @P3 STG.E.U16 desc[UR60][R32.64], R25 ;  /* 0x0000001920003986 */ /* 0x0007e2000c10153c */
[----:B-1----:R-:W-:Y:S02]  /*43c50*/  ISETP.LT.AND P6, PT, R23, R40, !P2 ;  /* 0x000000281700720c */ /* 0x002fe400057c1270 */
[----:B------:R-:W-:-:S04]  /*43c60*/  ISETP.LT.AND P3, PT, R156, R41, !P2 ;  /* 0x000000299c00720c */ /* 0x000fc80005761270 */
[----:B---3--:R-:W1:Y:S01]  /*43c70*/  LDC R16, c[0x0][0x248] ;  /* 0x00009200ff107b82 */ /* 0x008e620000000800 */
[----:B------:R-:W-:Y:S01]  /*43c80*/  PRMT R31, R73, 0x7632, R31 ;  /* 0x00007632491f7816 */ /* 0x000fe2000000001f */
[----:B------:R-:W-:Y:S02]  /*43c90*/  VIADD R30, R3, 0x64 ;  /* 0x00000064031e7836 */ /* 0x000fe40000000000 */
[----:B------:R-:W-:-:S04]  /*43ca0*/  IMAD.IADD R33, R27, 0x1, R2 ;  /* 0x000000011b217824 */ /* 0x000fc800078e0202 */
[----:B------:R-:W3:Y:S01]  /*43cb0*/  LDC R34, c[0x0][0x22c] ;  /* 0x00008b00ff227b82 */ /* 0x000ee20000000800 */
[----:B------:R-:W-:-:S04]  /*43cc0*/  IMAD.WIDE R24, R27, 0x2, R20 ;  /* 0x000000021b187825 */ /* 0x000fc800078e0214 */
[----:B------:R-:W-:Y:S01]  /*43cd0*/  IMAD.WIDE R26, R27, 0x2, R158 ;  /* 0x000000021b1a7825 */ /* 0x000fe200078e029e */
[----:B------:R-:W-:Y:S02]  /*43ce0*/  @P5 STG.E.U16 desc[UR60][R24.64], R73 ;  /* 0x0000004918005986 */ /* 0x000fe4000c10153c */
[----:B------:R-:W3:Y:S01]  /*43cf0*/  LDC R2, c[0x0][0x228] ;  /* 0x00008a00ff027b82 */ /* 0x000ee20000000800 */
[----:B------:R-:W-:Y:S01]  /*43d00*/  IMAD.WIDE R28, R33, 0x2, R20 ;  /* 0x00000002211c7825 */ /* 0x000fe200078e0214 */
[----:B------:R0:W-:Y:S01]  /*43d10*/  @P1 STG.E.U16 desc[UR60][R26.64], R31 ;  /* 0x0000001f1a001986 */ /* 0x0001e2000c10153c */
[----:B--2---:R-:W-:-:S05]  /*43d20*/  ISETP.GE.AND P2, PT, R30, R37, PT ;  /* 0x000000251e00720c */ /* 0x004fca0003f46270 */
[----:B------:R-:W2:Y:S01]  /*43d30*/  LDC R32, c[0x0][0x22c] ;  /* 0x00008b00ff207b82 */ /* 0x000ea20000000800 */
[----:B------:R1:W-:Y:S01]  /*43d40*/  @P6 STG.E.U16 desc[UR60][R28.64], R17 ;  /* 0x000000111c006986 */ /* 0x0003e2000c10153c */
[----:B0-----:R-:W-:Y:S01]  /*43d50*/  PRMT R27, R17, 0x7632, R27 ;  /* 0x00007632111b7816 */ /* 0x001fe2000000001b */
[----:B------:R-:W-:-:S05]  /*43d60*/  IMAD.WIDE R30, R33, 0x2, R158 ;  /* 0x00000002211e7825 */ /* 0x000fca00078e029e */
[----:B------:R-:W0:Y:S01]  /*43d70*/  LDC R38, c[0x0][0x228] ;  /* 0x00008a00ff267b82 */ /* 0x000e220000000800 */
[----:B------:R3:W-:Y:S07]  /*43d80*/  @P3 STG.E.U16 desc[UR60][R30.64], R27 ;  /* 0x0000001b1e003986 */ /* 0x0007ee000c10153c */
[----:B------:R-:W0:Y:S01]  /*43d90*/  LDC R41, c[0x0][0x228] ;  /* 0x00008a00ff297b82 */ /* 0x000e220000000800 */
[----:B------:R-:W-:Y:S02]  /*43da0*/  ISETP.LT.AND P3, PT, R23, R36, !P2 ;  /* 0x000000241700720c */ /* 0x000fe40005761270 */
[----:B----4-:R-:W-:-:S05]  /*43db0*/  ISETP.LT.AND P2, PT, R156, R39, !P2 ;  /* 0x000000279c00720c */ /* 0x010fca0005741270 */
[----:B------:R-:W4:Y:S01]  /*43dc0*/  LDC R35, c[0x0][0x22c] ;  /* 0x00008b00ff237b82 */ /* 0x000f220000000800 */
[----:B------:R-:W-:Y:S02]  /*43dd0*/  VIADD R43, R3, 0x65 ;  /* 0x00000065032b7836 */ /* 0x000fe40000000000 */
[----:B------:R-:W-:-:S05]  /*43de0*/  IMAD.IADD R25, R33, 0x1, R0 ;  /* 0x0000000121197824 */ /* 0x000fca00078e0200 */
[----:B------:R-:W4:Y:S01]  /*43df0*/  LDC R37, c[0x0][0x228] ;  /* 0x00008a00ff257b82 */ /* 0x000f220000000800 */
[----:B-1----:R-:W-:Y:S01]  /*43e00*/  IMAD.IADD R29, R25, 0x1, R16 ;  /* 0x00000001191d7824 */ /* 0x002fe200078e0210 */
[----:B---3--:R-:W-:Y:S01]  /*43e10*/  ISETP.GE.AND P1, PT, R43, R34, PT ;  /* 0x000000222b00720c */ /* 0x008fe20003f26270 */
[----:B------:R-:W-:Y:S01]  /*43e20*/  IMAD.WIDE R16, R25, 0x2, R20 ;  /* 0x0000000219107825 */ /* 0x000fe200078e0214 */
[----:B------:R-:W-:-:S03]  /*43e30*/  PRMT R34, R74, 0x7632, R34 ;  /* 0x000076324a227816 */ /* 0x000fc60000000022 */
[----:B------:R-:W-:Y:S01]  /*43e40*/  IMAD.WIDE R24, R25, 0x2, R158 ;  /* 0x0000000219187825 */ /* 0x000fe200078e029e */
[----:B------:R-:W1:Y:S03]  /*43e50*/  LDC R0, c[0x0][0x248] ;  /* 0x00009200ff007b82 */ /* 0x000e660000000800 */
[----:B------:R-:W-:Y:S01]  /*43e60*/  VIADD R31, R3, 0x66 ;  /* 0x00000066031f7836 */ /* 0x000fe20000000000 */
[----:B------:R-:W-:Y:S01]  /*43e70*/  @P3 STG.E.U16 desc[UR60][R16.64], R74 ;  /* 0x0000004a10003986 */ /* 0x000fe2000c10153c */
[----:B------:R-:W-:-:S03]  /*43e80*/  ISETP.LT.AND P5, PT, R23, R2, !P1 ;  /* 0x000000021700720c */ /* 0x000fc60004fa1270 */
[----:B------:R-:W3:Y:S01]  /*43e90*/  LDC R28, c[0x0][0x228] ;  /* 0x00008a00ff1c7b82 */ /* 0x000ee20000000800 */
[----:B------:R4:W-:Y:S01]  /*43ea0*/  @P2 STG.E.U16 desc[UR60][R24.64], R34 ;  /* 0x0000002218002986 */ /* 0x0009e2000c10153c */
[----:B--2---:R-:W-:Y:S01]  /*43eb0*/  ISETP.GE.AND P2, PT, R31, R32, PT ;  /* 0x000000201f00720c */ /* 0x004fe20003f46270 */
[----:B------:R-:W-:-:S05]  /*43ec0*/  VIADD R32, R3, 0x67 ;  /* 0x0000006703207836 */ /* 0x000fca0000000000 */
[----:B------:R-:W2:Y:S01]  /*43ed0*/  LDC R2, c[0x0][0x248] ;  /* 0x00009200ff027b82 */ /* 0x000ea20000000800 */
[----:B0-----:R-:W-:Y:S02]  /*43ee0*/  ISETP.LT.AND P3, PT, R23, R38, !P2 ;  /* 0x000000261700720c */ /* 0x001fe40005761270 */
[----:B------:R-:W-:Y:S02]  /*43ef0*/  ISETP.LT.AND P6, PT, R156, R41, !P2 ;  /* 0x000000299c00720c */ /* 0x000fe400057c1270 */
[----:B----4-:R-:W-:-:S03]  /*43f00*/  ISETP.GE.AND P2, PT, R32, R35, PT ;  /* 0x000000232000720c */ /* 0x010fc60003f46270 */
[----:B------:R-:W0:Y:S01]  /*43f10*/  LDC R30, c[0x0][0x22c] ;  /* 0x00008b00ff1e7b82 */ /* 0x000e220000000800 */
[----:B------:R-:W-:-:S07]  /*43f20*/  ISETP.LT.AND P1, PT, R156, R37, !P1 ;  /* 0x000000259c00720c */ /* 0x000fce0004f21270 */
[----:B------:R-:W4:Y:S01]  /*43f30*/  LDC R32, c[0x0][0x22c] ;  /* 0x00008b00ff207b82 */ /* 0x000f220000000800 */
[----:B------:R-:W-:-:S07]  /*43f40*/  IMAD.WIDE R26, R29, 0x2, R20 ;  /* 0x000000021d1a7825 */ /* 0x000fce00078e0214 */
[----:B------:R-:W4:Y:S01]  /*43f50*/  LDC R34, c[0x0][0x228] ;  /* 0x00008a00ff227b82 */ /* 0x000f220000000800 */
[----:B-1----:R-:W-:-:S07]  /*43f60*/  IMAD.IADD R31, R29, 0x1, R0 ;  /* 0x000000011d1f7824 */ /* 0x002fce00078e0200 */
[----:B------:R-:W1:Y:S08]  /*43f70*/  LDC R36, c[0x0][0x228] ;  /* 0x00008a00ff247b82 */ /* 0x000e700000000800 */
[----:B------:R-:W1:Y:S01]  /*43f80*/  LDC R35, c[0x0][0x228] ;  /* 0x00008a00ff237b82 */ /* 0x000e620000000800 */
[----:B------:R2:W-:Y:S01]  /*43f90*/  @P5 STG.E.U16 desc[UR60][R26.64], R18 ;  /* 0x000000121a005986 */ /* 0x0005e2000c10153c */
[----:B---3--:R-:W-:Y:S01]  /*43fa0*/  ISETP.LT.AND P5, PT, R23, R28, !P2 ;  /* 0x0000001c1700720c */ /* 0x008fe200057a1270 */
[----:B------:R-:W-:-:S05]  /*43fb0*/  IMAD.WIDE R16, R29, 0x2, R158 ;  /* 0x000000021d107825 */ /* 0x000fca00078e029e */
[----:B------:R-:W3:Y:S01]  /*43fc0*/  LDC R33, c[0x0][0x228] ;  /* 0x00008a00ff217b82 */ /* 0x000ee20000000800 */
[----:B------:R-:W-:Y:S01]  /*43fd0*/  IMAD.WIDE R24, R31, 0x2, R20 ;  /* 0x000000021f187825 */ /* 0x000fe200078e0214 */
[----:B------:R-:W-:Y:S02]  /*43fe0*/  PRMT R29, R75, 0x7632, R29 ;  /* 0x000076324b1d7816 */ /* 0x000fe4000000001d */
[----:B--2---:R-:W-:-:S04]  /*43ff0*/  PRMT R18, R18, 0x7632, R18 ;  /* 0x0000763212127816 */ /* 0x004fc80000000012 */
[----:B------:R-:W2:Y:S01]  /*44000*/  LDC R0, c[0x0][0x248] ;  /* 0x00009200ff007b82 */ /* 0x000ea20000000800 */
[C---:B------:R-:W-:Y:S01]  /*44010*/  IMAD.WIDE R26, R31.reuse, 0x2, R158 ;  /* 0x000000021f1a7825 */ /* 0x040fe200078e029e */
[----:B------:R-:W-:Y:S03]  /*44020*/  @P1 STG.E.U16 desc[UR60][R16.64], R18 ;  /* 0x0000001210001986 */ /* 0x000fe6000c10153c */
[----:B------:R-:W-:-:S03]  /*44030*/  IMAD.IADD R31, R31, 0x1, R2 ;  /* 0x000000011f1f7824 */ /* 0x000fc600078e0202 */
[----:B------:R-:W2:Y:S01]  /*44040*/  LDC R37, c[0x0][0x228] ;  /* 0x00008a00ff257b82 */ /* 0x000ea20000000800 */
[C---:B------:R-:W-:Y:S01]  /*44050*/  VIADD R39, R3.reuse, 0x68 ;  /* 0x0000006803277836 */ /* 0x040fe20000000000 */
[----:B------:R-:W-:Y:S01]  /*44060*/  @P3 STG.E.U16 desc[UR60][R24.64], R75 ;  /* 0x0000004b18003986 */ /* 0x000fe2000c10153c */
[----:B------:R-:W-:-:S05]  /*44070*/  VIADD R41, R3, 0x69 ;  /* 0x0000006903297836 */ /* 0x000fca0000000000 */
[----:B------:R-:W2:Y:S01]  /*44080*/  LDC R2, c[0x0][0x248] ;  /* 0x00009200ff027b82 */ /* 0x000ea20000000800 */
[----:B------:R1:W-:Y:S01]  /*44090*/  @P6 STG.E.U16 desc[UR60][R26.64], R29 ;  /* 0x0000001d1a006986 */ /* 0x0003e2000c10153c */
[----:B0-----:R-:W-:Y:S02]  /*440a0*/  ISETP.GE.AND P1, PT, R39, R30, PT ;  /* 0x0000001e2700720c */ /* 0x001fe40003f26270 */
[----:B----4-:R-:W-:-:S04]  /*440b0*/  ISETP.GE.AND P3, PT, R41, R32, PT ;  /* 0x000000202900720c */ /* 0x010fc80003f66270 */
[----:B------:R-:W0:Y:S01]  /*440c0*/  LDC R32, c[0x0][0x22c] ;  /* 0x00008b00ff207b82 */ /* 0x000e220000000800 */
[----:B-1----:R-:W-:Y:S01]  /*440d0*/  IMAD.WIDE R28, R31, 0x2, R20 ;  /* 0x000000021f1c7825 */ /* 0x002fe200078e0214 */
[----:B------:R-:W-:Y:S02]  /*440e0*/  ISETP.LT.AND P6, PT, R23, R34, !P1 ;  /* 0x000000221700720c */ /* 0x000fe40004fc1270 */
[----:B------:R-:W-:-:S04]  /*440f0*/  ISETP.LT.AND P1, PT, R156, R35, !P1 ;  /* 0x000000239c00720c */ /* 0x000fc80004f21270 */
[----:B------:R-:W1:Y:S01]  /*44100*/  LDC R30, c[0x0][0x248] ;  /* 0x00009200ff1e7b82 */ /* 0x000e620000000800 */
[----:B------:R4:W-:Y:S01]  /*44110*/  @P5 STG.E.U16 desc[UR60][R28.64], R19 ;  /* 0x000000131c005986 */ /* 0x0009e2000c10153c */
[----:B------:R-:W-:Y:S02]  /*44120*/  ISETP.LT.AND P5, PT, R23, R36, !P3 ;  /* 0x000000241700720c */ /* 0x000fe40005fa1270 */
[----:B---3--:R-:W-:-:S04]  /*44130*/  ISETP.LT.AND P2, PT, R156, R33, !P2 ;  /* 0x000000219c00720c */ /* 0x008fc80005741270 */
[----:B------:R-:W3:Y:S01]  /*44140*/  LDC R36, c[0x0][0x228] ;  /* 0x00008a00ff247b82 */ /* 0x000ee20000000800 */
[----:B--2---:R-:W-:-:S07]  /*44150*/  IMAD.IADD R25, R31, 0x1, R0 ;  /* 0x000000011f197824 */ /* 0x004fce00078e0200 */
[----:B------:R-:W2:Y:S01]  /*44160*/  LDC R35, c[0x0][0x228] ;  /* 0x00008a00ff237b82 */ /* 0x000ea20000000800 */
[----:B------:R-:W-:Y:S01]  /*44170*/  ISETP.LT.AND P3, PT, R156, R37, !P3 ;  /* 0x000000259c00720c */ /* 0x000fe20005f61270 */
[----:B------:R-:W-:Y:S01]  /*44180*/  IMAD.WIDE R16, R31, 0x2, R158 ;  /* 0x000000021f107825 */ /* 0x000fe200078e029e */
[----:B------:R-:W-:-:S05]  /*44190*/  PRMT R42, R19, 0x7632, R42 ;  /* 0x00007632132a7816 */ /* 0x000fca000000002a */
[----:B------:R-:W1:Y:S01]  /*441a0*/  LDC R34, c[0x0][0x22c] ;  /* 0x00008b00ff227b82 */ /* 0x000e620000000800 */
[C-C-:B------:R-:W-:Y:S01]  /*441b0*/  IMAD.IADD R33, R25.reuse, 0x1, R2.reuse ;  /* 0x0000000119217824 */ /* 0x140fe200078e0202 */
[----:B------:R-:W-:Y:S01]  /*441c0*/  PRMT R2, R12, 0x7632, R2 ;  /* 0x000076320c027816 */ /* 0x000fe20000000002 */
[----:B----4-:R-:W-:-:S05]  /*441d0*/  IMAD.WIDE R18, R25, 0x2, R20 ;  /* 0x0000000219127825 */ /* 0x010fca00078e0214 */
[----:B------:R-:W4:Y:S01]  /*441e0*/  LDC R0, c[0x0][0x248] ;  /* 0x00009200ff007b82 */ /* 0x000f220000000800 */
[----:B------:R-:W-:Y:S01]  /*441f0*/  IMAD.WIDE R24, R25, 0x2, R158 ;  /* 0x0000000219187825 */ /* 0x000fe200078e029e */
[----:B------:R0:W-:Y:S06]  /*44200*/  @P2 STG.E.U16 desc[UR60][R16.64], R42 ;  /* 0x0000002a10002986 */ /* 0x0001ec000c10153c */
[----:B------:R-:W4:Y:S01]  /*44210*/  LDC R38, c[0x0][0x228] ;  /* 0x00008a00ff267b82 */ /* 0x000f220000000800 */
[----:B------:R-:W-:Y:S01]  /*44220*/  VIADD R39, R3, 0x6a ;  /* 0x0000006a03277836 */ /* 0x000fe20000000000 */
[----:B------:R1:W-:Y:S01]  /*44230*/  @P6 STG.E.U16 desc[UR60][R18.64], R12 ;  /* 0x0000000c12006986 */ /* 0x0003e2000c10153c */
[----:B------:R-:W-:-:S05]  /*44240*/  IMAD.WIDE R26, R33, 0x2, R20 ;  /* 0x00000002211a7825 */ /* 0x000fca00078e0214 */
[----:B------:R-:W4:Y:S01]  /*44250*/  LDC R37, c[0x0][0x228] ;  /* 0x00008a00ff257b82 */ /* 0x000f220000000800 */
[----:B------:R-:W-:Y:S01]  /*44260*/  @P1 STG.E.U16 desc[UR60][R24.64], R2 ;  /* 0x0000000218001986 */ /* 0x000fe2000c10153c */
[----:B0-----:R-:W-:Y:S01]  /*44270*/  PRMT R17, R8, 0x7632, R17 ;  /* 0x0000763208117816 */ /* 0x001fe20000000011 */
[----:B------:R-:W-:Y:S01]  /*44280*/  IMAD.WIDE R28, R33, 0x2, R158 ;  /* 0x00000002211c7825 */ /* 0x000fe200078e029e */
[----:B------:R-:W-:Y:S01]  /*44290*/  ISETP.GE.AND P1, PT, R39, R32, PT ;  /* 0x000000202700720c */ /* 0x000fe20003f26270 */
[----:B------:R0:W-:Y:S03]  /*442a0*/  @P5 STG.E.U16 desc[UR60][R26.64], R8 ;  /* 0x000000081a005986 */ /* 0x0001e6000c10153c */
[----:B------:R-:W4:Y:S01]  /*442b0*/  LDC R31, c[0x0][0x22c] ;  /* 0x00008b00ff1f7b82 */ /* 0x000f220000000800 */
[----:B------:R4:W-:Y:S01]  /*442c0*/  @P3 STG.E.U16 desc[UR60][R28.64], R17 ;  /* 0x000000111c003986 */ /* 0x0009e2000c10153c */
[----:B---3--:R-:W-:Y:S01]  /*442d0*/  ISETP.LT.AND P5, PT, R23, R36, !P1 ;  /* 0x000000241700720c */ /* 0x008fe20004fa1270 */
[----:B------:R-:W-:Y:S01]  /*442e0*/  VIADD R41, R3, 0x6b ;  /* 0x0000006b03297836 */ /* 0x000fe20000000000 */
[----:B--2---:R-:W-:Y:S01]  /*442f0*/  ISETP.LT.AND P3, PT, R156, R35, !P1 ;  /* 0x000000239c00720c */ /* 0x004fe20004f61270 */
[----:B-1----:R-:W-:-:S03]  /*44300*/  IMAD.IADD R19, R33, 0x1, R30 ;  /* 0x0000000121137824 */ /* 0x002fc600078e021e */
[----:B------:R-:W1:Y:S01]  /*44310*/  LDC R40, c[0x0][0x228] ;  /* 0x00008a00ff287b82 */ /* 0x000e620000000800 */
[----:B------:R-:W-:-:S07]  /*44320*/  ISETP.GE.AND P2, PT, R41, R34, PT ;  /* 0x000000222900720c */ /* 0x000fce0003f46270 */
[----:B0-----:R-:W0:Y:S01]  /*44330*/  LDC R8, c[0x0][0x22c] ;  /* 0x00008b00ff087b82 */ /* 0x001e220000000800 */
[----:B----4-:R-:W-:-:S07]  /*44340*/  IMAD.IADD R27, R19, 0x1, R0 ;  /* 0x00000001131b7824 */ /* 0x010fce00078e0200 */
[----:B------:R-:W2:Y:S01]  /*44350*/  LDC R2, c[0x0][0x248] ;  /* 0x00009200ff027b82 */ /* 0x000ea20000000800 */
[----:B------:R-:W-:Y:S01]  /*44360*/  IMAD.WIDE R16, R19, 0x2, R20 ;  /* 0x0000000213107825 */ /* 0x000fe200078e0214 */
[----:B------:R-:W-:-:S06]  /*44370*/  PRMT R34, R13, 0x7632, R34 ;  /* 0x000076320d227816 */ /* 0x000fcc0000000022 */
[----:B------:R-:W3:Y:S01]  /*44380*/  LDC R33, c[0x0][0x228] ;  /* 0x00008a00ff217b82 */ /* 0x000ee20000000800 */
[----:B------:R-:W-:Y:S01]  /*44390*/  IMAD.WIDE R18, R19, 0x2, R158 ;  /* 0x0000000213127825 */ /* 0x000fe200078e029e */
[----:B------:R-:W-:-:S06]  /*443a0*/  ISETP.LT.AND P6, PT, R23, R38, !P2 ;  /* 0x000000261700720c */ /* 0x000fcc00057c1270 */
[----:B------:R-:W4:Y:S01]  /*443b0*/  LDC R30, c[0x0][0x228] ;  /* 0x00008a00ff1e7b82 */ /* 0x000f220000000800 */
[----:B------:R1:W-:Y:S07]  /*443c0*/  @P5 STG.E.U16 desc[UR60][R16.64], R13 ;  /* 0x0000000d10005986 */ /* 0x0003ee000c10153c */
[----:B------:R-:W4:Y:S01]  /*443d0*/  LDC R0, c[0x0][0x248] ;  /* 0x00009200ff007b82 */ /* 0x000f220000000800 */
[----:B------:R-:W-:Y:S01]  /*443e0*/  @P3 STG.E.U16 desc[UR60][R18.64], R34 ;  /* 0x0000002212003986 */ /* 0x000fe2000c10153c */
[----:B------:R-:W-:Y:S01]  /*443f0*/  ISETP.LT.AND P3, PT, R156, R37, !P2 ;  /* 0x000000259c00720c */ /* 0x000fe20005761270 */
[----:B------:R-:W-:-:S02]  /*44400*/  VIADD R12, R3, 0x6c ;  /* 0x0000006c030c7836 */ /* 0x000fc40000000000 */
[----:B------:R-:W-:-:S03]  /*44410*/  IMAD.WIDE R24, R27, 0x2, R20 ;  /* 0x000000021b187825 */ /* 0x000fc600078e0214 */
[----:B------:R-:W4:Y:S01]  /*44420*/  LDC R28, c[0x0][0x22c] ;  /* 0x00008b00ff1c7b82 */ /* 0x000f220000000800 */
[----:B------:R-:W-:Y:S01]  /*44430*/  VIADD R35, R3, 0x6d ;  /* 0x0000006d03237836 */ /* 0x000fe20000000000 */
[----:B------:R-:W-:Y:S01]  /*44440*/  ISETP.GE.AND P1, PT, R12, R31, PT ;  /* 0x0000001f0c00720c */ /* 0x000fe20003f26270 */
[----:B-1----:R-:W-:Y:S01]  /*44450*/  IMAD.WIDE R12, R27, 0x2, R158 ;  /* 0x000000021b0c7825 */ /* 0x002fe200078e029e */
[----:B------:R-:W-:-:S04]  /*44460*/  PRMT R36, R9, 0x7632, R36 ;  /* 0x0000763209247816 */ /* 0x000fc80000000024 */
[----:B------:R-:W1:Y:S01]  /*44470*/  LDC R29, c[0x0][0x228] ;  /* 0x00008a00ff1d7b82 */ /* 0x000e620000000800 */
[----:B------:R4:W-:Y:S01]  /*44480*/  @P6 STG.E.U16 desc[UR60][R24.64], R9 ;  /* 0x0000000918006986 */ /* 0x0009e2000c10153c */
[----:B0-----:R-:W-:Y:S01]  /*44490*/  ISETP.GE.AND P2, PT, R35, R8, PT ;  /* 0x000000082300720c */ /* 0x001fe20003f46270 */
[----:B--2---:R-:W-:-:S05]  /*444a0*/  IMAD.IADD R17, R27, 0x1, R2 ;  /* 0x000000011b117824 */ /* 0x004fca00078e0202 */
[----:B------:R-:W0:Y:S01]  /*444b0*/  LDC R26, c[0x0][0x22c] ;  /* 0x00008b00ff1a7b82 */ /* 0x000e220000000800 */
[----:B------:R-:W-:Y:S01]  /*444c0*/  ISETP.LT.AND P5, PT, R23, R40, !P1 ;  /* 0x000000281700720c */ /* 0x000fe20004fa1270 */
[----:B------:R2:W-:Y:S01]  /*444d0*/  @P3 STG.E.U16 desc[UR60][R12.64], R36 ;  /* 0x000000240c003986 */ /* 0x0005e2000c10153c */
[----:B---3--:R-:W-:-:S05]  /*444e0*/  ISETP.LT.AND P1, PT, R156, R33, !P1 ;  /* 0x000000219c00720c */ /* 0x008fca0004f21270 */
[----:B------:R-:W3:Y:S01]  /*444f0*/  LDC R32, c[0x0][0x228] ;  /* 0x00008a00ff207b82 */ /* 0x000ee20000000800 */
[----:B----4-:R-:W-:-:S07]  /*44500*/  ISETP.LT.AND P3, PT, R23, R30, !P2 ;  /* 0x0000001e1700720c */ /* 0x010fce0005761270 */
[----:B------:R-:W4:Y:S01]  /*44510*/  LDC R24, c[0x0][0x228] ;  /* 0x00008a00ff187b82 */ /* 0x000f220000000800 */
[----:B------:R-:W-:-:S07]  /*44520*/  IMAD.IADD R19, R17, 0x1, R0 ;  /* 0x0000000111137824 */ /* 0x000fce00078e0200 */
[----:B------:R-:W3:Y:S08]  /*44530*/  LDC R31, c[0x0][0x228] ;  /* 0x00008a00ff1f7b82 */ /* 0x000ef00000000800 */
[----:B------:R-:W3:Y:S01]  /*44540*/  LDC R25, c[0x0][0x228] ;  /* 0x00008a00ff197b82 */ /* 0x000ee20000000800 */
[----:B------:R-:W-:-:S07]  /*44550*/  IMAD.WIDE R8, R17, 0x2, R20 ;  /* 0x0000000211087825 */ /* 0x000fce00078e0214 */
[----:B------:R-:W3:Y:S01]  /*44560*/  LDC R2, c[0x0][0x248] ;  /* 0x00009200ff027b82 */ /* 0x000ee20000000800 */
[----:B------:R-:W-:Y:S01]  /*44570*/  IMAD.WIDE R16, R17, 0x2, R158 ;  /* 0x0000000211107825 */ /* 0x000fe200078e029e */
[----:B------:R-:W-:-:S06]  /*44580*/  PRMT R30, R14, 0x7632, R30 ;  /* 0x000076320e1e7816 */ /* 0x000fcc000000001e */
[----:B------:R-:W3:Y:S01]  /*44590*/  LDC R18, c[0x0][0x248] ;  /* 0x00009200ff127b82 */ /* 0x000ee20000000800 */
[----:B--2---:R-:W-:Y:S01]  /*445a0*/  IMAD.WIDE R12, R19, 0x2, R20 ;  /* 0x00000002130c7825 */ /* 0x004fe200078e0214 */
[----:B------:R2:W-:Y:S03]  /*445b0*/  @P5 STG.E.U16 desc[UR60][R8.64], R14 ;  /* 0x0000000e08005986 */ /* 0x0005e6000c10153c */
[C---:B------:R-:W-:Y:S01]  /*445c0*/  VIADD R33, R3.reuse, 0x6f ;  /* 0x0000006f03217836 */ /* 0x040fe20000000000 */
[----:B------:R3:W-:Y:S01]  /*445d0*/  @P1 STG.E.U16 desc[UR60][R16.64], R30 ;  /* 0x0000001e10001986 */ /* 0x0007e2000c10153c */
[----:B------:R-:W-:Y:S01]  /*445e0*/  VIADD R27, R3, 0x6e ;  /* 0x0000006e031b7836 */ /* 0x000fe20000000000 */
[----:B-1----:R-:W-:Y:S01]  /*445f0*/  ISETP.LT.AND P2, PT, R156, R29, !P2 ;  /* 0x0000001d9c00720c */ /* 0x002fe20005741270 */
[----:B------:R-:W1:Y:S01]  /*44600*/  LDC R0, c[0x0][0x248] ;  /* 0x00009200ff007b82 */ /* 0x000e620000000800 */
[----:B------:R3:W-:Y:S01]  /*44610*/  @P3 STG.E.U16 desc[UR60][R12.64], R10 ;  /* 0x0000000a0c003986 */ /* 0x0007e2000c10153c */
[----:B------:R-:W-:-:S06]  /*44620*/  ISETP.GE.AND P3, PT, R33, R28, PT ;  /* 0x0000001c2100720c */ /* 0x000fcc0003f66270 */
[----:B--2---:R-:W2:Y:S01]  /*44630*/  LDC R14, c[0x0][0x22c] ;  /* 0x00008b00ff0e7b82 */ /* 0x004ea20000000800 */
[----:B0-----:R-:W-:Y:S02]  /*44640*/  ISETP.GE.AND P1, PT, R27, R26, PT ;  /* 0x0000001a1b00720c */ /* 0x001fe40003f26270 */
[----:B----4-:R-:W-:-:S05]  /*44650*/  ISETP.LT.AND P5, PT, R23, R24, !P3 ;  /* 0x000000181700720c */ /* 0x010fca0005fa1270 */
[----:B------:R-:W0:Y:S01]  /*44660*/  LDC R28, c[0x0][0x228] ;  /* 0x00008a00ff1c7b82 */ /* 0x000e220000000800 */
[----:B---3--:R-:W-:Y:S01]  /*44670*/  ISETP.LT.AND P6, PT, R23, R32, !P1 ;  /* 0x000000201700720c */ /* 0x008fe20004fc1270 */
[----:B------:R-:W-:Y:S01]  /*44680*/  IMAD.IADD R17, R19, 0x1, R2 ;  /* 0x0000000113117824 */ /* 0x000fe200078e0202 */
[----:B------:R-:W-:-:S05]  /*44690*/  ISETP.LT.AND P1, PT, R156, R31, !P1 ;  /* 0x0000001f9c00720c */ /* 0x000fca0004f21270 */
[----:B------:R-:W3:Y:S01]  /*446a0*/  LDC R29, c[0x0][0x228] ;  /* 0x00008a00ff1d7b82 */ /* 0x000ee20000000800 */
[----:B------:R-:W-:Y:S02]  /*446b0*/  ISETP.LT.AND P3, PT, R156, R25, !P3 ;  /* 0x000000199c00720c */ /* 0x000fe40005f61270 */
[----:B------:R-:W-:Y:S01]  /*446c0*/  PRMT R25, R10, 0x7632, R25 ;  /* 0x000076320a197816 */ /* 0x000fe20000000019 */
[----:B------:R-:W-:-:S04]  /*446d0*/  IMAD.WIDE R8, R19, 0x2, R158 ;  /* 0x0000000213087825 */ /* 0x000fc800078e029e */
[----:B------:R-:W4:Y:S01]  /*446e0*/  LDC R10, c[0x0][0x22c] ;  /* 0x00008b00ff0a7b82 */ /* 0x000f220000000800 */
[----:B------:R-:W-:Y:S01]  /*446f0*/  IMAD.IADD R27, R17, 0x1, R18 ;  /* 0x00000001111b7824 */ /* 0x000fe200078e0212 */
        /* <DEDUP_REMOVED lines=13> */
[----:B--2---:R-:W-:-:S04]  /*447d0*/  ISETP.GE.AND P1, PT, R33, R14, PT ;  /* 0x0000000e2100720c */ /* 0x004fc80003f26270 */
[----:B------:R-:W1:Y:S01]  /*447e0*/  LDC R26, c[0x0][0x22c] ;  /* 0x00008b00ff1a7b82 */ /* 0x000e620000000800 */
[----:B------:R-:W-:Y:S01]  /*447f0*/  @P5 STG.E.U16 desc[UR60][R18.64], R11 ;  /* 0x0000000b12005986 */ /* 0x000fe2000c10153c */
[----:B0-----:R-:W-:-:S03]  /*44800*/  ISETP.LT.AND P5, PT, R23, R28, !P1 ;  /* 0x0000001c1700720c */ /* 0x001fc60004fa1270 */
[----:B------:R0:W-:Y:S01]  /*44810*/  @P3 STG.E.U16 desc[UR60][R24.64], R9 ;  /* 0x0000000918003986 */ /* 0x0001e2000c10153c */
[----:B---3--:R-:W-:Y:S02]  /*44820*/  ISETP.LT.AND P3, PT, R156, R29, !P1 ;  /* 0x0000001d9c00720c */ /* 0x008fe40004f61270 */
[----:B------:R-:W2:Y:S01]  /*44830*/  LDC R14, c[0x0][0x22c] ;  /* 0x00008b00ff0e7b82 */ /* 0x000ea20000000800 */
[----:B------:R-:W-:Y:S02]  /*44840*/  VIADD R35, R3, 0x71 ;  /* 0x0000007103237836 */ /* 0x000fe40000000000 */
[----:B------:R-:W-:-:S05]  /*44850*/  IMAD.IADD R27, R27, 0x1, R0 ;  /* 0x000000011b1b7824 */ /* 0x000fca00078e0200 */
[----:B------:R-:W3:Y:S01]  /*44860*/  LDC R32, c[0x0][0x228] ;  /* 0x00008a00ff207b82 */ /* 0x000ee20000000800 */
[----:B----4-:R-:W-:Y:S01]  /*44870*/  ISETP.GE.AND P2, PT, R35, R10, PT ;  /* 0x0000000a2300720c */ /* 0x010fe20003f46270 */
[C---:B------:R-:W-:Y:S01]  /*44880*/  IMAD.IADD R15, R27.reuse, 0x1, R2 ;  /* 0x000000011b0f7824 */ /* 0x040fe200078e0202 */
[----:B0-----:R-:W-:Y:S01]  /*44890*/  PRMT R24, R4, 0x7632, R24 ;  /* 0x0000763204187816 */ /* 0x001fe20000000018 */
[----:B------:R-:W-:-:S04]  /*448a0*/  IMAD.WIDE R8, R27, 0x2, R20 ;  /* 0x000000021b087825 */ /* 0x000fc800078e0214 */
[----:B------:R-:W0:Y:S01]  /*448b0*/  LDC R0, c[0x0][0x248] ;  /* 0x00009200ff007b82 */ /* 0x000e220000000800 */
[----:B------:R-:W-:-:S07]  /*448c0*/  IMAD.WIDE R10, R27, 0x2, R158 ;  /* 0x000000021b0a7825 */ /* 0x000fce00078e029e */
[----:B------:R-:W4:Y:S08]  /*448d0*/  LDC R19, c[0x0][0x228] ;  /* 0x00008a00ff137b82 */ /* 0x000f300000000800 */
[----:B------:R-:W0:Y:S01]  /*448e0*/  LDC R18, c[0x0][0x228] ;  /* 0x00008a00ff127b82 */ /* 0x000e220000000800 */
[----:B------:R-:W-:Y:S01]  /*448f0*/  VIADD R17, R3, 0x72 ;  /* 0x0000007203117836 */ /* 0x000fe20000000000 */
[----:B------:R-:W-:Y:S01]  /*44900*/  @P5 STG.E.U16 desc[UR60][R8.64], R4 ;  /* 0x0000000408005986 */ /* 0x000fe2000c10153c */
[----:B------:R-:W-:-:S05]  /*44910*/  ISETP.LT.AND P6, PT, R23, R30, !P2 ;  /* 0x0000001e1700720c */ /* 0x000fca00057c1270 */
[----:B------:R-:W0:Y:S01]  /*44920*/  LDC R2, c[0x0][0x248] ;  /* 0x00009200ff027b82 */ /* 0x000e220000000800 */
[----:B------:R3:W-:Y:S01]  /*44930*/  @P3 STG.E.U16 desc[UR60][R10.64], R24 ;  /* 0x000000180a003986 */ /* 0x0007e2000c10153c */
[----:B------:R-:W-:Y:S02]  /*44940*/  ISETP.LT.AND P3, PT, R156, R31, !P2 ;  /* 0x0000001f9c00720c */ /* 0x000fe40005761270 */
[----:B-1----:R-:W-:Y:S01]  /*44950*/  ISETP.GE.AND P1, PT, R17, R26, PT ;  /* 0x0000001a1100720c */ /* 0x002fe20003f26270 */
[----:B------:R-:W-:-:S03]  /*44960*/  VIADD R31, R3, 0x73 ;  /* 0x00000073031f7836 */ /* 0x000fc60000000000 */
[----:B------:R-:W1:Y:S01]  /*44970*/  LDC R17, c[0x0][0x22c] ;  /* 0x00008b00ff117b82 */ /* 0x000e620000000800 */
[----:B------:R-:W-:Y:S01]  /*44980*/  IMAD.WIDE R12, R15, 0x2, R20 ;  /* 0x000000020f0c7825 */ /* 0x000fe200078e0214 */
[----:B--2---:R-:W-:Y:S02]  /*44990*/  ISETP.GE.AND P2, PT, R31, R14, PT ;  /* 0x0000000e1f00720c */ /* 0x004fe40003f46270 */
[----:B---3--:R-:W-:Y:S01]  /*449a0*/  PRMT R11, R104, 0x7632, R11 ;  /* 0x00007632680b7816 */ /* 0x008fe2000000000b */
[----:B------:R-:W-:-:S03]  /*449b0*/  IMAD.WIDE R8, R15, 0x2, R158 ;  /* 0x000000020f087825 */ /* 0x000fc600078e029e */
[----:B------:R-:W2:Y:S01]  /*449c0*/  LDC R16, c[0x0][0x22c] ;  /* 0x00008b00ff107b82 */ /* 0x000ea20000000800 */
[----:B------:R3:W-:Y:S01]  /*449d0*/  @P6 STG.E.U16 desc[UR60][R12.64], R104 ;  /* 0x000000680c006986 */ /* 0x0007e2000c10153c */
[----:B------:R-:W-:-:S06]  /*449e0*/  ISETP.LT.AND P5, PT, R23, R32, !P1 ;  /* 0x000000201700720c */ /* 0x000fcc0004fa1270 */
[----:B------:R-:W2:Y:S01]  /*449f0*/  LDC R24, c[0x0][0x228] ;  /* 0x00008a00ff187b82 */ /* 0x000ea20000000800 */
[----:B------:R1:W-:Y:S01]  /*44a00*/  @P3 STG.E.U16 desc[UR60][R8.64], R11 ;  /* 0x0000000b08003986 */ /* 0x0003e2000c10153c */
[----:B----4-:R-:W-:Y:S02]  /*44a10*/  ISETP.LT.AND P1, PT, R156, R19, !P1 ;  /* 0x000000139c00720c */ /* 0x010fe40004f21270 */
[----:B0-----:R-:W-:Y:S01]  /*44a20*/  ISETP.LT.AND P3, PT, R23, R18, !P2 ;  /* 0x000000121700720c */ /* 0x001fe20005761270 */
[----:B---3--:R-:W-:-:S03]  /*44a30*/  IMAD.IADD R13, R15, 0x1, R0 ;  /* 0x000000010f0d7824 */ /* 0x008fc600078e0200 */
[----:B------:R-:W0:Y:S01]  /*44a40*/  LDC R25, c[0x0][0x228] ;  /* 0x00008a00ff197b82 */ /* 0x000e220000000800 */
[----:B------:R-:W-:-:S07]  /*44a50*/  IMAD.IADD R15, R13, 0x1, R2 ;  /* 0x000000010d0f7824 */ /* 0x000fce00078e0202 */
[----:B------:R-:W3:Y:S08]  /*44a60*/  LDC R4, c[0x0][0x228] ;  /* 0x00008a00ff047b82 */ /* 0x000ef00000000800 */
[----:B------:R-:W4:Y:S01]  /*44a70*/  LDC R27, c[0x0][0x228] ;  /* 0x00008a00ff1b7b82 */ /* 0x000f220000000800 */
[----:B-1----:R-:W-:-:S07]  /*44a80*/  IMAD.WIDE R10, R13, 0x2, R20 ;  /* 0x000000020d0a7825 */ /* 0x002fce00078e0214 */
[----:B------:R-:W1:Y:S01]  /*44a90*/  LDC R0, c[0x0][0x248] ;  /* 0x00009200ff007b82 */ /* 0x000e620000000800 */
[----:B------:R-:W-:Y:S01]  /*44aa0*/  IMAD.WIDE R12, R13, 0x2, R158 ;  /* 0x000000020d0c7825 */ /* 0x000fe200078e029e */
[----:B------:R-:W-:-:S03]  /*44ab0*/  PRMT R26, R5, 0x7632, R26 ;  /* 0x00007632051a7816 */ /* 0x000fc6000000001a */
[----:B------:R-:W-:-:S03]  /*44ac0*/  IMAD.WIDE R8, R15, 0x2, R20 ;  /* 0x000000020f087825 */ /* 0x000fc600078e0214 */
[----:B------:R-:W1:Y:S01]  /*44ad0*/  LDC R2, c[0x0][0x248] ;  /* 0x00009200ff027b82 */ /* 0x000e620000000800 */
[C---:B------:R-:W-:Y:S01]  /*44ae0*/  VIADD R14, R3.reuse, 0x75 ;  /* 0x00000075030e7836 */ /* 0x040fe20000000000 */
[----:B------:R1:W-:Y:S06]  /*44af0*/  @P5 STG.E.U16 desc[UR60][R10.64], R5 ;  /* 0x000000050a005986 */ /* 0x0003ec000c10153c */
[----:B------:R-:W1:Y:S01]  /*44b00*/  LDC R29, c[0x0][0x228] ;  /* 0x00008a00ff1d7b82 */ /* 0x000e620000000800 */
[----:B------:R-:W-:Y:S01]  /*44b10*/  VIADD R19, R3, 0x74 ;  /* 0x0000007403137836 */ /* 0x000fe20000000000 */
[----:B------:R1:W-:Y:S04]  /*44b20*/  @P1 STG.E.U16 desc[UR60][R12.64], R26 ;  /* 0x0000001a0c001986 */ /* 0x0003e8000c10153c */
[----:B------:R1:W-:Y:S02]  /*44b30*/  @P3 STG.E.U16 desc[UR60][R8.64], R105 ;  /* 0x0000006908003986 */ /* 0x0003e4000c10153c */
[----:B------:R-:W1:Y:S01]  /*44b40*/  LDC R18, c[0x0][0x22c] ;  /* 0x00008b00ff127b82 */ /* 0x000e620000000800 */
[----:B------:R-:W-:-:S02]  /*44b50*/  ISETP.GE.AND P3, PT, R14, R17, PT ;  /* 0x000000110e00720c */ /* 0x000fc40003f66270 */
[----:B--2---:R-:W-:Y:S02]  /*44b60*/  ISETP.GE.AND P1, PT, R19, R16, PT ;  /* 0x000000101300720c */ /* 0x004fe40003f26270 */
[C---:B------:R-:W-:Y:S02]  /*44b70*/  ISETP.LT.AND P5, PT, R23.reuse, R24, !P3 ;  /* 0x000000181700720c */ /* 0x040fe40005fa1270 */
[C---:B0-----:R-:W-:Y:S01]  /*44b80*/  ISETP.LT.AND P2, PT, R156.reuse, R25, !P2 ;  /* 0x000000199c00720c */ /* 0x041fe20005741270 */
[----:B------:R-:W0:Y:S01]  /*44b90*/  LDC R24, c[0x0][0x228] ;  /* 0x00008a00ff187b82 */ /* 0x000e220000000800 */
[----:B---3--:R-:W-:Y:S02]  /*44ba0*/  ISETP.LT.AND P6, PT, R23, R4, !P1 ;  /* 0x000000041700720c */ /* 0x008fe40004fc1270 */
[----:B----4-:R-:W-:Y:S01]  /*44bb0*/  ISETP.LT.AND P1, PT, R156, R27, !P1 ;  /* 0x0000001b9c00720c */ /* 0x010fe20004f21270 */
[----:B-1----:R-:W-:-:S04]  /*44bc0*/  IMAD.IADD R11, R15, 0x1, R0 ;  /* 0x000000010f0b7824 */ /* 0x002fc800078e0200 */
[----:B------:R-:W1:Y:S01]  /*44bd0*/  LDC R19, c[0x0][0x22c] ;  /* 0x00008b00ff137b82 */ /* 0x000e620000000800 */
[----:B------:R-:W-:-:S07]  /*44be0*/  PRMT R13, R105, 0x7632, R13 ;  /* 0x00007632690d7816 */ /* 0x000fce000000000d */
[----:B------:R-:W2:Y:S01]  /*44bf0*/  LDC R16, c[0x0][0x248] ;  /* 0x00009200ff107b82 */ /* 0x000ea20000000800 */
[----:B------:R-:W-:Y:S01]  /*44c00*/  IMAD.WIDE R4, R15, 0x2, R158 ;  /* 0x000000020f047825 */ /* 0x000fe200078e029e */
[----:B------:R-:W-:-:S06]  /*44c10*/  ISETP.LT.AND P3, PT, R156, R29, !P3 ;  /* 0x0000001d9c00720c */ /* 0x000fcc0005f61270 */
[----:B------:R-:W3:Y:S01]  /*44c20*/  LDC R0, c[0x0][0x248] ;  /* 0x00009200ff007b82 */ /* 0x000ee20000000800 */
[----:B------:R-:W-:Y:S01]  /*44c30*/  IMAD.WIDE R8, R11, 0x2, R20 ;  /* 0x000000020b087825 */ /* 0x000fe200078e0214 */
[----:B------:R-:W-:-:S03]  /*44c40*/  PRMT R15, R6, 0x7632, R15 ;  /* 0x00007632060f7816 */ /* 0x000fc6000000000f */
[----:B------:R-:W-:-:S03]  /*44c50*/  IMAD.IADD R17, R11, 0x1, R2 ;  /* 0x000000010b117824 */ /* 0x000fc600078e0202 */
[----:B------:R-:W4:Y:S01]  /*44c60*/  LDC R26, c[0x0][0x228] ;  /* 0x00008a00ff1a7b82 */ /* 0x000f220000000800 */
[----:B------:R-:W-:Y:S01]  /*44c70*/  IMAD.WIDE R10, R11, 0x2, R158 ;  /* 0x000000020b0a7825 */ /* 0x000fe200078e029e */
[----:B------:R0:W-:Y:S03]  /*44c80*/  @P2 STG.E.U16 desc[UR60][R4.64], R13 ;  /* 0x0000000d04002986 */ /* 0x0001e6000c10153c */
[----:B------:R-:W-:-:S03]  /*44c90*/  VIADD R29, R3, 0x76 ;  /* 0x00000076031d7836 */ /* 0x000fc60000000000 */
[----:B------:R-:W3:Y:S01]  /*44ca0*/  LDC R25, c[0x0][0x228] ;  /* 0x00008a00ff197b82 */ /* 0x000ee20000000800 */
[----:B------:R-:W-:Y:S07]  /*44cb0*/  @P6 STG.E.U16 desc[UR60][R8.64], R6 ;  /* 0x0000000608006986 */ /* 0x000fee000c10153c */
[----:B------:R-:W3:Y:S01]  /*44cc0*/  LDC R27, c[0x0][0x228] ;  /* 0x00008a00ff1b7b82 */ /* 0x000ee20000000800 */
[----:B------:R1:W-:Y:S01]  /*44cd0*/  @P1 STG.E.U16 desc[UR60][R10.64], R15 ;  /* 0x0000000f0a001986 */ /* 0x0003e2000c10153c */
[----:B------:R-:W-:Y:S01]  /*44ce0*/  ISETP.GE.AND P1, PT, R29, R18, PT ;  /* 0x000000121d00720c */ /* 0x000fe20003f26270 */
[----:B0-----:R-:W-:-:S05]  /*44cf0*/  IMAD.WIDE R12, R17, 0x2, R20 ;  /* 0x00000002110c7825 */ /* 0x001fca00078e0214 */
[----:B------:R-:W0:Y:S01]  /*44d00*/  LDC R18, c[0x0][0x22c] ;  /* 0x00008b00ff127b82 */ /* 0x000e220000000800 */
[----:B------:R-:W-:Y:S01]  /*44d10*/  VIADD R2, R3, 0x77 ;  /* 0x0000007703027836 */ /* 0x000fe20000000000 */
[----:B------:R-:W-:Y:S01]  /*44d20*/  @P5 STG.E.U16 desc[UR60][R12.64], R106 ;  /* 0x0000006a0c005986 */ /* 0x000fe2000c10153c */
[----:B------:R-:W-:Y:S01]  /*44d30*/  PRMT R5, R106, 0x7632, R5 ;  /* 0x000076326a057816 */ /* 0x000fe20000000005 */
[----:B-1----:R-:W-:Y:S01]  /*44d40*/  IMAD.WIDE R14, R17, 0x2, R158 ;  /* 0x00000002110e7825 */ /* 0x002fe200078e029e */
[----:B------:R-:W-:Y:S02]  /*44d50*/  ISETP.LT.AND P5, PT, R23, R24, !P1 ;  /* 0x000000181700720c */ /* 0x000fe40004fa1270 */
[----:B------:R-:W-:Y:S01]  /*44d60*/  ISETP.GE.AND P2, PT, R2, R19, PT ;  /* 0x000000130200720c */ /* 0x000fe20003f46270 */
[----:B------:R-:W1:Y:S01]  /*44d70*/  LDC R24, c[0x0][0x228] ;  /* 0x00008a00ff187b82 */ /* 0x000e620000000800 */
[----:B--2---:R-:W-:Y:S01]  /*44d80*/  IMAD.IADD R9, R17, 0x1, R16 ;  /* 0x0000000111097824 */ /* 0x004fe200078e0210 */
[----:B------:R2:W-:Y:S01]  /*44d90*/  @P3 STG.E.U16 desc[UR60][R14.64], R5 ;  /* 0x000000050e003986 */ /* 0x0005e2000c10153c */
[----:B----4-:R-:W-:-:S05]  /*44da0*/  ISETP.LT.AND P6, PT, R23, R26, !P2 ;  /* 0x0000001a1700720c */ /* 0x010fca00057c1270 */
[----:B------:R-:W4:Y:S01]  /*44db0*/  LDC R2, c[0x0][0x248] ;  /* 0x00009200ff027b82 */ /* 0x000f220000000800 */
[----:B---3--:R-:W-:-:S07]  /*44dc0*/  ISETP.LT.AND P1, PT, R156, R25, !P1 ;  /* 0x000000199c00720c */ /* 0x008fce0004f21270 */
[----:B------:R-:W3:Y:S01]  /*44dd0*/  LDC R17, c[0x0][0x228] ;  /* 0x00008a00ff117b82 */ /* 0x000ee20000000800 */
[----:B--2---:R-:W-:-:S07]  /*44de0*/  IMAD.IADD R15, R9, 0x1, R0 ;  /* 0x00000001090f7824 */ /* 0x004fce00078e0200 */
[----:B------:R-:W2:Y:S01]  /*44df0*/  LDC R6, c[0x0][0x22c] ;  /* 0x00008b00ff067b82 */ /* 0x000ea20000000800 */
[----:B------:R-:W-:Y:S01]  /*44e00*/  ISETP.LT.AND P3, PT, R156, R27, !P2 ;  /* 0x0000001b9c00720c */ /* 0x000fe20005761270 */
[----:B------:R-:W-:-:S06]  /*44e10*/  IMAD.WIDE R4, R9, 0x2, R20 ;  /* 0x0000000209047825 */ /* 0x000fcc00078e0214 */
[----:B------:R-:W2:Y:S01]  /*44e20*/  LDC R0, c[0x0][0x248] ;  /* 0x00009200ff007b82 */ /* 0x000ea20000000800 */
[----:B------:R-:W-:-:S07]  /*44e30*/  VIADD R13, R3, 0x78 ;  /* 0x00000078030d7836 */ /* 0x000fce0000000000 */
[----:B------:R-:W2:Y:S01]  /*44e40*/  LDC R26, c[0x0][0x228] ;  /* 0x00008a00ff1a7b82 */ /* 0x000ea20000000800 */
[----:B------:R-:W-:Y:S01]  /*44e50*/  IMAD.WIDE R8, R9, 0x2, R158 ;  /* 0x0000000209087825 */ /* 0x000fe200078e029e */
[----:B------:R-:W-:Y:S01]  /*44e60*/  PRMT R27, R7, 0x7632, R27 ;  /* 0x00007632071b7816 */ /* 0x000fe2000000001b */
[----:B------:R1:W-:Y:S01]  /*44e70*/  @P5 STG.E.U16 desc[UR60][R4.64], R7 ;  /* 0x0000000704005986 */ /* 0x0003e2000c10153c */
[----:B0-----:R-:W-:Y:S01]  /*44e80*/  ISETP.GE.AND P2, PT, R13, R18, PT ;  /* 0x000000120d00720c */ /* 0x001fe20003f46270 */
[----:B------:R-:W-:-:S03]  /*44e90*/  IMAD.WIDE R10, R15, 0x2, R20 ;  /* 0x000000020f0a7825 */ /* 0x000fc600078e0214 */
[----:B------:R-:W0:Y:S01]  /*44ea0*/  LDC R14, c[0x0][0x22c] ;  /* 0x00008b00ff0e7b82 */ /* 0x000e220000000800 */
[----:B------:R-:W-:Y:S01]  /*44eb0*/  IMAD.WIDE R12, R15, 0x2, R158 ;  /* 0x000000020f0c7825 */ /* 0x000fe200078e029e */
[----:B------:R-:W-:Y:S01]  /*44ec0*/  @P1 STG.E.U16 desc[UR60][R8.64], R27 ;  /* 0x0000001b08001986 */ /* 0x000fe2000c10153c */
[----:B-1----:R-:W-:-:S05]  /*44ed0*/  PRMT R5, R107, 0x7632, R5 ;  /* 0x000076326b057816 */ /* 0x002fca0000000005 */
[----:B------:R-:W1:Y:S01]  /*44ee0*/  LDC R19, c[0x0][0x228] ;  /* 0x00008a00ff137b82 */ /* 0x000e620000000800 */
[----:B------:R2:W-:Y:S01]  /*44ef0*/  @P6 STG.E.U16 desc[UR60][R10.64], R107 ;  /* 0x0000006b0a006986 */ /* 0x0005e2000c10153c */
[----:B------:R-:W-:-:S03]  /*44f00*/  VIADD R25, R3, 0x79 ;  /* 0x0000007903197836 */ /* 0x000fc60000000000 */
[----:B------:R2:W-:Y:S03]  /*44f10*/  @P3 STG.E.U16 desc[UR60][R12.64], R5 ;  /* 0x000000050c003986 */ /* 0x0005e6000c10153c */
[----:B------:R-:W1:Y:S01]  /*44f20*/  LDC R18, c[0x0][0x228] ;  /* 0x00008a00ff127b82 */ /* 0x000e620000000800 */
[----:B------:R-:W-:Y:S01]  /*44f30*/  ISETP.LT.AND P3, PT, R23, R24, !P2 ;  /* 0x000000181700720c */ /* 0x000fe20005761270 */
[----:B----4-:R-:W-:Y:S01]  /*44f40*/  IMAD.IADD R7, R15, 0x1, R2 ;  /* 0x000000010f077824 */ /* 0x010fe200078e0202 */
[----:B---3--:R-:W-:-:S05]  /*44f50*/  ISETP.LT.AND P2, PT, R156, R17, !P2 ;  /* 0x000000119c00720c */ /* 0x008fca0005741270 */
[----:B------:R-:W3:Y:S01]  /*44f60*/  LDC R16, c[0x0][0x22c] ;  /* 0x00008b00ff107b82 */ /* 0x000ee20000000800 */
[----:B--2---:R-:W-:Y:S01]  /*44f70*/  ISETP.GE.AND P1, PT, R25, R6, PT ;  /* 0x000000061900720c */ /* 0x004fe20003f26270 */
[----:B------:R-:W-:-:S06]  /*44f80*/  IMAD.IADD R11, R7, 0x1, R0 ;  /* 0x00000001070b7824 */ /* 0x000fcc00078e0200 */
[----:B------:R-:W2:Y:S01]  /*44f90*/  LDC R2, c[0x0][0x248] ;  /* 0x00009200ff027b82 */ /* 0x000ea20000000800 */
[----:B------:R-:W-:Y:S01]  /*44fa0*/  ISETP.LT.AND P5, PT, R23, R26, !P1 ;  /* 0x0000001a1700720c */ /* 0x000fe20004fa1270 */
[----:B------:R-:W-:-:S06]  /*44fb0*/  IMAD.WIDE R4, R7, 0x2, R20 ;  /* 0x0000000207047825 */ /* 0x000fcc00078e0214 */
[----:B------:R-:W4:Y:S01]  /*44fc0*/  LDC R17, c[0x0][0x228] ;  /* 0x00008a00ff117b82 */ /* 0x000f220000000800 */
[----:B------:R-:W-:-:S07]  /*44fd0*/  VIADD R13, R3, 0x7a ;  /* 0x0000007a030d7836 */ /* 0x000fce0000000000 */
[----:B------:R-:W2:Y:S01]  /*44fe0*/  LDC R10, c[0x0][0x228] ;  /* 0x00008a00ff0a7b82 */ /* 0x000ea20000000800 */
[----:B------:R-:W-:Y:S07]  /*44ff0*/  @P3 STG.E.U16 desc[UR60][R4.64], R108 ;  /* 0x0000006c04003986 */ /* 0x000fee000c10153c */
[----:B------:R-:W2:Y:S01]  /*45000*/  LDC R0, c[0x0][0x248] ;  /* 0x00009200ff007b82 */ /* 0x000ea20000000800 */
[----:B------:R-:W-:Y:S01]  /*45010*/  IMAD.WIDE R6, R7, 0x2, R158 ;  /* 0x0000000207067825 */ /* 0x000fe200078e029e */
[----:B------:R-:W-:-:S02]  /*45020*/  PRMT R12, R108, 0x7632, R12 ;  /* 0x000076326c0c7816 */ /* 0x000fc4000000000c */
[----:B0-----:R-:W-:Y:S01]  /*45030*/  ISETP.GE.AND P3, PT, R13, R14, PT ;  /* 0x0000000e0d00720c */ /* 0x001fe20003f66270 */
[----:B------:R-:W-:-:S03]  /*45040*/  IMAD.WIDE R8, R11, 0x2, R20 ;  /* 0x000000020b087825 */ /* 0x000fc600078e0214 */
[----:B------:R-:W0:Y:S01]  /*45050*/  LDC R14, c[0x0][0x22c] ;  /* 0x00008b00ff0e7b82 */ /* 0x000e220000000800 */
[----:B------:R-:W-:Y:S01]  /*45060*/  VIADD R13, R3, 0x7b ;  /* 0x0000007b030d7836 */ /* 0x000fe20000000000 */
[----:B------:R-:W-:Y:S01]  /*45070*/  @P2 STG.E.U16 desc[UR60][R6.64], R12 ;  /* 0x0000000c06002986 */ /* 0x000fe2000c10153c */
[----:B-1----:R-:W-:-:S03]  /*45080*/  ISETP.LT.AND P1, PT, R156, R19, !P1 ;  /* 0x000000139c00720c */ /* 0x002fc60004f21270 */
[----:B------:R2:W-:Y:S02]  /*45090*/  @P5 STG.E.U16 desc[UR60][R8.64], R112 ;  /* 0x0000007008005986 */ /* 0x0005e4000c10153c */
[----:B------:R-:W1:Y:S01]  /*450a0*/  LDC R15, c[0x0][0x22c] ;  /* 0x00008b00ff0f7b82 */ /* 0x000e620000000800 */
[----:B------:R-:W-:Y:S02]  /*450b0*/  ISETP.LT.AND P5, PT, R23, R18, !P3 ;  /* 0x000000121700720c */ /* 0x000fe40005fa1270 */
[----:B---3--:R-:W-:-:S05]  /*450c0*/  ISETP.GE.AND P2, PT, R13, R16, PT ;  /* 0x000000100d00720c */ /* 0x008fca0003f46270 */
[----:B------:R-:W3:Y:S01]  /*450d0*/  LDC R16, c[0x0][0x228] ;  /* 0x00008a00ff107b82 */ /* 0x000ee20000000800 */
[----:B----4-:R-:W-:Y:S01]  /*450e0*/  ISETP.LT.AND P6, PT, R156, R17, !P3 ;  /* 0x000000119c00720c */ /* 0x010fe20005fc1270 */
[----:B--2---:R-:W-:-:S06]  /*450f0*/  IMAD.IADD R9, R11, 0x1, R2 ;  /* 0x000000010b097824 */ /* 0x004fcc00078e0202 */
[----:B------:R-:W2:Y:S01]  /*45100*/  LDC R18, c[0x0][0x228] ;  /* 0x00008a00ff127b82 */ /* 0x000ea20000000800 */
[----:B------:R-:W-:Y:S01]  /*45110*/  PRMT R7, R112, 0x7632, R7 ;  /* 0x0000763270077816 */ /* 0x000fe20000000007 */
[----:B------:R-:W-:Y:S01]  /*45120*/  IMAD.WIDE R4, R11, 0x2, R158 ;  /* 0x000000020b047825 */ /* 0x000fe200078e029e */
[----:B------:R-:W-:-:S05]  /*45130*/  ISETP.LT.AND P3, PT, R23, R10, !P2 ;  /* 0x0000000a1700720c */ /* 0x000fca0005761270 */
[----:B------:R-:W4:Y:S01]  /*45140*/  LDC R19, c[0x0][0x228] ;  /* 0x00008a00ff137b82 */ /* 0x000f220000000800 */
[----:B------:R-:W-:Y:S01]  /*45150*/  IADD3 R13, R9, R0, RZ ;  /* 0x00000000090d7210 */ /* 0x000fe20007ffe0ff */
[----:B------:R0:W-:Y:S06]  /*45160*/  @P1 STG.E.U16 desc[UR60][R4.64], R7 ;  /* 0x0000000704001986 */ /* 0x0001ec000c10153c */
[----:B------:R-:W4:Y:S01]  /*45170*/  LDC R25, c[0x0][0x228] ;  /* 0x00008a00ff197b82 */ /* 0x000f220000000800 */
[----:B------:R-:W-:-:S07]  /*45180*/  VIADD R17, R3, 0x7c ;  /* 0x0000007c03117836 */ /* 0x000fce0000000000 */
[----:B------:R-:W4:Y:S01]  /*45190*/  LDC R2, c[0x0][0x248] ;  /* 0x00009200ff027b82 */ /* 0x000f220000000800 */
[----:B0-----:R-:W-:Y:S01]  /*451a0*/  IMAD.WIDE R6, R9, 0x2, R20 ;  /* 0x0000000209067825 */ /* 0x001fe200078e0214 */
[----:B------:R-:W-:-:S03]  /*451b0*/  PRMT R5, R109, 0x7632, R5 ;  /* 0x000076326d057816 */ /* 0x000fc60000000005 */
[----:B------:R-:W-:-:S03]  /*451c0*/  IMAD.WIDE R8, R9, 0x2, R158 ;  /* 0x0000000209087825 */ /* 0x000fc600078e029e */
[----:B------:R-:W0:Y:S01]  /*451d0*/  LDC R27, c[0x0][0x228] ;  /* 0x00008a00ff1b7b82 */ /* 0x000e220000000800 */
[----:B------:R-:W-:Y:S01]  /*451e0*/  IMAD.WIDE R10, R13, 0x2, R20 ;  /* 0x000000020d0a7825 */ /* 0x000fe200078e0214 */
[----:B------:R-:W-:Y:S01]  /*451f0*/  @P5 STG.E.U16 desc[UR60][R6.64], R109 ;  /* 0x0000006d06005986 */ /* 0x000fe2000c10153c */
[----:B------:R-:W-:Y:S02]  /*45200*/  ISETP.GE.AND P1, PT, R17, R14, PT ;  /* 0x0000000e1100720c */ /* 0x000fe40003f26270 */
[----:B------:R-:W-:-:S03]  /*45210*/  VIADD R0, R3, 0x7d ;  /* 0x0000007d03007836 */ /* 0x000fc60000000000 */
[----:B------:R-:W0:Y:S01]  /*45220*/  LDC R12, c[0x0][0x248] ;  /* 0x00009200ff0c7b82 */ /* 0x000e220000000800 */
[----:B------:R4:W-:Y:S04]  /*45230*/  @P6 STG.E.U16 desc[UR60][R8.64], R5 ;  /* 0x0000000508006986 */ /* 0x0009e8000c10153c */
[----:B------:R0:W-:Y:S01]  /*45240*/  @P3 STG.E.U16 desc[UR60][R10.64], R113 ;  /* 0x000000710a003986 */ /* 0x0001e2000c10153c */
[----:B-1----:R-:W-:Y:S02]  /*45250*/  ISETP.GE.AND P3, PT, R0, R15, PT ;  /* 0x0000000f0000720c */ /* 0x002fe40003f66270 */
[----:B------:R-:W1:Y:S01]  /*45260*/  LDC R14, c[0x0][0x22c] ;  /* 0x00008b00ff0e7b82 */ /* 0x000e620000000800 */
[C---:B---3--:R-:W-:Y:S02]  /*45270*/  ISETP.LT.AND P6, PT, R23.reuse, R16, !P1 ;  /* 0x000000101700720c */ /* 0x048fe40004fc1270 */
[----:B--2---:R-:W-:-:S02]  /*45280*/  ISETP.LT.AND P5, PT, R23, R18, !P3 ;  /* 0x000000121700720c */ /* 0x004fc40005fa1270 */
[----:B----4-:R-:W-:-:S03]  /*45290*/  ISETP.LT.AND P2, PT, R156, R19, !P2 ;  /* 0x000000139c00720c */ /* 0x010fc60005741270 */
[----:B------:R-:W2:Y:S01]  /*452a0*/  LDC R18, c[0x0][0x228] ;  /* 0x00008a00ff127b82 */ /* 0x000ea20000000800 */
[----:B------:R-:W-:-:S07]  /*452b0*/  ISETP.LT.AND P1, PT, R156, R25, !P1 ;  /* 0x000000199c00720c */ /* 0x000fce0004f21270 */
[----:B------:R-:W3:Y:S01]  /*452c0*/  LDC R16, c[0x0][0x22c] ;  /* 0x00008b00ff107b82 */ /* 0x000ee20000000800 */
[----:B------:R-:W-:-:S07]  /*452d0*/  IMAD.IADD R9, R13, 0x1, R2 ;  /* 0x000000010d097824 */ /* 0x000fce00078e0202 */
[----:B------:R-:W4:Y:S01]  /*452e0*/  LDC R0, c[0x0][0x248] ;  /* 0x00009200ff007b82 */ /* 0x000f220000000800 */
[----:B0-----:R-:W-:-:S07]  /*452f0*/  ISETP.LT.AND P3, PT, R156, R27, !P3 ;  /* 0x0000001b9c00720c */ /* 0x001fce0005f61270 */
[----:B------:R-:W0:Y:S01]  /*45300*/  LDC R19, c[0x0][0x228] ;  /* 0x00008a00ff137b82 */ /* 0x000e220000000800 */
[----:B------:R-:W-:Y:S01]  /*45310*/  PRMT R26, R113, 0x7632, R26 ;  /* 0x00007632711a7816 */ /* 0x000fe2000000001a */
[----:B------:R-:W-:-:S06]  /*45320*/  IMAD.WIDE R4, R13, 0x2, R158 ;  /* 0x000000020d047825 */ /* 0x000fcc00078e029e */
[----:B------:R-:W0:Y:S01]  /*45330*/  LDC R24, c[0x0][0x228] ;  /* 0x00008a00ff187b82 */ /* 0x000e220000000800 */
[C---:B------:R-:W-:Y:S01]  /*45340*/  IMAD.IADD R15, R9.reuse, 0x1, R12 ;  /* 0x00000001090f7824 */ /* 0x040fe200078e020c */
[----:B------:R-:W-:Y:S01]  /*45350*/  PRMT R13, R110, 0x7632, R13 ;  /* 0x000076326e0d7816 */ /* 0x000fe2000000000d */
[----:B------:R-:W-:-:S05]  /*45360*/  IMAD.WIDE R6, R9, 0x2, R20 ;  /* 0x0000000209067825 */ /* 0x000fca00078e0214 */
[----:B------:R-:W0:Y:S01]  /*45370*/  LDC R2, c[0x0][0x248] ;  /* 0x00009200ff027b82 */ /* 0x000e220000000800 */
[----:B------:R-:W-:Y:S01]  /*45380*/  IMAD.WIDE R8, R9, 0x2, R158 ;  /* 0x0000000209087825 */ /* 0x000fe200078e029e */
[----:B------:R2:W-:Y:S03]  /*45390*/  @P2 STG.E.U16 desc[UR60][R4.64], R26 ;  /* 0x0000001a04002986 */ /* 0x0005e6000c10153c */
[----:B------:R-:W-:Y:S01]  /*453a0*/  VIADD R25, R3, 0x7e ;  /* 0x0000007e03197836 */ /* 0x000fe20000000000 */
[----:B------:R-:W-:Y:S02]  /*453b0*/  @P6 STG.E.U16 desc[UR60][R6.64], R110 ;  /* 0x0000006e06006986 */ /* 0x000fe4000c10153c */
[----:B------:R-:W0:Y:S01]  /*453c0*/  LDC R17, c[0x0][0x22c] ;  /* 0x00008b00ff117b82 */ /* 0x000e220000000800 */
[----:B------:R-:W-:Y:S01]  /*453d0*/  IMAD.WIDE R10, R15, 0x2, R20 ;  /* 0x000000020f0a7825 */ /* 0x000fe200078e0214 */
[----:B------:R3:W-:Y:S01]  /*453e0*/  @P1 STG.E.U16 desc[UR60][R8.64], R13 ;  /* 0x0000000d08001986 */ /* 0x0007e2000c10153c */
[----:B-1----:R-:W-:-:S02]  /*453f0*/  ISETP.GE.AND P2, PT, R25, R14, PT ;  /* 0x0000000e1900720c */ /* 0x002fc40003f46270 */
[----:B------:R-:W-:Y:S01]  /*45400*/  VIADD R27, R3, 0x7f ;  /* 0x0000007f031b7836 */ /* 0x000fe20000000000 */
[----:B--2---:R-:W-:Y:S02]  /*45410*/  PRMT R5, R114, 0x7632, R5 ;  /* 0x0000763272057816 */ /* 0x004fe40000000005 */
[----:B------:R-:W1:Y:S01]  /*45420*/  LDC R14, c[0x0][0x228] ;  /* 0x00008a00ff0e7b82 */ /* 0x000e620000000800 */
[----:B------:R2:W-:Y:S01]  /*45430*/  @P5 STG.E.U16 desc[UR60][R10.64], R114 ;  /* 0x000000720a005986 */ /* 0x0005e2000c10153c */
[----:B---3--:R-:W-:-:S06]  /*45440*/  IMAD.WIDE R12, R15, 0x2, R158 ;  /* 0x000000020f0c7825 */ /* 0x008fcc00078e029e */
[----:B------:R-:W3:Y:S01]  /*45450*/  LDC R25, c[0x0][0x228] ;  /* 0x00008a00ff197b82 */ /* 0x000ee20000000800 */
[----:B------:R-:W-:Y:S01]  /*45460*/  ISETP.GE.AND P1, PT, R27, R16, PT ;  /* 0x000000101b00720c */ /* 0x000fe20003f26270 */
[----:B------:R2:W-:Y:S01]  /*45470*/  @P3 STG.E.U16 desc[UR60][R12.64], R5 ;  /* 0x000000050c003986 */ /* 0x0005e2000c10153c */
[----:B------:R-:W-:Y:S01]  /*45480*/  ISETP.LT.AND P3, PT, R23, R18, !P2 ;  /* 0x000000121700720c */ /* 0x000fe20005761270 */
[----:B----4-:R-:W-:Y:S01]  /*45490*/  IMAD.IADD R7, R15, 0x1, R0 ;  /* 0x000000010f077824 */ /* 0x010fe200078e0200 */
[----:B0-----:R-:W-:-:S03]  /*454a0*/  ISETP.LT.AND P2, PT, R156, R19, !P2 ;  /* 0x000000139c00720c */ /* 0x001fc60005741270 */
[----:B--2---:R-:W0:Y:S01]  /*454b0*/  LDC R10, c[0x0][0x22c] ;  /* 0x00008b00ff0a7b82 */ /* 0x004e220000000800 */
[----:B------:R-:W-:Y:S01]  /*454c0*/  ISETP.LT.AND P5, PT, R23, R24, !P1 ;  /* 0x000000181700720c */ /* 0x000fe20004fa1270 */
[----:B------:R-:W-:-:S06]  /*454d0*/  IMAD.IADD R11, R7, 0x1, R2 ;  /* 0x00000001070b7824 */ /* 0x000fcc00078e0202 */
[----:B------:R-:W2:Y:S01]  /*454e0*/  LDC R15, c[0x0][0x228] ;  /* 0x00008a00ff0f7b82 */ /* 0x000ea20000000800 */
[----:B------:R-:W-:Y:S01]  /*454f0*/  IMAD.WIDE R4, R7, 0x2, R20 ;  /* 0x0000000207047825 */ /* 0x000fe200078e0214 */
[----:B------:R-:W-:-:S06]  /*45500*/  PRMT R13, R111, 0x7632, R13 ;  /* 0x000076326f0d7816 */ /* 0x000fcc000000000d */
[----:B------:R-:W4:Y:S01]  /*45510*/  LDC R0, c[0x0][0x248] ;  /* 0x00009200ff007b82 */ /* 0x000f220000000800 */
[----:B------:R-:W-:-:S07]  /*45520*/  VIADD R12, R3, 0x80 ;  /* 0x00000080030c7836 */ /* 0x000fce0000000000 */
[----:B------:R-:W2:Y:S01]  /*45530*/  LDC R16, c[0x0][0x228] ;  /* 0x00008a00ff107b82 */ /* 0x000ea20000000800 */
[----:B------:R-:W-:Y:S01]  /*45540*/  IMAD.WIDE R6, R7, 0x2, R158 ;  /* 0x0000000207067825 */ /* 0x000fe200078e029e */
[----:B------:R-:W-:Y:S01]  /*45550*/  @P3 STG.E.U16 desc[UR60][R4.64], R111 ;  /* 0x0000006f04003986 */ /* 0x000fe2000c10153c */
[----:B------:R-:W-:Y:S02]  /*45560*/  ISETP.GE.AND P3, PT, R12, R17, PT ;  /* 0x000000110c00720c */ /* 0x000fe40003f66270 */
[----:B------:R-:W-:-:S03]  /*45570*/  IMAD.WIDE R8, R11, 0x2, R20 ;  /* 0x000000020b087825 */ /* 0x000fc600078e0214 */
[----:B------:R-:W2:Y:S01]  /*45580*/  LDC R2, c[0x0][0x248] ;  /* 0x00009200ff027b82 */ /* 0x000ea20000000800 */
[----:B------:R4:W-:Y:S01]  /*45590*/  @P2 STG.E.U16 desc[UR60][R6.64], R13 ;  /* 0x0000000d06002986 */ /* 0x0009e2000c10153c */
[----:B---3--:R-:W-:-:S03]  /*455a0*/  ISETP.LT.AND P1, PT, R156, R25, !P1 ;  /* 0x000000199c00720c */ /* 0x008fc60004f21270 */
[----:B------:R3:W-:Y:S01]  /*455b0*/  @P5 STG.E.U16 desc[UR60][R8.64], R115 ;  /* 0x0000007308005986 */ /* 0x0007e2000c10153c */
[----:B-1----:R-:W-:Y:S01]  /*455c0*/  ISETP.LT.AND P5, PT, R23, R14, !P3 ;  /* 0x0000000e1700720c */ /* 0x002fe20005fa1270 */
[----:B------:R-:W-:Y:S01]  /*455d0*/  VIADD R25, R3, 0x81 ;  /* 0x0000008103197836 */ /* 0x000fe20000000000 */
[----:B------:R-:W1:Y:S08]  /*455e0*/  LDC R12, c[0x0][0x22c] ;  /* 0x00008b00ff0c7b82 */ /* 0x000e700000000800 */
[----:B------:R-:W1:Y:S01]  /*455f0*/  LDC R14, c[0x0][0x22c] ;  /* 0x00008b00ff0e7b82 */ /* 0x000e620000000800 */
[----:B0-----:R-:W-:Y:S01]  /*45600*/  ISETP.GE.AND P2, PT, R25, R10, PT ;  /* 0x0000000a1900720c */ /* 0x001fe20003f46270 */
[----:B----4-:R-:W-:Y:S01]  /*45610*/  IMAD.IADD R13, R11, 0x1, R0 ;  /* 0x000000010b0d7824 */ /* 0x010fe200078e0200 */
[----:B--2---:R-:W-:-:S05]  /*45620*/  ISETP.LT.AND P6, PT, R156, R15, !P3 ;  /* 0x0000000f9c00720c */ /* 0x004fca0005fc1270 */
[----:B------:R-:W0:Y:S01]  /*45630*/  LDC R18, c[0x0][0x228] ;  /* 0x00008a00ff127b82 */ /* 0x000e220000000800 */
[----:B------:R-:W-:-:S07]  /*45640*/  ISETP.LT.AND P3, PT, R23, R16, !P2 ;  /* 0x000000101700720c */ /* 0x000fce0005761270 */
[----:B------:R-:W2:Y:S01]  /*45650*/  LDC R24, c[0x0][0x228] ;  /* 0x00008a00ff187b82 */ /* 0x000ea20000000800 */
[----:B------:R-:W-:Y:S01]  /*45660*/  PRMT R26, R115, 0x7632, R26 ;  /* 0x00007632731a7816 */ /* 0x000fe2000000001a */
[----:B------:R-:W-:-:S06]  /*45670*/  IMAD.WIDE R4, R11, 0x2, R158 ;  /* 0x000000020b047825 */ /* 0x000fcc00078e029e */
[----:B------:R-:W4:Y:S01]  /*45680*/  LDC R19, c[0x0][0x228] ;  /* 0x00008a00ff137b82 */ /* 0x000f220000000800 */
[----:B------:R-:W-:-:S07]  /*45690*/  IMAD.IADD R15, R13, 0x1, R2 ;  /* 0x000000010d0f7824 */ /* 0x000fce00078e0202 */
[----:B------:R-:W4:Y:S01]  /*456a0*/  LDC R17, c[0x0][0x228] ;  /* 0x00008a00ff117b82 */ /* 0x000f220000000800 */
[C---:B------:R-:W-:Y:S01]  /*456b0*/  IMAD.WIDE R6, R13.reuse, 0x2, R20 ;  /* 0x000000020d067825 */ /* 0x040fe200078e0214 */
[----:B------:R1:W-:Y:S03]  /*456c0*/  @P1 STG.E.U16 desc[UR60][R4.64], R26 ;  /* 0x0000001a04001986 */ /* 0x0003e6000c10153c */
[----:B---3--:R-:W-:-:S03]  /*456d0*/  IMAD.WIDE R8, R13, 0x2, R158 ;  /* 0x000000020d087825 */ /* 0x008fc600078e029e */
[----:B------:R-:W3:Y:S01]  /*456e0*/  LDC R0, c[0x0][0x248] ;  /* 0x00009200ff007b82 */ /* 0x000ee20000000800 */
[----:B------:R-:W-:Y:S01]  /*456f0*/  IMAD.WIDE R10, R15, 0x2, R20 ;  /* 0x000000020f0a7825 */ /* 0x000fe200078e0214 */
[----:B------:R-:W-:Y:S01]  /*45700*/  @P5 STG.E.U16 desc[UR60][R6.64], R116 ;  /* 0x0000007406005986 */ /* 0x000fe2000c10153c */
[----:B-1----:R-:W-:-:S05]  /*45710*/  PRMT R5, R116, 0x7632, R5 ;  /* 0x0000763274057816 */ /* 0x002fca0000000005 */
[----:B------:R-:W1:Y:S01]  /*45720*/  LDC R13, c[0x0][0x228] ;  /* 0x00008a00ff0d7b82 */ /* 0x000e620000000800 */
[C---:B------:R-:W-:Y:S02]  /*45730*/  VIADD R25, R3.reuse, 0x82 ;  /* 0x0000008203197836 */ /* 0x040fe40000000000 */
[----:B------:R-:W-:Y:S01]  /*45740*/  VIADD R27, R3, 0x83 ;  /* 0x00000083031b7836 */ /* 0x000fe20000000000 */
[----:B------:R3:W-:Y:S04]  /*45750*/  @P6 STG.E.U16 desc[UR60][R8.64], R5 ;  /* 0x0000000508006986 */ /* 0x0007e8000c10153c */
[----:B------:R-:W1:Y:S01]  /*45760*/  LDC R2, c[0x0][0x248] ;  /* 0x00009200ff027b82 */ /* 0x000e620000000800 */
[----:B------:R1:W-:Y:S01]  /*45770*/  @P3 STG.E.U16 desc[UR60][R10.64], R120 ;  /* 0x000000780a003986 */ /* 0x0003e2000c10153c */
[----:B------:R-:W-:-:S02]  /*45780*/  ISETP.GE.AND P1, PT, R25, R12, PT ;  /* 0x0000000c1900720c */ /* 0x000fc40003f26270 */
[----:B------:R-:W-:-:S04]  /*45790*/  ISETP.GE.AND P3, PT, R27, R14, PT ;  /* 0x0000000e1b00720c */ /* 0x000fc80003f66270 */
[----:B------:R-:W1:Y:S01]  /*457a0*/  LDC R16, c[0x0][0x22c] ;  /* 0x00008b00ff107b82 */ /* 0x000e620000000800 */
[C---:B0-----:R-:W-:Y:S02]  /*457b0*/  ISETP.LT.AND P6, PT, R23.reuse, R18, !P1 ;  /* 0x000000121700720c */ /* 0x041fe40004fc1270 */
[----:B--2---:R-:W-:Y:S02]  /*457c0*/  ISETP.LT.AND P5, PT, R23, R24, !P3 ;  /* 0x000000181700720c */ /* 0x004fe40005fa1270 */
[----:B----4-:R-:W-:-:S03]  /*457d0*/  ISETP.LT.AND P1, PT, R156, R19, !P1 ;  /* 0x000000139c00720c */ /* 0x010fc60004f21270 */
[----:B------:R-:W0:Y:S01]  /*457e0*/  LDC R24, c[0x0][0x228] ;  /* 0x00008a00ff187b82 */ /* 0x000e220000000800 */
[----:B------:R-:W-:Y:S01]  /*457f0*/  ISETP.LT.AND P2, PT, R156, R17, !P2 ;  /* 0x000000119c00720c */ /* 0x000fe20005741270 */
[----:B---3--:R-:W-:-:S06]  /*45800*/  IMAD.IADD R9, R15, 0x1, R0 ;  /* 0x000000010f097824 */ /* 0x008fcc00078e0200 */
[----:B------:R-:W2:Y:S08]  /*45810*/  LDC R19, c[0x0][0x228] ;  /* 0x00008a00ff137b82 */ /* 0x000eb00000000800 */
[----:B------:R-:W3:Y:S01]  /*45820*/  LDC R14, c[0x0][0x248] ;  /* 0x00009200ff0e7b82 */ /* 0x000ee20000000800 */
[----:B-1----:R-:W-:Y:S01]  /*45830*/  ISETP.LT.AND P3, PT, R156, R13, !P3 ;  /* 0x0000000d9c00720c */ /* 0x002fe20005f61270 */
[----:B------:R-:W-:Y:S01]  /*45840*/  IMAD.WIDE R4, R15, 0x2, R158 ;  /* 0x000000020f047825 */ /* 0x000fe200078e029e */
[----:B------:R-:W-:-:S05]  /*45850*/  PRMT R30, R120, 0x7632, R30 ;  /* 0x00007632781e7816 */ /* 0x000fca000000001e */
[----:B------:R-:W1:Y:S01]  /*45860*/  LDC R0, c[0x0][0x248] ;  /* 0x00009200ff007b82 */ /* 0x000e620000000800 */
        /* <DEDUP_REMOVED lines=12> */
[----:B0-----:R-:W-:Y:S01]  /*45930*/  PRMT R5, R121, 0x7632, R5 ;  /* 0x0000763279057816 */ /* 0x001fe20000000005 */
[----:B------:R-:W-:Y:S01]  /*45940*/  IMAD.WIDE R12, R17, 0x2, R158 ;  /* 0x00000002110c7825 */ /* 0x000fe200078e029e */
[----:B------:R-:W-:-:S04]  /*45950*/  ISETP.GE.AND P1, PT, R27, R16, PT ;  /* 0x000000101b00720c */ /* 0x000fc80003f26270 */
[----:B------:R-:W0:Y:S01]  /*45960*/  LDC R15, c[0x0][0x22c] ;  /* 0x00008b00ff0f7b82 */ /* 0x000e220000000800 */
[----:B------:R1:W-:Y:S01]  /*45970*/  @P5 STG.E.U16 desc[UR60][R10.64], R121 ;  /* 0x000000790a005986 */ /* 0x0003e2000c10153c */
[----:B------:R-:W-:-:S03]  /*45980*/  ISETP.LT.AND P5, PT, R23, R24, !P1 ;  /* 0x000000181700720c */ /* 0x000fc60004fa1270 */
[----:B------:R1:W-:Y:S01]  /*45990*/  @P3 STG.E.U16 desc[UR60][R12.64], R5 ;  /* 0x000000050c003986 */ /* 0x0003e2000c10153c */
[----:B--2---:R-:W-:Y:S01]  /*459a0*/  ISETP.LT.AND P3, PT, R156, R19, !P1 ;  /* 0x000000139c00720c */ /* 0x004fe20004f61270 */
[----:B---3--:R-:W-:Y:S01]  /*459b0*/  IMAD.IADD R7, R17, 0x1, R14 ;  /* 0x0000000111077824 */ /* 0x008fe200078e020e */
[----:B------:R-:W2:Y:S01]  /*459c0*/  LDC R28, c[0x0][0x228] ;  /* 0x00008a00ff1c7b82 */ /* 0x000ea20000000800 */
[----:B------:R-:W-:-:S07]  /*459d0*/  VIADD R29, R3, 0x85 ;  /* 0x00000085031d7836 */ /* 0x000fce0000000000 */
[----:B-1----:R-:W1:Y:S01]  /*459e0*/  LDC R10, c[0x0][0x22c] ;  /* 0x00008b00ff0a7b82 */ /* 0x002e620000000800 */
        /* <DEDUP_REMOVED lines=14> */
[----:B0-----:R-:W-:Y:S01]  /*45ad0*/  ISETP.GE.AND P1, PT, R14, R15, PT ;  /* 0x0000000f0e00720c */ /* 0x001fe20003f26270 */
[----:B------:R-:W-:-:S03]  /*45ae0*/  VIADD R25, R3, 0x87 ;  /* 0x0000008703197836 */ /* 0x000fc60000000000 */
[----:B------:R-:W0:Y:S01]  /*45af0*/  LDC R12, c[0x0][0x22c] ;  /* 0x00008b00ff0c7b82 */ /* 0x000e220000000800 */
[----:B------:R-:W-:Y:S01]  /*45b00*/  IMAD.WIDE R8, R11, 0x2, R20 ;  /* 0x000000020b087825 */ /* 0x000fe200078e0214 */
[----:B-1----:R-:W-:-:S06]  /*45b10*/  ISETP.GE.AND P2, PT, R25, R10, PT ;  /* 0x0000000a1900720c */ /* 0x002fcc0003f46270 */
[----:B------:R-:W1:Y:S01]  /*45b20*/  LDC R14, c[0x0][0x22c] ;  /* 0x00008b00ff0e7b82 */ /* 0x000e620000000800 */
        /* <DEDUP_REMOVED lines=23> */
[----:B0-----:R-:W-:-:S03]  /*45ca0*/  ISETP.GE.AND P1, PT, R17, R12, PT ;  /* 0x0000000c1100720c */ /* 0x001fc60003f26270 */
[----:B------:R0:W-:Y:S01]  /*45cb0*/  @P3 STG.E.U16 desc[UR60][R4.64], R123 ;  /* 0x0000007b04003986 */ /* 0x0001e2000c10153c */
[----:B-1----:R-:W-:Y:S01]  /*45cc0*/  ISETP.GE.AND P3, PT, R25, R14, PT ;  /* 0x0000000e1900720c */ /* 0x002fe20003f66270 */
[----:B------:R-:W1:Y:S01]  /*45cd0*/  LDC R13, c[0x0][0x228] ;  /* 0x00008a00ff0d7b82 */ /* 0x000e620000000800 */
[----:B--2---:R-:W-:Y:S02]  /*45ce0*/  ISETP.LT.AND P6, PT, R23, R18, !P1 ;  /* 0x000000121700720c */ /* 0x004fe40004fc1270 */
[----:B----4-:R-:W-:-:S05]  /*45cf0*/  ISETP.LT.AND P1, PT, R156, R19, !P1 ;  /* 0x000000139c00720c */ /* 0x010fca0004f21270 */
[----:B------:R-:W2:Y:S01]  /*45d00*/  LDC R14, c[0x0][0x22c] ;  /* 0x00008b00ff0e7b82 */ /* 0x000ea20000000800 */
[----:B------:R-:W-:-:S07]  /*45d10*/  ISETP.LT.AND P2, PT, R156, R15, !P2 ;  /* 0x0000000f9c00720c */ /* 0x000fce0005741270 */
[----:B------:R-:W4:Y:S01]  /*45d20*/  LDC R18, c[0x0][0x228] ;  /* 0x00008a00ff127b82 */ /* 0x000f220000000800 */
[----:B---3--:R-:W-:-:S07]  /*45d30*/  IMAD.IADD R9, R11, 0x1, R2 ;  /* 0x000000010b097824 */ /* 0x008fce00078e0202 */
[----:B------:R-:W3:Y:S01]  /*45d40*/  LDC R19, c[0x0][0x228] ;  /* 0x00008a00ff137b82 */ /* 0x000ee20000000800 */
[----:B------:R-:W-:Y:S01]  /*45d50*/  ISETP.LT.AND P5, PT, R23, R24, !P3 ;  /* 0x000000181700720c */ /* 0x000fe20005fa1270 */
[----:B0-----:R-:W-:-:S06]  /*45d60*/  IMAD.WIDE R4, R11, 0x2, R158 ;  /* 0x000000020b047825 */ /* 0x001fcc00078e029e */
[----:B------:R-:W0:Y:S01]  /*45d70*/  LDC R0, c[0x0][0x248] ;  /* 0x00009200ff007b82 */ /* 0x000e220000000800 */
[----:B------:R-:W-:Y:S01]  /*45d80*/  PRMT R26, R123, 0x7632, R26 ;  /* 0x000076327b1a7816 */ /* 0x000fe2000000001a */
[----:B------:R-:W-:-:S06]  /*45d90*/  IMAD.WIDE R6, R9, 0x2, R20 ;  /* 0x0000000209067825 */ /* 0x000fcc00078e0214 */
[----:B------:R-:W3:Y:S01]  /*45da0*/  LDC R16, c[0x0][0x22c] ;  /* 0x00008b00ff107b82 */ /* 0x000ee20000000800 */
[C---:B------:R-:W-:Y:S01]  /*45db0*/  IMAD.IADD R15, R9.reuse, 0x1, R10 ;  /* 0x00000001090f7824 */ /* 0x040fe200078e020a */
[----:B------:R-:W-:Y:S01]  /*45dc0*/  PRMT R11, R124, 0x7632, R11 ;  /* 0x000076327c0b7816 */ /* 0x000fe2000000000b */
[----:B------:R-:W-:-:S05]  /*45dd0*/  IMAD.WIDE R8, R9, 0x2, R158 ;  /* 0x0000000209087825 */ /* 0x000fca00078e029e */
[----:B------:R-:W3:Y:S01]  /*45de0*/  LDC R24, c[0x0][0x228] ;  /* 0x00008a00ff187b82 */ /* 0x000ee20000000800 */
[----:B------:R-:W-:Y:S01]  /*45df0*/  @P2 STG.E.U16 desc[UR60][R4.64], R26 ;  /* 0x0000001a04002986 */ /* 0x000fe2000c10153c */
[----:B------:R-:W-:-:S06]  /*45e00*/  VIADD R27, R3, 0x8a ;  /* 0x0000008a031b7836 */ /* 0x000fcc0000000000 */
[----:B------:R-:W3:Y:S01]  /*45e10*/  LDC R25, c[0x0][0x228] ;  /* 0x00008a00ff197b82 */ /* 0x000ee20000000800 */
[----:B------:R-:W-:Y:S07]  /*45e20*/  @P6 STG.E.U16 desc[UR60][R6.64], R124 ;  /* 0x0000007c06006986 */ /* 0x000fee000c10153c */
[----:B------:R-:W3:Y:S01]  /*45e30*/  LDC R2, c[0x0][0x248] ;  /* 0x00009200ff027b82 */ /* 0x000ee20000000800 */
[----:B------:R4:W-:Y:S01]  /*45e40*/  @P1 STG.E.U16 desc[UR60][R8.64], R11 ;  /* 0x0000000b08001986 */ /* 0x0009e2000c10153c */
[----:B--2---:R-:W-:-:S02]  /*45e50*/  ISETP.GE.AND P1, PT, R27, R14, PT ;  /* 0x0000000e1b00720c */ /* 0x004fc40003f26270 */
[----:B-1----:R-:W-:-:S04]  /*45e60*/  ISETP.LT.AND P3, PT, R156, R13, !P3 ;  /* 0x0000000d9c00720c */ /* 0x002fc80005f61270 */
[----:B------:R-:W1:Y:S01]  /*45e70*/  LDC R17, c[0x0][0x22c] ;  /* 0x00008b00ff117b82 */ /* 0x000e620000000800 */
[----:B----4-:R-:W-:-:S04]  /*45e80*/  IMAD.WIDE R10, R15, 0x2, R20 ;  /* 0x000000020f0a7825 */ /* 0x010fc800078e0214 */
[----:B------:R-:W-:Y:S01]  /*45e90*/  VIADD R29, R3, 0x8b ;  /* 0x0000008b031d7836 */ /* 0x000fe20000000000 */
[----:B------:R2:W-:Y:S01]  /*45ea0*/  @P5 STG.E.U16 desc[UR60][R10.64], R128 ;  /* 0x000000800a005986 */ /* 0x0005e2000c10153c */
[----:B------:R-:W-:Y:S01]  /*45eb0*/  ISETP.LT.AND P5, PT, R23, R18, !P1 ;  /* 0x000000121700720c */ /* 0x000fe20004fa1270 */
[C---:B0-----:R-:W-:Y:S01]  /*45ec0*/  IMAD.IADD R7, R15.reuse, 0x1, R0 ;  /* 0x000000010f077824 */ /* 0x041fe200078e0200 */
[----:B---3--:R-:W-:Y:S01]  /*45ed0*/  ISETP.LT.AND P1, PT, R156, R19, !P1 ;  /* 0x000000139c00720c */ /* 0x008fe20004f21270 */
[----:B------:R-:W0:Y:S01]  /*45ee0*/  LDC R18, c[0x0][0x228] ;  /* 0x00008a00ff127b82 */ /* 0x000e220000000800 */
[----:B------:R-:W-:Y:S01]  /*45ef0*/  IMAD.WIDE R12, R15, 0x2, R158 ;  /* 0x000000020f0c7825 */ /* 0x000fe200078e029e */
[----:B------:R-:W-:Y:S02]  /*45f00*/  PRMT R5, R128, 0x7632, R5 ;  /* 0x0000763280057816 */ /* 0x000fe40000000005 */
[----:B------:R-:W-:-:S04]  /*45f10*/  ISETP.GE.AND P2, PT, R29, R16, PT ;  /* 0x000000101d00720c */ /* 0x000fc80003f46270 */
[----:B------:R-:W3:Y:S01]  /*45f20*/  LDC R19, c[0x0][0x228] ;  /* 0x00008a00ff137b82 */ /* 0x000ee20000000800 */
[----:B------:R4:W-:Y:S01]  /*45f30*/  @P3 STG.E.U16 desc[UR60][R12.64], R5 ;  /* 0x000000050c003986 */ /* 0x0009e2000c10153c */
[----:B------:R-:W-:-:S06]  /*45f40*/  ISETP.LT.AND P6, PT, R23, R24, !P2 ;  /* 0x000000181700720c */ /* 0x000fcc00057c1270 */
[----:B------:R-:W3:Y:S01]  /*45f50*/  LDC R0, c[0x0][0x248] ;  /* 0x00009200ff007b82 */ /* 0x000ee20000000800 */
[----:B------:R-:W-:Y:S01]  /*45f60*/  ISETP.LT.AND P3, PT, R156, R25, !P2 ;  /* 0x000000199c00720c */ /* 0x000fe20005761270 */
[----:B--2---:R-:W-:Y:S01]  /*45f70*/  VIADD R10, R3, 0x8c ;  /* 0x0000008c030a7836 */ /* 0x004fe20000000000 */
[----:B------:R-:W-:Y:S01]  /*45f80*/  PRMT R11, R125, 0x7632, R11 ;  /* 0x000076327d0b7816 */ /* 0x000fe2000000000b */
[----:B----4-:R-:W-:-:S04]  /*45f90*/  IMAD.IADD R13, R7, 0x1, R2 ;  /* 0x00000001070d7824 */ /* 0x010fc800078e0202 */
[----:B------:R-:W2:Y:S01]  /*45fa0*/  LDC R14, c[0x0][0x248] ;  /* 0x00009200ff0e7b82 */ /* 0x000ea20000000800 */
[----:B------:R-:W-:-:S04]  /*45fb0*/  IMAD.WIDE R4, R7, 0x2, R20 ;  /* 0x0000000207047825 */ /* 0x000fc800078e0214 */
[----:B------:R-:W-:-:S03]  /*45fc0*/  IMAD.WIDE R6, R7, 0x2, R158 ;  /* 0x0000000207067825 */ /* 0x000fc600078e029e */
[----:B------:R-:W4:Y:S01]  /*45fd0*/  LDC R15, c[0x0][0x22c] ;  /* 0x00008b00ff0f7b82 */ /* 0x000f220000000800 */
[----:B------:R0:W-:Y:S01]  /*45fe0*/  @P5 STG.E.U16 desc[UR60][R4.64], R125 ;  /* 0x0000007d04005986 */ /* 0x0001e2000c10153c */
[----:B------:R-:W-:Y:S01]  /*45ff0*/  IMAD.WIDE R8, R13, 0x2, R20 ;  /* 0x000000020d087825 */ /* 0x000fe200078e0214 */
[----:B-1----:R-:W-:-:S05]  /*46000*/  ISETP.GE.AND P2, PT, R10, R17, PT ;  /* 0x000000110a00720c */ /* 0x002fca0003f46270 */
[----:B------:R-:W1:Y:S01]  /*46010*/  LDC R2, c[0x0][0x228] ;  /* 0x00008a00ff027b82 */ /* 0x000e620000000800 */
[----:B------:R3:W-:Y:S01]  /*46020*/  @P1 STG.E.U16 desc[UR60][R6.64], R11 ;  /* 0x0000000b06001986 */ /* 0x0007e2000c10153c */
[----:B0-----:R-:W-:-:S06]  /*46030*/  PRMT R5, R129, 0x7632, R5 ;  /* 0x0000763281057816 */ /* 0x001fcc0000000005 */
[----:B------:R-:W0:Y:S01]  /*46040*/  LDC R12, c[0x0][0x22c] ;  /* 0x00008b00ff0c7b82 */ /* 0x000e220000000800 */
[----:B------:R-:W-:Y:S01]  /*46050*/  @P6 STG.E.U16 desc[UR60][R8.64], R129 ;  /* 0x0000008108006986 */ /* 0x000fe2000c10153c */
[----:B---3--:R-:W-:-:S06]  /*46060*/  IMAD.WIDE R10, R13, 0x2, R158 ;  /* 0x000000020d0a7825 */ /* 0x008fcc00078e029e */
[----:B------:R-:W3:Y:S01]  /*46070*/  LDC R24, c[0x0][0x228] ;  /* 0x00008a00ff187b82 */ /* 0x000ee20000000800 */
[----:B------:R4:W-:Y:S01]  /*46080*/  @P3 STG.E.U16 desc[UR60][R10.64], R5 ;  /* 0x000000050a003986 */ /* 0x0009e2000c10153c */
[----:B------:R-:W-:-:S06]  /*46090*/  ISETP.LT.AND P3, PT, R23, R18, !P2 ;  /* 0x000000121700720c */ /* 0x000fcc0005761270 */
[----:B------:R-:W3:Y:S01]  /*460a0*/  LDC R25, c[0x0][0x228] ;  /* 0x00008a00ff197b82 */ /* 0x000ee20000000800 */
[----:B------:R-:W-:-:S07]  /*460b0*/  ISETP.LT.AND P2, PT, R156, R19, !P2 ;  /* 0x000000139c00720c */ /* 0x000fce0005741270 */
[----:B------:R-:W3:Y:S01]  /*460c0*/  LDC R16, c[0x0][0x22c] ;  /* 0x00008b00ff107b82 */ /* 0x000ee20000000800 */
[----:B------:R-:W-:Y:S02]  /*460d0*/  VIADD R26, R3, 0x8d ;  /* 0x0000008d031a7836 */ /* 0x000fe40000000000 */
[----:B------:R-:W-:-:S05]  /*460e0*/  IMAD.IADD R7, R13, 0x1, R0 ;  /* 0x000000010d077824 */ /* 0x000fca00078e0200 */
[----:B------:R-:W3:Y:S01]  /*460f0*/  LDC R17, c[0x0][0x228] ;  /* 0x00008a00ff117b82 */ /* 0x000ee20000000800 */
[C---:B--2---:R-:W-:Y:S01]  /*46100*/  IMAD.IADD R13, R7.reuse, 0x1, R14 ;  /* 0x00000001070d7824 */ /* 0x044fe200078e020e */
[----:B----4-:R-:W-:Y:S01]  /*46110*/  ISETP.GE.AND P1, PT, R26, R15, PT ;  /* 0x0000000f1a00720c */ /* 0x010fe20003f26270 */
[----:B------:R-:W-:Y:S01]  /*46120*/  IMAD.WIDE R4, R7, 0x2, R20 ;  /* 0x0000000207047825 */ /* 0x000fe200078e0214 */
[----:B------:R-:W-:-:S03]  /*46130*/  PRMT R10, R126, 0x7632, R10 ;  /* 0x000076327e0a7816 */ /* 0x000fc6000000000a */
[----:B------:R-:W-:Y:S01]  /*46140*/  IMAD.WIDE R6, R7, 0x2, R158 ;  /* 0x0000000207067825 */ /* 0x000fe200078e029e */
[----:B------:R-:W2:Y:S03]  /*46150*/  LDC R0, c[0x0][0x248] ;  /* 0x00009200ff007b82 */ /* 0x000ea60000000800 */
[----:B------:R-:W-:Y:S01]  /*46160*/  VIADD R11, R3, 0x8e ;  /* 0x0000008e030b7836 */ /* 0x000fe20000000000 */
[----:B-1----:R-:W-:Y:S01]  /*46170*/  ISETP.LT.AND P5, PT, R23, R2, !P1 ;  /* 0x000000021700720c */ /* 0x002fe20004fa1270 */
[----:B------:R1:W-:Y:S03]  /*46180*/  @P3 STG.E.U16 desc[UR60][R4.64], R126 ;  /* 0x0000007e04003986 */ /* 0x0003e6000c10153c */
[----:B------:R-:W4:Y:S01]  /*46190*/  LDC R18, c[0x0][0x228] ;  /* 0x00008a00ff127b82 */ /* 0x000f220000000800 */
[----:B------:R-:W-:Y:S01]  /*461a0*/  @P2 STG.E.U16 desc[UR60][R6.64], R10 ;  /* 0x0000000a06002986 */ /* 0x000fe2000c10153c */
[----:B0-----:R-:W-:Y:S01]  /*461b0*/  ISETP.GE.AND P2, PT, R11, R12, PT ;  /* 0x0000000c0b00720c */ /* 0x001fe20003f46270 */
[----:B------:R-:W-:-:S05]  /*461c0*/  VIADD R11, R3, 0x8f ;  /* 0x0000008f030b7836 */ /* 0x000fca0000000000 */
[----:B------:R-:W0:Y:S01]  /*461d0*/  LDC R2, c[0x0][0x248] ;  /* 0x00009200ff027b82 */ /* 0x000e220000000800 */
[----:B---3--:R-:W-:Y:S02]  /*461e0*/  ISETP.LT.AND P3, PT, R23, R24, !P2 ;  /* 0x000000181700720c */ /* 0x008fe40005761270 */
[----:B------:R-:W-:Y:S02]  /*461f0*/  ISETP.LT.AND P6, PT, R156, R25, !P2 ;  /* 0x000000199c00720c */ /* 0x000fe400057c1270 */
[----:B------:R-:W-:-:S03]  /*46200*/  ISETP.GE.AND P2, PT, R11, R16, PT ;  /* 0x000000100b00720c */ /* 0x000fc60003f46270 */
[----:B------:R-:W3:Y:S01]  /*46210*/  LDC R12, c[0x0][0x22c] ;  /* 0x00008b00ff0c7b82 */ /* 0x000ee20000000800 */
[----:B------:R-:W-:-:S07]  /*46220*/  ISETP.LT.AND P1, PT, R156, R17, !P1 ;  /* 0x000000119c00720c */ /* 0x000fce0004f21270 */
[----:B------:R-:W3:Y:S08]  /*46230*/  LDC R14, c[0x0][0x22c] ;  /* 0x00008b00ff0e7b82 */ /* 0x000ef00000000800 */
[----:B------:R-:W3:Y:S01]  /*46240*/  LDC R16, c[0x0][0x228] ;  /* 0x00008a00ff107b82 */ /* 0x000ee20000000800 */
[----:B------:R-:W-:-:S07]  /*46250*/  IMAD.WIDE R8, R13, 0x2, R20 ;  /* 0x000000020d087825 */ /* 0x000fce00078e0214 */
[----:B------:R-:W3:Y:S01]  /*46260*/  LDC R24, c[0x0][0x228] ;  /* 0x00008a00ff187b82 */ /* 0x000ee20000000800 */
[----:B--2---:R-:W-:-:S07]  /*46270*/  IMAD.IADD R11, R13, 0x1, R0 ;  /* 0x000000010d0b7824 */ /* 0x004fce00078e0200 */
[----:B------:R-:W2:Y:S01]  /*46280*/  LDC R17, c[0x0][0x228] ;  /* 0x00008a00ff117b82 */ /* 0x000ea20000000800 */
[----:B------:R0:W-:Y:S01]  /*46290*/  @P5 STG.E.U16 desc[UR60][R8.64], R130 ;  /* 0x0000008208005986 */ /* 0x0001e2000c10153c */
[----:B----4-:R-:W-:-:S06]  /*462a0*/  ISETP.LT.AND P5, PT, R23, R18, !P2 ;  /* 0x000000121700720c */ /* 0x010fcc00057a1270 */
[----:B------:R-:W4:Y:S01]  /*462b0*/  LDC R15, c[0x0][0x228] ;  /* 0x00008a00ff0f7b82 */ /* 0x000f220000000800 */
[----:B-1----:R-:W-:Y:S01]  /*462c0*/  IMAD.WIDE R4, R13, 0x2, R158 ;  /* 0x000000020d047825 */ /* 0x002fe200078e029e */
[----:B0-----:R-:W-:-:S06]  /*462d0*/  PRMT R130, R130, 0x7632, R130 ;  /* 0x0000763282827816 */ /* 0x001fcc0000000082 */
[----:B------:R-:W0:Y:S01]  /*462e0*/  LDC R0, c[0x0][0x248] ;  /* 0x00009200ff007b82 */ /* 0x000e220000000800 */
[----:B------:R-:W-:Y:S02]  /*462f0*/  VIADD R25, R3, 0x90 ;  /* 0x0000009003197836 */ /* 0x000fe40000000000 */
[----:B------:R-:W-:Y:S01]  /*46300*/  IMAD.IADD R13, R11, 0x1, R2 ;  /* 0x000000010b0d7824 */ /* 0x000fe200078e0202 */
[----:B------:R-:W-:Y:S01]  /*46310*/  PRMT R18, R127, 0x7632, R18 ;  /* 0x000076327f127816 */ /* 0x000fe20000000012 */
[----:B------:R-:W-:-:S03]  /*46320*/  IMAD.WIDE R6, R11, 0x2, R20 ;  /* 0x000000020b067825 */ /* 0x000fc600078e0214 */
[----:B------:R-:W1:Y:S01]  /*46330*/  LDC R19, c[0x0][0x228] ;  /* 0x00008a00ff137b82 */ /* 0x000e620000000800 */
[----:B------:R-:W-:Y:S01]  /*46340*/  IMAD.WIDE R8, R11, 0x2, R158 ;  /* 0x000000020b087825 */ /* 0x000fe200078e029e */
[----:B------:R-:W-:Y:S01]  /*46350*/  @P1 STG.E.U16 desc[UR60][R4.64], R130 ;  /* 0x0000008204001986 */ /* 0x000fe2000c10153c */
[----:B---3--:R-:W-:Y:S02]  /*46360*/  ISETP.GE.AND P1, PT, R25, R12, PT ;  /* 0x0000000c1900720c */ /* 0x008fe40003f26270 */
[----:B------:R-:W-:-:S03]  /*46370*/  VIADD R27, R3, 0x91 ;  /* 0x00000091031b7836 */ /* 0x000fc60000000000 */
[----:B------:R-:W3:Y:S01]  /*46380*/  LDC R2, c[0x0][0x248] ;  /* 0x00009200ff027b82 */ /* 0x000ee20000000800 */
[----:B------:R-:W-:Y:S01]  /*46390*/  @P3 STG.E.U16 desc[UR60][R6.64], R127 ;  /* 0x0000007f06003986 */ /* 0x000fe2000c10153c */
[----:B------:R-:W-:Y:S01]  /*463a0*/  IMAD.WIDE R10, R13, 0x2, R20 ;  /* 0x000000020d0a7825 */ /* 0x000fe200078e0214 */
[----:B------:R-:W-:Y:S02]  /*463b0*/  ISETP.GE.AND P3, PT, R27, R14, PT ;  /* 0x0000000e1b00720c */ /* 0x000fe40003f66270 */
[----:B------:R0:W-:Y:S01]  /*463c0*/  @P6 STG.E.U16 desc[UR60][R8.64], R18 ;  /* 0x0000001208006986 */ /* 0x0001e2000c10153c */
[C---:B------:R-:W-:Y:S02]  /*463d0*/  ISETP.LT.AND P6, PT, R23.reuse, R16, !P1 ;  /* 0x000000101700720c */ /* 0x040fe40004fc1270 */
[----:B------:R-:W3:Y:S01]  /*463e0*/  LDC R16, c[0x0][0x22c] ;  /* 0x00008b00ff107b82 */ /* 0x000ee20000000800 */
[----:B------:R3:W-:Y:S01]  /*463f0*/  @P5 STG.E.U16 desc[UR60][R10.64], R131 ;  /* 0x000000830a005986 */ /* 0x0007e2000c10153c */
[----:B------:R-:W-:-:S02]  /*46400*/  ISETP.LT.AND P5, PT, R23, R24, !P3 ;  /* 0x000000181700720c */ /* 0x000fc40005fa1270 */
[----:B--2---:R-:W-:-:S04]  /*46410*/  ISETP.LT.AND P1, PT, R156, R17, !P1 ;  /* 0x000000119c00720c */ /* 0x004fc80004f21270 */
[----:B------:R-:W2:Y:S01]  /*46420*/  LDC R24, c[0x0][0x228] ;  /* 0x00008a00ff187b82 */ /* 0x000ea20000000800 */
[----:B----4-:R-:W-:Y:S01]  /*46430*/  ISETP.LT.AND P2, PT, R156, R15, !P2 ;  /* 0x0000000f9c00720c */ /* 0x010fe20005741270 */
[----:B0-----:R-:W-:-:S06]  /*46440*/  IMAD.IADD R9, R13, 0x1, R0 ;  /* 0x000000010d097824 */ /* 0x001fcc00078e0200 */
[----:B------:R-:W0:Y:S08]  /*46450*/  LDC R17, c[0x0][0x22c] ;  /* 0x00008b00ff117b82 */ /* 0x000e300000000800 */
[----:B------:R-:W4:Y:S08]  /*46460*/  LDC R25, c[0x0][0x228] ;  /* 0x00008a00ff197b82 */ /* 0x000f300000000800 */
[----:B------:R-:W4:Y:S01]  /*46470*/  LDC R14, c[0x0][0x248] ;  /* 0x00009200ff0e7b82 */ /* 0x000f220000000800 */
[----:B------:R-:W-:Y:S01]  /*46480*/  PRMT R29, R131, 0x7632, R29 ;  /* 0x00007632831d7816 */ /* 0x000fe2000000001d */
[----:B------:R-:W-:Y:S01]  /*46490*/  IMAD.WIDE R4, R13, 0x2, R158 ;  /* 0x000000020d047825 */ /* 0x000fe200078e029e */
[----:B-1----:R-:W-:-:S05]  /*464a0*/  ISETP.LT.AND P3, PT, R156, R19, !P3 ;  /* 0x000000139c00720c */ /* 0x002fca0005f61270 */
[----:B------:R-:W1:Y:S01]  /*464b0*/  LDC R0, c[0x0][0x248] ;  /* 0x00009200ff007b82 */ /* 0x000e620000000800 */
[C---:B---3--:R-:W-:Y:S01]  /*464c0*/  IMAD.IADD R15, R9.reuse, 0x1, R2 ;  /* 0x00000001090f7824 */ /* 0x048fe200078e0202 */
[----:B------:R-:W-:Y:S01]  /*464d0*/  PRMT R13, R132, 0x7632, R13 ;  /* 0x00007632840d7816 */ /* 0x000fe2000000000d */
[C---:B------:R-:W-:Y:S01]  /*464e0*/  IMAD.WIDE R6, R9.reuse, 0x2, R20 ;  /* 0x0000000209067825 */ /* 0x040fe200078e0214 */
[----:B------:R3:W-:Y:S03]  /*464f0*/  @P2 STG.E.U16 desc[UR60][R4.64], R29 ;  /* 0x0000001d04002986 */ /* 0x0007e6000c10153c */
[----:B------:R-:W-:Y:S01]  /*46500*/  IMAD.WIDE R8, R9, 0x2, R158 ;  /* 0x0000000209087825 */ /* 0x000fe200078e029e */
[----:B------:R-:W1:Y:S01]  /*46510*/  LDC R26, c[0x0][0x228] ;  /* 0x00008a00ff1a7b82 */ /* 0x000e620000000800 */
[----:B------:R-:W-:Y:S02]  /*46520*/  @P6 STG.E.U16 desc[UR60][R6.64], R132 ;  /* 0x0000008406006986 */ /* 0x000fe4000c10153c */
[----:B------:R-:W-:-:S02]  /*46530*/  VIADD R27, R3, 0x92 ;  /* 0x00000092031b7836 */ /* 0x000fc40000000000 */
[----:B------:R-:W-:-:S03]  /*46540*/  IMAD.WIDE R10, R15, 0x2, R20 ;  /* 0x000000020f0a7825 */ /* 0x000fc600078e0214 */
[----:B------:R-:W1:Y:S01]  /*46550*/  LDC R19, c[0x0][0x228] ;  /* 0x00008a00ff137b82 */ /* 0x000e620000000800 */
[----:B------:R2:W-:Y:S01]  /*46560*/  @P1 STG.E.U16 desc[UR60][R8.64], R13 ;  /* 0x0000000d08001986 */ /* 0x0005e2000c10153c */
[----:B---3--:R-:W-:Y:S01]  /*46570*/  PRMT R5, R136, 0x7632, R5 ;  /* 0x0000763288057816 */ /* 0x008fe20000000005 */
[----:B------:R-:W-:Y:S01]  /*46580*/  VIADD R2, R3, 0x93 ;  /* 0x0000009303027836 */ /* 0x000fe20000000000 */
[----:B------:R-:W-:Y:S01]  /*46590*/  ISETP.GE.AND P1, PT, R27, R16, PT ;  /* 0x000000101b00720c */ /* 0x000fe20003f26270 */
[----:B------:R3:W-:Y:S03]  /*465a0*/  @P5 STG.E.U16 desc[UR60][R10.64], R136 ;  /* 0x000000880a005986 */ /* 0x0007e6000c10153c */
[----:B------:R-:W1:Y:S01]  /*465b0*/  LDC R18, c[0x0][0x22c] ;  /* 0x00008b00ff127b82 */ /* 0x000e620000000800 */
[----:B--2---:R-:W-:Y:S01]  /*465c0*/  IMAD.WIDE R12, R15, 0x2, R158 ;  /* 0x000000020f0c7825 */ /* 0x004fe200078e029e */
[----:B------:R-:W-:-:S02]  /*465d0*/  ISETP.LT.AND P5, PT, R23, R24, !P1 ;  /* 0x000000181700720c */ /* 0x000fc40004fa1270 */
[----:B0-----:R-:W-:-:S04]  /*465e0*/  ISETP.GE.AND P2, PT, R2, R17, PT ;  /* 0x000000110200720c */ /* 0x001fc80003f46270 */
[----:B---3--:R-:W0:Y:S01]  /*465f0*/  LDC R10, c[0x0][0x22c] ;  /* 0x00008b00ff0a7b82 */ /* 0x008e220000000800 */
[----:B------:R2:W-:Y:S01]  /*46600*/  @P3 STG.E.U16 desc[UR60][R12.64], R5 ;  /* 0x000000050c003986 */ /* 0x0005e2000c10153c */
[----:B----4-:R-:W-:Y:S01]  /*46610*/  ISETP.LT.AND P3, PT, R156, R25, !P1 ;  /* 0x000000199c00720c */ /* 0x010fe20004f61270 */
[----:B------:R-:W-:-:S05]  /*46620*/  IMAD.IADD R7, R15, 0x1, R14 ;  /* 0x000000010f077824 */ /* 0x000fca00078e020e */
[----:B------:R-:W3:Y:S01]  /*46630*/  LDC R2, c[0x0][0x248] ;  /* 0x00009200ff027b82 */ /* 0x000ee20000000800 */
[----:B-1----:R-:W-:Y:S01]  /*46640*/  IMAD.IADD R11, R7, 0x1, R0 ;  /* 0x00000001070b7824 */ /* 0x002fe200078e0200 */
[----:B------:R-:W-:-:S06]  /*46650*/  PRMT R24, R133, 0x7632, R24 ;  /* 0x0000763285187816 */ /* 0x000fcc0000000018 */
[----:B------:R-:W1:Y:S01]  /*46660*/  LDC R28, c[0x0][0x228] ;  /* 0x00008a00ff1c7b82 */ /* 0x000e620000000800 */
[----:B--2---:R-:W-:-:S07]  /*46670*/  IMAD.WIDE R4, R7, 0x2, R20 ;  /* 0x0000000207047825 */ /* 0x004fce00078e0214 */
[----:B------:R-:W2:Y:S01]  /*46680*/  LDC R15, c[0x0][0x228] ;  /* 0x00008a00ff0f7b82 */ /* 0x000ea20000000800 */
[----:B------:R-:W-:-:S07]  /*46690*/  IMAD.WIDE R6, R7, 0x2, R158 ;  /* 0x0000000207067825 */ /* 0x000fce00078e029e */
[----:B------:R-:W4:Y:S01]  /*466a0*/  LDC R14, c[0x0][0x228] ;  /* 0x00008a00ff0e7b82 */ /* 0x000f220000000800 */
[----:B------:R-:W-:Y:S01]  /*466b0*/  ISETP.LT.AND P6, PT, R23, R26, !P2 ;  /* 0x0000001a1700720c */ /* 0x000fe200057c1270 */
[----:B------:R0:W-:Y:S06]  /*466c0*/  @P5 STG.E.U16 desc[UR60][R4.64], R133 ;  /* 0x0000008504005986 */ /* 0x0001ec000c10153c */
[----:B------:R-:W4:Y:S01]  /*466d0*/  LDC R0, c[0x0][0x248] ;  /* 0x00009200ff007b82 */ /* 0x000f220000000800 */
[----:B------:R3:W-:Y:S01]  /*466e0*/  @P3 STG.E.U16 desc[UR60][R6.64], R24 ;  /* 0x0000001806003986 */ /* 0x0007e2000c10153c */
[----:B------:R-:W-:Y:S01]  /*466f0*/  ISETP.LT.AND P3, PT, R156, R19, !P2 ;  /* 0x000000139c00720c */ /* 0x000fe20005761270 */
[----:B------:R-:W-:-:S02]  /*46700*/  VIADD R17, R3, 0x94 ;  /* 0x0000009403117836 */ /* 0x000fc40000000000 */
[----:B------:R-:W-:-:S03]  /*46710*/  IMAD.WIDE R8, R11, 0x2, R20 ;  /* 0x000000020b087825 */ /* 0x000fc600078e0214 */
[----:B------:R-:W4:Y:S01]  /*46720*/  LDC R12, c[0x0][0x22c] ;  /* 0x00008b00ff0c7b82 */ /* 0x000f220000000800 */
[----:B------:R-:W-:Y:S01]  /*46730*/  VIADD R27, R3, 0x95 ;  /* 0x00000095031b7836 */ /* 0x000fe20000000000 */
[----:B------:R-:W-:Y:S01]  /*46740*/  ISETP.GE.AND P1, PT, R17, R18, PT ;  /* 0x000000121100720c */ /* 0x000fe20003f26270 */
[----:B0-----:R-:W-:-:S05]  /*46750*/  IMAD.WIDE R4, R11, 0x2, R158 ;  /* 0x000000020b047825 */ /* 0x001fca00078e029e */
[----:B------:R-:W0:Y:S01]  /*46760*/  LDC R13, c[0x0][0x22c] ;  /* 0x00008b00ff0d7b82 */ /* 0x000e220000000800 */
[----:B---3--:R-:W-:Y:S01]  /*46770*/  PRMT R7, R137, 0x7632, R7 ;  /* 0x0000763289077816 */ /* 0x008fe20000000007 */
[----:B------:R3:W-:Y:S01]  /*46780*/  @P6 STG.E.U16 desc[UR60][R8.64], R137 ;  /* 0x0000008908006986 */ /* 0x0007e2000c10153c */
[----:B------:R-:W-:-:S05]  /*46790*/  ISETP.GE.AND P2, PT, R27, R10, PT ;  /* 0x0000000a1b00720c */ /* 0x000fca0003f46270 */
[----:B------:R-:W0:Y:S01]  /*467a0*/  LDC R16, c[0x0][0x228] ;  /* 0x00008a00ff107b82 */ /* 0x000e220000000800 */
[----:B-1----:R-:W-:Y:S01]  /*467b0*/  ISETP.LT.AND P5, PT, R23, R28, !P1 ;  /* 0x0000001c1700720c */ /* 0x002fe20004fa1270 */
[----:B------:R1:W-:Y:S01]  /*467c0*/  @P3 STG.E.U16 desc[UR60][R4.64], R7 ;  /* 0x0000000704003986 */ /* 0x0003e2000c10153c */
[----:B--2---:R-:W-:-:S05]  /*467d0*/  ISETP.LT.AND P1, PT, R156, R15, !P1 ;  /* 0x0000000f9c00720c */ /* 0x004fca0004f21270 */
[----:B------:R-:W2:Y:S01]  /*467e0*/  LDC R18, c[0x0][0x228] ;  /* 0x00008a00ff127b82 */ /* 0x000ea20000000800 */
[----:B---3--:R-:W-:Y:S01]  /*467f0*/  IMAD.IADD R9, R11, 0x1, R2 ;  /* 0x000000010b097824 */ /* 0x008fe200078e0202 */
[----:B----4-:R-:W-:-:S06]  /*46800*/  ISETP.LT.AND P3, PT, R23, R14, !P2 ;  /* 0x0000000e1700720c */ /* 0x010fcc0005761270 */
[----:B------:R-:W3:Y:S01]  /*46810*/  LDC R19, c[0x0][0x228] ;  /* 0x00008a00ff137b82 */ /* 0x000ee20000000800 */
[----:B------:R-:W-:-:S07]  /*46820*/  IMAD.IADD R11, R9, 0x1, R0 ;  /* 0x00000001090b7824 */ /* 0x000fce00078e0200 */
        /* <DEDUP_REMOVED lines=8> */
[----:B------:R-:W-:Y:S01]  /*468b0*/  IADD3 R15, R3, 0x96, RZ ;  /* 0x00000096030f7810 */ /* 0x000fe20007ffe0ff */
[----:B------:R-:W-:Y:S05]  /*468c0*/  @P5 STG.E.U16 desc[UR60][R6.64], R134 ;  /* 0x0000008606005986 */ /* 0x000fea000c10153c */
[----:B------:R-:W1:Y:S01]  /*468d0*/  LDC R10, c[0x0][0x248] ;  /* 0x00009200ff0a7b82 */ /* 0x000e620000000800 */
[----:B------:R3:W-:Y:S01]  /*468e0*/  @P1 STG.E.U16 desc[UR60][R8.64], R14 ;  /* 0x0000000e08001986 */ /* 0x0007e2000c10153c */
[----:B------:R-:W-:-:S03]  /*468f0*/  ISETP.GE.AND P1, PT, R15, R12, PT ;  /* 0x0000000c0f00720c */ /* 0x000fc60003f26270 */
[----:B------:R1:W-:Y:S01]  /*46900*/  @P3 STG.E.U16 desc[UR60][R4.64], R138 ;  /* 0x0000008a04003986 */ /* 0x0003e2000c10153c */
[----:B0-----:R-:W-:Y:S02]  /*46910*/  ISETP.GE.AND P3, PT, R0, R13, PT ;  /* 0x0000000d0000720c */ /* 0x001fe40003f66270 */
[----:B------:R-:W0:Y:S01]  /*46920*/  LDC R0, c[0x0][0x248] ;  /* 0x00009200ff007b82 */ /* 0x000e220000000800 */
[C---:B------:R-:W-:Y:S02]  /*46930*/  ISETP.LT.AND P6, PT, R23.reuse, R16, !P1 ;  /* 0x000000101700720c */ /* 0x040fe40004fc1270 */
[----:B--2---:R-:W-:-:S05]  /*46940*/  ISETP.LT.AND P5, PT, R23, R18, !P3 ;  /* 0x000000121700720c */ /* 0x004fca0005fa1270 */
[----:B---3--:R-:W2:Y:S01]  /*46950*/  LDC R14, c[0x0][0x22c] ;  /* 0x00008b00ff0e7b82 */ /* 0x008ea20000000800 */
[C---:B------:R-:W-:Y:S01]  /*46960*/  ISETP.LT.AND P1, PT, R156.reuse, R19, !P1 ;  /* 0x000000139c00720c */ /* 0x040fe20004f21270 */
[----:B----4-:R-:W-:Y:S01]  /*46970*/  IMAD.IADD R9, R11, 0x1, R2 ;  /* 0x000000010b097824 */ /* 0x010fe200078e0202 */
[----:B-1----:R-:W-:-:S05]  /*46980*/  ISETP.LT.AND P2, PT, R156, R17, !P2 ;  /* 0x000000119c00720c */ /* 0x002fca0005741270 */
[----:B------:R-:W1:Y:S08]  /*46990*/  LDC R18, c[0x0][0x228] ;  /* 0x00008a00ff127b82 */ /* 0x000e700000000800 */
[----:B------:R-:W3:Y:S01]  /*469a0*/  LDC R19, c[0x0][0x228] ;  /* 0x00008a00ff137b82 */ /* 0x000ee20000000800 */
[----:B------:R-:W-:-:S07]  /*469b0*/  ISETP.LT.AND P3, PT, R156, R25, !P3 ;  /* 0x000000199c00720c */ /* 0x000fce0005f61270 */
[----:B------:R-:W4:Y:S01]  /*469c0*/  LDC R2, c[0x0][0x248] ;  /* 0x00009200ff027b82 */ /* 0x000f220000000800 */
[----:B------:R-:W-:Y:S01]  /*469d0*/  PRMT R13, R138, 0x7632, R13 ;  /* 0x000076328a0d7816 */ /* 0x000fe2000000000d */
[----:B------:R-:W-:-:S06]  /*469e0*/  IMAD.WIDE R4, R11, 0x2, R158 ;  /* 0x000000020b047825 */ /* 0x000fcc00078e029e */
        /* <DEDUP_REMOVED lines=15> */
[----:B--2---:R-:W-:Y:S01]  /*46ae0*/  ISETP.GE.AND P1, PT, R27, R14, PT ;  /* 0x0000000e1b00720c */ /* 0x004fe20003f26270 */
[----:B------:R4:W-:Y:S02]  /*46af0*/  @P5 STG.E.U16 desc[UR60][R10.64], R139 ;  /* 0x0000008b0a005986 */ /* 0x0009e4000c10153c */
[----:B-1----:R-:W-:Y:S01]  /*46b00*/  IMAD.IADD R7, R15, 0x1, R0 ;  /* 0x000000010f077824 */ /* 0x002fe200078e0200 */
[----:B------:R-:W0:Y:S01]  /*46b10*/  LDC R26, c[0x0][0x228] ;  /* 0x00008a00ff1a7b82 */ /* 0x000e220000000800 */
[----:B------:R1:W-:Y:S01]  /*46b20*/  @P3 STG.E.U16 desc[UR60][R12.64], R5 ;  /* 0x000000050c003986 */ /* 0x0003e2000c10153c */
[----:B------:R-:W-:Y:S01]  /*46b30*/  ISETP.LT.AND P5, PT, R23, R18, !P1 ;  /* 0x000000121700720c */ /* 0x000fe20004fa1270 */
[----:B------:R-:W-:Y:S01]  /*46b40*/  VIADD R29, R3, 0x99 ;  /* 0x00000099031d7836 */ /* 0x000fe20000000000 */
[----:B---3--:R-:W-:-:S04]  /*46b50*/  ISETP.LT.AND P3, PT, R156, R19, !P1 ;  /* 0x000000139c00720c */ /* 0x008fc80004f61270 */
[----:B------:R-:W2:Y:S01]  /*46b60*/  LDC R15, c[0x0][0x228] ;  /* 0x00008a00ff0f7b82 */ /* 0x000ea20000000800 */
[----:B----4-:R-:W-:Y:S01]  /*46b70*/  IMAD.IADD R11, R7, 0x1, R2 ;  /* 0x00000001070b7824 */ /* 0x010fe200078e0202 */
[----:B------:R-:W-:-:S06]  /*46b80*/  ISETP.GE.AND P2, PT, R29, R16, PT ;  /* 0x000000101d00720c */ /* 0x000fcc0003f46270 */
[----:B------:R-:W3:Y:S01]  /*46b90*/  LDC R0, c[0x0][0x248] ;  /* 0x00009200ff007b82 */ /* 0x000ee20000000800 */
[----:B-1----:R-:W-:-:S07]  /*46ba0*/  IMAD.WIDE R4, R7, 0x2, R20 ;  /* 0x0000000207047825 */ /* 0x002fce00078e0214 */
[----:B------:R-:W1:Y:S01]  /*46bb0*/  LDC R10, c[0x0][0x22c] ;  /* 0x00008b00ff0a7b82 */ /* 0x000e620000000800 */
[----:B------:R-:W-:Y:S01]  /*46bc0*/  IMAD.WIDE R6, R7, 0x2, R158 ;  /* 0x0000000207067825 */ /* 0x000fe200078e029e */
[----:B------:R-:W-:-:S06]  /*46bd0*/  PRMT R18, R140, 0x7632, R18 ;  /* 0x000076328c127816 */ /* 0x000fcc0000000012 */
[----:B------:R-:W4:Y:S01]  /*46be0*/  LDC R14, c[0x0][0x228] ;  /* 0x00008a00ff0e7b82 */ /* 0x000f220000000800 */
[----:B------:R-:W-:Y:S01]  /*46bf0*/  VIADD R16, R3, 0x9a ;  /* 0x0000009a03107836 */ /* 0x000fe20000000000 */
[----:B------:R-:W-:-:S06]  /*46c00*/  ISETP.LT.AND P6, PT, R23, R24, !P2 ;  /* 0x000000181700720c */ /* 0x000fcc00057c1270 */
[----:B------:R-:W4:Y:S01]  /*46c10*/  LDC R2, c[0x0][0x248] ;  /* 0x00009200ff027b82 */ /* 0x000f220000000800 */
[----:B------:R2:W-:Y:S01]  /*46c20*/  @P5 STG.E.U16 desc[UR60][R4.64], R140 ;  /* 0x0000008c04005986 */ /* 0x0005e2000c10153c */
[----:B------:R-:W-:-:S03]  /*46c30*/  ISETP.GE.AND P1, PT, R16, R17, PT ;  /* 0x000000111000720c */ /* 0x000fc60003f26270 */
[----:B------:R2:W-:Y:S03]  /*46c40*/  @P3 STG.E.U16 desc[UR60][R6.64], R18 ;  /* 0x0000001206003986 */ /* 0x0005e6000c10153c */
[----:B------:R-:W4:Y:S01]  /*46c50*/  LDC R12, c[0x0][0x22c] ;  /* 0x00008b00ff0c7b82 */ /* 0x000f220000000800 */
[----:B------:R-:W-:Y:S01]  /*46c60*/  ISETP.LT.AND P3, PT, R156, R25, !P2 ;  /* 0x000000199c00720c */ /* 0x000fe20005761270 */
[----:B------:R-:W-:Y:S01]  /*46c70*/  IMAD.WIDE R8, R11, 0x2, R20 ;  /* 0x000000020b087825 */ /* 0x000fe200078e0214 */
[----:B0-----:R-:W-:-:S05]  /*46c80*/  ISETP.LT.AND P5, PT, R23, R26, !P1 ;  /* 0x0000001a1700720c */ /* 0x001fca0004fa1270 */
[----:B------:R-:W0:Y:S01]  /*46c90*/  LDC R16, c[0x0][0x228] ;  /* 0x00008a00ff107b82 */ /* 0x000e220000000800 */
[----:B------:R-:W-:Y:S01]  /*46ca0*/  VIADD R27, R3, 0x9b ;  /* 0x0000009b031b7836 */ /* 0x000fe20000000000 */
[----:B--2---:R-:W-:Y:S01]  /*46cb0*/  ISETP.LT.AND P1, PT, R156, R15, !P1 ;  /* 0x0000000f9c00720c */ /* 0x004fe20004f21270 */
[----:B------:R-:W-:Y:S01]  /*46cc0*/  IMAD.WIDE R4, R11, 0x2, R158 ;  /* 0x000000020b047825 */ /* 0x000fe200078e029e */
[----:B------:R-:W-:-:S04]  /*46cd0*/  PRMT R7, R144, 0x7632, R7 ;  /* 0x0000763290077816 */ /* 0x000fc80000000007 */
[----:B------:R-:W2:Y:S01]  /*46ce0*/  LDC R13, c[0x0][0x22c] ;  /* 0x00008b00ff0d7b82 */ /* 0x000ea20000000800 */
[----:B------:R3:W-:Y:S01]  /*46cf0*/  @P6 STG.E.U16 desc[UR60][R8.64], R144 ;  /* 0x0000009008006986 */ /* 0x0007e2000c10153c */
[----:B-1----:R-:W-:-:S06]  /*46d00*/  ISETP.GE.AND P2, PT, R27, R10, PT ;  /* 0x0000000a1b00720c */ /* 0x002fcc0003f46270 */
[----:B------:R-:W1:Y:S01]  /*46d10*/  LDC R17, c[0x0][0x228] ;  /* 0x00008a00ff117b82 */ /* 0x000e620000000800 */
[----:B------:R4:W-:Y:S01]  /*46d20*/  @P3 STG.E.U16 desc[UR60][R4.64], R7 ;  /* 0x0000000704003986 */ /* 0x0009e2000c10153c */
[----:B---3--:R-:W-:-:S06]  /*46d30*/  IMAD.IADD R9, R11, 0x1, R0 ;  /* 0x000000010b097824 */ /* 0x008fcc00078e0200 */
[----:B------:R-:W3:Y:S01]  /*46d40*/  LDC R18, c[0x0][0x228] ;  /* 0x00008a00ff127b82 */ /* 0x000ee20000000800 */
[----:B----4-:R-:W-:Y:S01]  /*46d50*/  ISETP.LT.AND P3, PT, R23, R14, !P2 ;  /* 0x0000000e1700720c */ /* 0x010fe20005761270 */
[----:B------:R-:W-:Y:S01]  /*46d60*/  IMAD.IADD R11, R9, 0x1, R2 ;  /* 0x00000001090b7824 */ /* 0x000fe200078e0202 */
[----:B------:R-:W-:Y:S01]  /*46d70*/  PRMT R14, R141, 0x7632, R14 ;  /* 0x000076328d0e7816 */ /* 0x000fe2000000000e */
[----:B------:R-:W-:-:S04]  /*46d80*/  IMAD.WIDE R6, R9, 0x2, R20 ;  /* 0x0000000209067825 */ /* 0x000fc800078e0214 */
[----:B------:R-:W4:Y:S01]  /*46d90*/  LDC R19, c[0x0][0x228] ;  /* 0x00008a00ff137b82 */ /* 0x000f220000000800 */
[----:B------:R-:W-:Y:S01]  /*46da0*/  IMAD.WIDE R8, R9, 0x2, R158 ;  /* 0x0000000209087825 */ /* 0x000fe200078e029e */
[----:B------:R-:W-:Y:S03]  /*46db0*/  @P5 STG.E.U16 desc[UR60][R6.64], R141 ;  /* 0x0000008d06005986 */ /* 0x000fe6000c10153c */
[----:B------:R-:W-:-:S03]  /*46dc0*/  VIADD R15, R3, 0x9c ;  /* 0x0000009c030f7836 */ /* 0x000fc60000000000 */
[----:B------:R-:W4:Y:S01]  /*46dd0*/  LDC R0, c[0x0][0x248] ;  /* 0x00009200ff007b82 */ /* 0x000f220000000800 */
[----:B------:R4:W-:Y:S01]  /*46de0*/  @P1 STG.E.U16 desc[UR60][R8.64], R14 ;  /* 0x0000000e08001986 */ /* 0x0009e2000c10153c */
[----:B------:R-:W-:Y:S01]  /*46df0*/  ISETP.GE.AND P1, PT, R15, R12, PT ;  /* 0x0000000c0f00720c */ /* 0x000fe20003f26270 */
[----:B------:R-:W-:-:S05]  /*46e00*/  IMAD.WIDE R4, R11, 0x2, R20 ;  /* 0x000000020b047825 */ /* 0x000fca00078e0214 */
[----:B------:R-:W4:Y:S01]  /*46e10*/  LDC R25, c[0x0][0x228] ;  /* 0x00008a00ff197b82 */ /* 0x000f220000000800 */
[----:B------:R-:W-:Y:S01]  /*46e20*/  VIADD R10, R3, 0x9d ;  /* 0x0000009d030a7836 */ /* 0x000fe20000000000 */
[----:B0-----:R-:W-:-:S06]  /*46e30*/  ISETP.LT.AND P6, PT, R23, R16, !P1 ;  /* 0x000000101700720c */ /* 0x001fcc0004fc1270 */
[----:B------:R-:W0:Y:S01]  /*46e40*/  LDC R2, c[0x0][0x248] ;  /* 0x00009200ff027b82 */ /* 0x000e220000000800 */
[----:B------:R4:W-:Y:S01]  /*46e50*/  @P3 STG.E.U16 desc[UR60][R4.64], R145 ;  /* 0x0000009104003986 */ /* 0x0009e2000c10153c */
[----:B--2---:R-:W-:-:S06]  /*46e60*/  ISETP.GE.AND P3, PT, R10, R13, PT ;  /* 0x0000000d0a00720c */ /* 0x004fcc0003f66270 */
[----:B------:R-:W2:Y:S01]  /*46e70*/  LDC R16, c[0x0][0x22c] ;  /* 0x00008b00ff107b82 */ /* 0x000ea20000000800 */
[C---:B-1----:R-:W-:Y:S02]  /*46e80*/  ISETP.LT.AND P2, PT, R156.reuse, R17, !P2 ;  /* 0x000000119c00720c */ /* 0x042fe40005741270 */
[----:B---3--:R-:W-:Y:S02]  /*46e90*/  ISETP.LT.AND P5, PT, R23, R18, !P3 ;  /* 0x000000121700720c */ /* 0x008fe40005fa1270 */
[----:B----4-:R-:W-:-:S03]  /*46ea0*/  ISETP.LT.AND P1, PT, R156, R19, !P1 ;  /* 0x000000139c00720c */ /* 0x010fc60004f21270 */
[----:B------:R-:W1:Y:S01]  /*46eb0*/  LDC R14, c[0x0][0x248] ;  /* 0x00009200ff0e7b82 */ /* 0x000e620000000800 */
        /* <DEDUP_REMOVED lines=9> */
[C---:B0-----:R-:W-:Y:S02]  /*46f50*/  IMAD.IADD R15, R9.reuse, 0x1, R2 ;  /* 0x00000001090f7824 */ /* 0x041fe400078e0202 */
[----:B------:R-:W0:Y:S01]  /*46f60*/  LDC R0, c[0x0][0x248] ;  /* 0x00009200ff007b82 */ /* 0x000e220000000800 */
[----:B------:R-:W-:Y:S01]  /*46f70*/  IMAD.WIDE R8, R9, 0x2, R158 ;  /* 0x0000000209087825 */ /* 0x000fe200078e029e */
[----:B------:R-:W-:Y:S03]  /*46f80*/  @P2 STG.E.U16 desc[UR60][R4.64], R13 ;  /* 0x0000000d04002986 */ /* 0x000fe6000c10153c */
[----:B------:R-:W-:-:S03]  /*46f90*/  VIADD R27, R3, 0x9e ;  /* 0x0000009e031b7836 */ /* 0x000fc60000000000 */
[----:B------:R-:W0:Y:S01]  /*46fa0*/  LDC R19, c[0x0][0x228] ;  /* 0x00008a00ff137b82 */ /* 0x000e220000000800 */
[----:B------:R1:W-:Y:S07]  /*46fb0*/  @P6 STG.E.U16 desc[UR60][R6.64], R142 ;  /* 0x0000008e06006986 */ /* 0x0003ee000c10153c */
[----:B------:R-:W0:Y:S01]  /*46fc0*/  LDC R25, c[0x0][0x228] ;  /* 0x00008a00ff197b82 */ /* 0x000e220000000800 */
[----:B------:R-:W-:Y:S01]  /*46fd0*/  @P1 STG.E.U16 desc[UR60][R8.64], R26 ;  /* 0x0000001a08001986 */ /* 0x000fe2000c10153c */
[----:B--2---:R-:W-:Y:S01]  /*46fe0*/  ISETP.GE.AND P1, PT, R27, R16, PT ;  /* 0x000000101b00720c */ /* 0x004fe20003f26270 */
[----:B------:R-:W-:-:S04]  /*46ff0*/  IMAD.WIDE R10, R15, 0x2, R20 ;  /* 0x000000020f0a7825 */ /* 0x000fc800078e0214 */
[----:B------:R-:W-:Y:S01]  /*47000*/  VIADD R2, R3, 0x9f ;  /* 0x0000009f03027836 */ /* 0x000fe20000000000 */
[----:B------:R-:W2:Y:S01]  /*47010*/  LDC R16, c[0x0][0x22c] ;  /* 0x00008b00ff107b82 */ /* 0x000ea20000000800 */
[----:B------:R-:W-:Y:S01]  /*47020*/  @P5 STG.E.U16 desc[UR60][R10.64], R146 ;  /* 0x000000920a005986 */ /* 0x000fe2000c10153c */
[----:B-1----:R-:W-:Y:S01]  /*47030*/  IMAD.IADD R7, R15, 0x1, R14 ;  /* 0x000000010f077824 */ /* 0x002fe200078e020e */
[----:B----4-:R-:W-:Y:S02]  /*47040*/  ISETP.LT.AND P5, PT, R23, R18, !P1 ;  /* 0x000000121700720c */ /* 0x010fe40004fa1270 */
[----:B---3--:R-:W-:Y:S01]  /*47050*/  ISETP.GE.AND P2, PT, R2, R17, PT ;  /* 0x000000110200720c */ /* 0x008fe20003f46270 */
[----:B------:R-:W-:Y:S01]  /*47060*/  IMAD.WIDE R12, R15, 0x2, R158 ;  /* 0x000000020f0c7825 */ /* 0x000fe200078e029e */
[----:B------:R-:W-:Y:S01]  /*47070*/  PRMT R5, R146, 0x7632, R5 ;  /* 0x0000763292057816 */ /* 0x000fe20000000005 */
[----:B------:R-:W1:Y:S01]  /*47080*/  LDC R14, c[0x0][0x22c] ;  /* 0x00008b00ff0e7b82 */ /* 0x000e620000000800 */
[----:B------:R-:W-:-:S07]  /*47090*/  ISETP.LT.AND P6, PT, R23, R24, !P2 ;  /* 0x000000181700720c */ /* 0x000fce00057c1270 */
[----:B------:R-:W3:Y:S01]  /*470a0*/  LDC R18, c[0x0][0x228] ;  /* 0x00008a00ff127b82 */ /* 0x000ee20000000800 */
[----:B------:R4:W-:Y:S07]  /*470b0*/  @P3 STG.E.U16 desc[UR60][R12.64], R5 ;  /* 0x000000050c003986 */ /* 0x0009ee000c10153c */
[----:B------:R-:W3:Y:S01]  /*470c0*/  LDC R2, c[0x0][0x248] ;  /* 0x00009200ff027b82 */ /* 0x000ee20000000800 */
[----:B0-----:R-:W-:-:S07]  /*470d0*/  ISETP.LT.AND P1, PT, R156, R19, !P1 ;  /* 0x000000139c00720c */ /* 0x001fce0004f21270 */
[----:B------:R-:W0:Y:S01]  /*470e0*/  LDC R17, c[0x0][0x228] ;  /* 0x00008a00ff117b82 */ /* 0x000e220000000800 */
        /* <DEDUP_REMOVED lines=13> */
[----:B-1----:R-:W-:Y:S02]  /*471c0*/  PRMT R5, R147, 0x7632, R5 ;  /* 0x0000763293057816 */ /* 0x002fe40000000005 */
[----:B------:R-:W1:Y:S01]  /*471d0*/  LDC R16, c[0x0][0x228] ;  /* 0x00008a00ff107b82 */ /* 0x000e620000000800 */
[----:B------:R-:W-:Y:S01]  /*471e0*/  VIADD R25, R3, 0xa1 ;  /* 0x000000a103197836 */ /* 0x000fe20000000000 */
[----:B------:R2:W-:Y:S06]  /*471f0*/  @P1 STG.E.U16 desc[UR60][R6.64], R26 ;  /* 0x0000001a06001986 */ /* 0x0005ec000c10153c */
[----:B------:R-:W1:Y:S01]  /*47200*/  LDC R15, c[0x0][0x22c] ;  /* 0x00008b00ff0f7b82 */ /* 0x000e620000000800 */
[----:B------:R-:W-:Y:S01]  /*47210*/  @P6 STG.E.U16 desc[UR60][R8.64], R147 ;  /* 0x0000009308006986 */ /* 0x000fe2000c10153c */
[----:B------:R-:W-:-:S03]  /*47220*/  ISETP.GE.AND P1, PT, R25, R14, PT ;  /* 0x0000000e1900720c */ /* 0x000fc60003f26270 */
[----:B------:R4:W-:Y:S03]  /*47230*/  @P3 STG.E.U16 desc[UR60][R10.64], R5 ;  /* 0x000000050a003986 */ /* 0x0009e6000c10153c */
[----:B------:R-:W1:Y:S01]  /*47240*/  LDC R19, c[0x0][0x228] ;  /* 0x00008a00ff137b82 */ /* 0x000e620000000800 */
[----:B---3--:R-:W-:Y:S01]  /*47250*/  ISETP.LT.AND P3, PT, R23, R18, !P2 ;  /* 0x000000121700720c */ /* 0x008fe20005761270 */
[----:B--2---:R-:W-:Y:S01]  /*47260*/  IMAD.IADD R7, R13, 0x1, R2 ;  /* 0x000000010d077824 */ /* 0x004fe200078e0202 */
[----:B0-----:R-:W-:Y:S02]  /*47270*/  ISETP.LT.AND P2, PT, R156, R17, !P2 ;  /* 0x000000119c00720c */ /* 0x001fe40005741270 */
[----:B----4-:R-:W-:-:S03]  /*47280*/  ISETP.LT.AND P5, PT, R23, R24, !P1 ;  /* 0x000000181700720c */ /* 0x010fc60004fa1270 */
[----:B------:R-:W0:Y:S01]  /*47290*/  LDC R2, c[0x0][0x248] ;  /* 0x00009200ff027b82 */ /* 0x000e220000000800 */
        /* <DEDUP_REMOVED lines=15> */
[----:B-1----:R-:W-:-:S02]  /*47390*/  ISETP.LT.AND P5, PT, R23, R16, !P3 ;  /* 0x000000101700720c */ /* 0x002fc40005fa1270 */
[----:B------:R-:W-:Y:S02]  /*473a0*/  ISETP.GE.AND P2, PT, R10, R15, PT ;  /* 0x0000000f0a00720c */ /* 0x000fe40003f46270 */
[C---:B------:R-:W-:Y:S02]  /*473b0*/  ISETP.LT.AND P1, PT, R156.reuse, R19, !P1 ;  /* 0x000000139c00720c */ /* 0x040fe40004f21270 */
[----:B------:R-:W1:Y:S08]  /*473c0*/  LDC R15, c[0x0][0x22c] ;  /* 0x00008b00ff0f7b82 */ /* 0x000e700000000800 */
[----:B------:R-:W1:Y:S01]  /*473d0*/  LDC R16, c[0x0][0x228] ;  /* 0x00008a00ff107b82 */ /* 0x000e620000000800 */
[----:B0-----:R-:W-:Y:S01]  /*473e0*/  IMAD.IADD R9, R13, 0x1, R2 ;  /* 0x000000010d097824 */ /* 0x001fe200078e0202 */
[----:B--2---:R-:W-:-:S06]  /*473f0*/  ISETP.LT.AND P6, PT, R156, R17, !P3 ;  /* 0x000000119c00720c */ /* 0x004fcc0005fc1270 */
[----:B------:R-:W0:Y:S01]  /*47400*/  LDC R19, c[0x0][0x228] ;  /* 0x00008a00ff137b82 */ /* 0x000e220000000800 */
        /* <DEDUP_REMOVED lines=20> */
[----:B-1----:R-:W-:Y:S01]  /*47550*/  ISETP.LT.AND P6, PT, R23, R16, !P1 ;  /* 0x000000101700720c */ /* 0x002fe20004fc1270 */
[----:B------:R-:W1:Y:S02]  /*47560*/  LDC R18, c[0x0][0x228] ;  /* 0x00008a00ff127b82 */ /* 0x000e640000000800 */
[----:B------:R4:W-:Y:S01]  /*47570*/  @P3 STG.E.U16 desc[UR60][R10.64], R153 ;  /* 0x000000990a003986 */ /* 0x0009e2000c10153c */
[----:B------:R-:W-:-:S02]  /*47580*/  ISETP.GE.AND P3, PT, R0, R15, PT ;  /* 0x0000000f0000720c */ /* 0x000fc40003f66270 */
[----:B0-----:R-:W-:-:S03]  /*47590*/  ISETP.LT.AND P2, PT, R156, R19, !P2 ;  /* 0x000000139c00720c */ /* 0x001fc60005741270 */
[----:B------:R-:W0:Y:S01]  /*475a0*/  LDC R16, c[0x0][0x22c] ;  /* 0x00008b00ff107b82 */ /* 0x000e220000000800 */
        /* <DEDUP_REMOVED lines=22> */
[----:B-1----:R-:W-:Y:S02]  /*47710*/  PRMT R5, R154, 0x7632, R5 ;  /* 0x000076329a057816 */ /* 0x002fe40000000005 */
[----:B------:R-:W1:Y:S01]  /*47720*/  LDC R14, c[0x0][0x228] ;  /* 0x00008a00ff0e7b82 */ /* 0x000e620000000800 */
[----:B------:R3:W-:Y:S01]  /*47730*/  @P5 STG.E.U16 desc[UR60][R10.64], R154 ;  /* 0x0000009a0a005986 */ /* 0x0007e2000c10153c */
[----:B----4-:R-:W-:-:S06]  /*47740*/  IMAD.WIDE R12, R15, 0x2, R158 ;  /* 0x000000020f0c7825 */ /* 0x010fcc00078e029e */
[----:B------:R-:W4:Y:S01]  /*47750*/  LDC R25, c[0x0][0x228] ;  /* 0x00008a00ff197b82 */ /* 0x000f220000000800 */
[----:B0-----:R-:W-:Y:S01]  /*47760*/  ISETP.GE.AND P1, PT, R27, R16, PT ;  /* 0x000000101b00720c */ /* 0x001fe20003f26270 */
        /* <DEDUP_REMOVED lines=8> */
[----:B0-----:R-:W-:Y:S01]  /*477f0*/  IMAD.WIDE R4, R7, 0x2, R20 ;  /* 0x0000000207047825 */ /* 0x001fe200078e0214 */
[----:B------:R-:W-:-:S06]  /*47800*/  PRMT R13, R151, 0x7632, R13 ;  /* 0x00007632970d7816 */ /* 0x000fcc000000000d */
[----:B------:R-:W0:Y:S01]  /*47810*/  LDC R0, c[0x0][0x248] ;  /* 0x00009200ff007b82 */ /* 0x000e220000000800 */
        /* <DEDUP_REMOVED lines=10> */
[----:B-1----:R-:W-:Y:S01]  /*478c0*/  ISETP.LT.AND P5, PT, R23, R14, !P3 ;  /* 0x0000000e1700720c */ /* 0x002fe20005fa1270 */
[----:B------:R-:W-:Y:S01]  /*478d0*/  VIADD R25, R3, 0xa9 ;  /* 0x000000a903197836 */ /* 0x000fe20000000000 */
[----:B------:R-:W1:Y:S08]  /*478e0*/  LDC R12, c[0x0][0x22c] ;  /* 0x00008b00ff0c7b82 */ /* 0x000e700000000800 */
[----:B------:R-:W1:Y:S01]  /*478f0*/  LDC R14, c[0x0][0x22c] ;  /* 0x00008b00ff0e7b82 */ /* 0x000e620000000800 */
[----:B--2---:R-:W-:Y:S01]  /*47900*/  ISETP.GE.AND P2, PT, R25, R10, PT ;  /* 0x0000000a1900720c */ /* 0x004fe20003f46270 */
[----:B0-----:R-:W-:Y:S01]  /*47910*/  IMAD.IADD R13, R11, 0x1, R0 ;  /* 0x000000010b0d7824 */ /* 0x001fe200078e0200 */
[----:B---3--:R-:W-:-:S05]  /*47920*/  ISETP.LT.AND P6, PT, R156, R15, !P3 ;  /* 0x0000000f9c00720c */ /* 0x008fca0005fc1270 */
[----:B------:R-:W0:Y:S01]  /*47930*/  LDC R18, c[0x0][0x228] ;  /* 0x00008a00ff127b82 */ /* 0x000e220000000800 */
        /* <DEDUP_REMOVED lines=25> */
[----:B---3--:R-:W-:-:S03]  /*47ad0*/  ISETP.LT.AND P1, PT, R156, R19, !P1 ;  /* 0x000000139c00720c */ /* 0x008fc60004f21270 */
[----:B------:R-:W0:Y:S01]  /*47ae0*/  LDC R24, c[0x0][0x228] ;  /* 0x00008a00ff187b82 */ /* 0x000e220000000800 */
[----:B------:R-:W-:Y:S01]  /*47af0*/  ISETP.LT.AND P2, PT, R156, R17, !P2 ;  /* 0x000000119c00720c */ /* 0x000fe20005741270 */
[----:B----4-:R-:W-:-:S06]  /*47b00*/  IMAD.IADD R9, R15, 0x1, R0 ;  /* 0x000000010f097824 */ /* 0x010fcc00078e0200 */
        /* <DEDUP_REMOVED lines=65> */
[----:B------:R-:W-:Y:S01]  /*47f20*/  IMAD.WIDE R8, R13, 0x2, R158 ;  /* 0x000000020d087825 */ /* 0x000fe200078e029e */
[----:B------:R-:W-:-:S06]  /*47f30*/  IADD3 R25, R3, 0xb1, RZ ;  /* 0x000000b103197810 */ /* 0x000fcc0007ffe0ff */
[----:B------:R-:W3:Y:S01]  /*47f40*/  LDC R24, c[0x0][0x228] ;  /* 0x00008a00ff187b82 */ /* 0x000ee20000000800 */
[----:B------:R-:W-:Y:S01]  /*47f50*/  IMAD.WIDE R4, R11, 0x2, R20 ;  /* 0x000000020b047825 */ /* 0x000fe200078e0214 */
[----:B------:R-:W-:Y:S03]  /*47f60*/  @P5 STG.E.U16 desc[UR60][R6.64], R163 ;  /* 0x000000a306005986 */ /* 0x000fe6000c10153c */
[----:B------:R-:W-:-:S03]  /*47f70*/  VIADD R17, R3, 0xb0 ;  /* 0x000000b003117836 */ /* 0x000fc60000000000 */
[----:B------:R-:W3:Y:S01]  /*47f80*/  LDC R10, c[0x0][0x248] ;  /* 0x00009200ff0a7b82 */ /* 0x000ee20000000800 */
[----:B------:R3:W-:Y:S01]  /*47f90*/  @P1 STG.E.U16 desc[UR60][R8.64], R16 ;  /* 0x0000001008001986 */ /* 0x0007e2000c10153c */
[----:B0-----:R-:W-:-:S03]  /*47fa0*/  ISETP.GE.AND P1, PT, R17, R12, PT ;  /* 0x0000000c1100720c */ /* 0x001fc60003f26270 */
[----:B------:R0:W-:Y:S01]  /*47fb0*/  @P3 STG.E.U16 desc[UR60][R4.64], R167 ;  /* 0x000000a704003986 */ /* 0x0001e2000c10153c */
[----:B-1----:R-:W-:Y:S02]  /*47fc0*/  ISETP.GE.AND P3, PT, R25, R14, PT ;  /* 0x0000000e1900720c */ /* 0x002fe40003f66270 */
        /* <DEDUP_REMOVED lines=24> */
[----:B-1----:R-:W-:-:S02]  /*48150*/  ISETP.GE.AND P1, PT, R27, R14, PT ;  /* 0x0000000e1b00720c */ /* 0x002fc40003f26270 */
[----:B--2---:R-:W-:-:S04]  /*48160*/  ISETP.LT.AND P3, PT, R156, R13, !P3 ;  /* 0x0000000d9c00720c */ /* 0x004fc80005f61270 */
        /* <DEDUP_REMOVED lines=163> */
[C---:B------:R-:W-:Y:S02]  /*48ba0*/  VIADD R15, R3.reuse, 0xbe ;  /* 0x000000be030f7836 */ /* 0x040fe40000000000 */
[----:B------:R-:W-:Y:S01]  /*48bb0*/  VIADD R0, R3, 0xbf ;  /* 0x000000bf03007836 */ /* 0x000fe20000000000 */
[----:B------:R-:W-:Y:S04]  /*48bc0*/  @P5 STG.E.U16 desc[UR60][R6.64], R178 ;  /* 0x000000b206005986 */ /* 0x000fe8000c10153c */
        /* <DEDUP_REMOVED lines=174> */
[----:B------:R-:W-:Y:S02]  /*496b0*/  ISETP.LT.AND P1, PT, R156, R19, !P1 ;  /* 0x000000139c00720c */ /* 0x000fe40004f21270 */
[----:B------:R-:W1:Y:S08]  /*496c0*/  LDC R15, c[0x0][0x22c] ;  /* 0x00008b00ff0f7b82 */ /* 0x000e700000000800 */
[----:B------:R-:W1:Y:S01]  /*496d0*/  LDC R16, c[0x0][0x228] ;  /* 0x00008a00ff107b82 */ /* 0x000e620000000800 */
[----:B0-----:R-:W-:-:S07]  /*496e0*/  IADD3 R9, R13, R2, RZ ;  /* 0x000000020d097210 */ /* 0x001fce0007ffe0ff */
[----:B------:R-:W0:Y:S01]  /*496f0*/  LDC R19, c[0x0][0x228] ;  /* 0x00008a00ff137b82 */ /* 0x000e220000000800 */
[----:B--2---:R-:W-:Y:S01]  /*49700*/  ISETP.LT.AND P6, PT, R156, R17, !P3 ;  /* 0x000000119c00720c */ /* 0x004fe20005fc1270 */
[----:B------:R-:W-:-:S06]  /*49710*/  IMAD.WIDE R4, R13, 0x2, R158 ;  /* 0x000000020d047825 */ /* 0x000fcc00078e029e */
[----:B------:R-:W2:Y:S01]  /*49720*/  LDC R24, c[0x0][0x228] ;  /* 0x00008a00ff187b82 */ /* 0x000ea20000000800 */
[----:B------:R-:W-:Y:S02]  /*49730*/  PRMT R7, R196, 0x7632, R7 ;  /* 0x00007632c4077816 */ /* 0x000fe40000000007 */
[----:B---3--:R-:W-:-:S05]  /*49740*/  ISETP.LT.AND P3, PT, R23, R18, !P2 ;  /* 0x000000121700720c */ /* 0x008fca0005761270 */
        /* <DEDUP_REMOVED lines=191> */
[----:B------:R-:W3:Y:S08]  /*4a340*/  LDC R16, c[0x0][0x22c] ;  /* 0x00008b00ff107b82 */ /* 0x000ef00000000800 */
[----:B------:R-:W4:Y:S08]  /*4a350*/  LDC R18, c[0x0][0x228] ;  /* 0x00008a00ff127b82 */ /* 0x000f300000000800 */
[----:B------:R-:W4:Y:S01]  /*4a360*/  LDC R19, c[0x0][0x228] ;  /* 0x00008a00ff137b82 */ /* 0x000f220000000800 */
[----:B------:R-:W-:Y:S01]  /*4a370*/  ISETP.LT.AND P5, PT, R23, R24, !P3 ;  /* 0x000000181700720c */ /* 0x000fe20005fa1270 */
[----:B0-----:R-:W-:Y:S01]  /*4a380*/  IMAD.WIDE R4, R11, 0x2, R158 ;  /* 0x000000020b047825 */ /* 0x001fe200078e029e */
[----:B------:R-:W-:-:S05]  /*4a390*/  PRMT R26, R207, 0x7632, R26 ;  /* 0x00007632cf1a7816 */ /* 0x000fca000000001a */
[----:B------:R-:W0:Y:S01]  /*4a3a0*/  LDC R2, c[0x0][0x248] ;  /* 0x00009200ff027b82 */ /* 0x000e220000000800 */
[----:B------:R-:W-:Y:S01]  /*4a3b0*/  IMAD.WIDE R6, R9, 0x2, R20 ;  /* 0x0000000209067825 */ /* 0x000fe200078e0214 */
[----:B------:R-:W-:-:S03]  /*4a3c0*/  PRMT R11, R208, 0x7632, R11 ;  /* 0x00007632d00b7816 */ /* 0x000fc6000000000b */
[----:B------:R-:W-:-:S03]  /*4a3d0*/  IMAD.IADD R15, R9, 0x1, R10 ;  /* 0x00000001090f7824 */ /* 0x000fc600078e020a */
[----:B------:R-:W0:Y:S01]  /*4a3e0*/  LDC R24, c[0x0][0x228] ;  /* 0x00008a00ff187b82 */ /* 0x000e220000000800 */
[----:B------:R-:W-:Y:S01]  /*4a3f0*/  IMAD.WIDE R8, R9, 0x2, R158 ;  /* 0x0000000209087825 */ /* 0x000fe200078e029e */
[----:B------:R3:W-:Y:S06]  /*4a400*/  @P2 STG.E.U16 desc[UR60][R4.64], R26 ;  /* 0x0000001a04002986 */ /* 0x0007ec000c10153c */
[----:B------:R-:W0:Y:S01]  /*4a410*/  LDC R25, c[0x0][0x228] ;  /* 0x00008a00ff197b82 */ /* 0x000e220000000800 */
[C---:B------:R-:W-:Y:S01]  /*4a420*/  VIADD R27, R3.reuse, 0xda ;  /* 0x000000da031b7836 */ /* 0x040fe20000000000 */
[----:B------:R4:W-:Y:S01]  /*4a430*/  @P6 STG.E.U16 desc[UR60][R6.64], R208 ;  /* 0x000000d006006986 */ /* 0x0009e2000c10153c */
[----:B-1----:R-:W-:Y:S01]  /*4a440*/  ISETP.LT.AND P3, PT, R156, R13, !P3 ;  /* 0x0000000d9c00720c */ /* 0x002fe20005f61270 */
[----:B------:R-:W-:-:S02]  /*4a450*/  VIADD R29, R3, 0xdb ;  /* 0x000000db031d7836 */ /* 0x000fc40000000000 */
[----:B------:R1:W-:Y:S02]  /*4a460*/  @P1 STG.E.U16 desc[UR60][R8.64], R11 ;  /* 0x0000000b08001986 */ /* 0x0003e4000c10153c */
[----:B------:R-:W0:Y:S01]  /*4a470*/  LDC R17, c[0x0][0x22c] ;  /* 0x00008b00ff117b82 */ /* 0x000e220000000800 */
[----:B--2---:R-:W-:Y:S02]  /*4a480*/  ISETP.GE.AND P1, PT, R27, R14, PT ;  /* 0x0000000e1b00720c */ /* 0x004fe40003f26270 */
[----:B---3--:R-:W-:Y:S01]  /*4a490*/  ISETP.GE.AND P2, PT, R29, R16, PT ;  /* 0x000000101d00720c */ /* 0x008fe20003f46270 */
[----:B------:R-:W-:Y:S01]  /*4a4a0*/  IMAD.WIDE R12, R15, 0x2, R158 ;  /* 0x000000020f0c7825 */ /* 0x000fe200078e029e */
[----:B------:R-:W-:-:S03]  /*4a4b0*/  PRMT R5, R212, 0x7632, R5 ;  /* 0x00007632d4057816 */ /* 0x000fc60000000005 */
[C---:B----4-:R-:W-:Y:S01]  /*4a4c0*/  IMAD.IADD R7, R15.reuse, 0x1, R0 ;  /* 0x000000010f077824 */ /* 0x050fe200078e0200 */
[----:B------:R-:W2:Y:S01]  /*4a4d0*/  LDC R16, c[0x0][0x228] ;  /* 0x00008a00ff107b82 */ /* 0x000ea20000000800 */
[----:B-1----:R-:W-:-:S05]  /*4a4e0*/  IMAD.WIDE R10, R15, 0x2, R20 ;  /* 0x000000020f0a7825 */ /* 0x002fca00078e0214 */
[----:B------:R-:W-:Y:S01]  /*4a4f0*/  @P5 STG.E.U16 desc[UR60][R10.64], R212 ;  /* 0x000000d40a005986 */ /* 0x000fe2000c10153c */
[C---:B------:R-:W-:Y:S01]  /*4a500*/  ISETP.LT.AND P5, PT, R23.reuse, R18, !P1 ;  /* 0x000000121700720c */ /* 0x040fe20004fa1270 */
[----:B------:R-:W1:Y:S01]  /*4a510*/  LDC R0, c[0x0][0x248] ;  /* 0x00009200ff007b82 */ /* 0x000e620000000800 */
[----:B------:R-:W-:Y:S01]  /*4a520*/  ISETP.LT.AND P1, PT, R156, R19, !P1 ;  /* 0x000000139c00720c */ /* 0x000fe20004f21270 */
[----:B------:R3:W-:Y:S06]  /*4a530*/  @P3 STG.E.U16 desc[UR60][R12.64], R5 ;  /* 0x000000050c003986 */ /* 0x0007ec000c10153c */
[----:B------:R-:W4:Y:S01]  /*4a540*/  LDC R19, c[0x0][0x228] ;  /* 0x00008a00ff137b82 */ /* 0x000f220000000800 */
[----:B0-----:R-:W-:-:S02]  /*4a550*/  ISETP.LT.AND P6, PT, R23, R24, !P2 ;  /* 0x000000181700720c */ /* 0x001fc400057c1270 */
[----:B------:R-:W-:Y:S01]  /*4a560*/  ISETP.LT.AND P3, PT, R156, R25, !P2 ;  /* 0x000000199c00720c */ /* 0x000fe20005761270 */
[----:B---3--:R-:W-:-:S04]  /*4a570*/  IMAD.IADD R13, R7, 0x1, R2 ;  /* 0x00000001070d7824 */ /* 0x008fc800078e0202 */
[----:B------:R-:W0:Y:S01]  /*4a580*/  LDC R14, c[0x0][0x22c] ;  /* 0x00008b00ff0e7b82 */ /* 0x000e220000000800 */
[----:B------:R-:W-:Y:S01]  /*4a590*/  IMAD.WIDE R4, R7, 0x2, R20 ;  /* 0x0000000207047825 */ /* 0x000fe200078e0214 */
[----:B------:R-:W-:-:S06]  /*4a5a0*/  PRMT R11, R209, 0x7632, R11 ;  /* 0x00007632d10b7816 */ /* 0x000fcc000000000b */
[----:B------:R-:W3:Y:S01]  /*4a5b0*/  LDC R2, c[0x0][0x248] ;  /* 0x00009200ff027b82 */ /* 0x000ee20000000800 */
[----:B------:R-:W-:-:S04]  /*4a5c0*/  IMAD.WIDE R6, R7, 0x2, R158 ;  /* 0x0000000207067825 */ /* 0x000fc800078e029e */
[----:B------:R-:W-:-:S03]  /*4a5d0*/  VIADD R10, R3, 0xdc ;  /* 0x000000dc030a7836 */ /* 0x000fc60000000000 */
[----:B------:R-:W3:Y:S01]  /*4a5e0*/  LDC R18, c[0x0][0x228] ;  /* 0x00008a00ff127b82 */ /* 0x000ee20000000800 */
[----:B------:R2:W-:Y:S01]  /*4a5f0*/  @P5 STG.E.U16 desc[UR60][R4.64], R209 ;  /* 0x000000d104005986 */ /* 0x0005e2000c10153c */
[----:B------:R-:W-:Y:S01]  /*4a600*/  IMAD.WIDE R8, R13, 0x2, R20 ;  /* 0x000000020d087825 */ /* 0x000fe200078e0214 */
[----:B------:R-:W-:Y:S02]  /*4a610*/  ISETP.GE.AND P2, PT, R10, R17, PT ;  /* 0x000000110a00720c */ /* 0x000fe40003f46270 */
[----:B------:R1:W-:Y:S03]  /*4a620*/  @P1 STG.E.U16 desc[UR60][R6.64], R11 ;  /* 0x0000000b06001986 */ /* 0x0003e6000c10153c */
[----:B------:R-:W3:Y:S01]  /*4a630*/  LDC R12, c[0x0][0x22c] ;  /* 0x00008b00ff0c7b82 */ /* 0x000ee20000000800 */
[----:B------:R-:W-:Y:S01]  /*4a640*/  @P6 STG.E.U16 desc[UR60][R8.64], R213 ;  /* 0x000000d508006986 */ /* 0x000fe2000c10153c */
[----:B--2---:R-:W-:-:S06]  /*4a650*/  PRMT R5, R213, 0x7632, R5 ;  /* 0x00007632d5057816 */ /* 0x004fcc0000000005 */
[----:B------:R-:W2:Y:S01]  /*4a660*/  LDC R17, c[0x0][0x228] ;  /* 0x00008a00ff117b82 */ /* 0x000ea20000000800 */
[----:B-1----:R-:W-:-:S07]  /*4a670*/  IMAD.WIDE R10, R13, 0x2, R158 ;  /* 0x000000020d0a7825 */ /* 0x002fce00078e029e */
[----:B------:R-:W1:Y:S01]  /*4a680*/  LDC R15, c[0x0][0x22c] ;  /* 0x00008b00ff0f7b82 */ /* 0x000e620000000800 */
[----:B------:R3:W-:Y:S01]  /*4a690*/  @P3 STG.E.U16 desc[UR60][R10.64], R5 ;  /* 0x000000050a003986 */ /* 0x0007e2000c10153c */
[----:B------:R-:W-:Y:S01]  /*4a6a0*/  IMAD.IADD R7, R13, 0x1, R0 ;  /* 0x000000010d077824 */ /* 0x000fe200078e0200 */
[----:B------:R-:W-:Y:S01]  /*4a6b0*/  ISETP.LT.AND P3, PT, R23, R16, !P2 ;  /* 0x000000101700720c */ /* 0x000fe20005761270 */
[----:B------:R-:W-:Y:S01]  /*4a6c0*/  VIADD R25, R3, 0xdd ;  /* 0x000000dd03197836 */ /* 0x000fe20000000000 */
[----:B----4-:R-:W-:-:S03]  /*4a6d0*/  ISETP.LT.AND P2, PT, R156, R19, !P2 ;  /* 0x000000139c00720c */ /* 0x010fc60005741270 */
[----:B------:R-:W4:Y:S01]  /*4a6e0*/  LDC R24, c[0x0][0x228] ;  /* 0x00008a00ff187b82 */ /* 0x000f220000000800 */
[----:B0-----:R-:W-:-:S07]  /*4a6f0*/  ISETP.GE.AND P1, PT, R25, R14, PT ;  /* 0x0000000e1900720c */ /* 0x001fce0003f26270 */
[----:B------:R-:W0:Y:S01]  /*4a700*/  LDC R0, c[0x0][0x248] ;  /* 0x00009200ff007b82 */ /* 0x000e220000000800 */
[----:B---3--:R-:W-:-:S07]  /*4a710*/  IMAD.IADD R13, R7, 0x1, R2 ;  /* 0x00000001070d7824 */ /* 0x008fce00078e0202 */
[----:B------:R-:W3:Y:S01]  /*4a720*/  LDC R19, c[0x0][0x228] ;  /* 0x00008a00ff137b82 */ /* 0x000ee20000000800 */
[----:B------:R-:W-:Y:S01]  /*4a730*/  ISETP.LT.AND P5, PT, R23, R18, !P1 ;  /* 0x000000121700720c */ /* 0x000fe20004fa1270 */
[----:B------:R-:W-:Y:S01]  /*4a740*/  IMAD.WIDE R4, R7, 0x2, R20 ;  /* 0x0000000207047825 */ /* 0x000fe200078e0214 */
[----:B------:R-:W-:-:S03]  /*4a750*/  PRMT R18, R210, 0x7632, R18 ;  /* 0x00007632d2127816 */ /* 0x000fc60000000012 */
[----:B------:R-:W-:Y:S02]  /*4a760*/  IMAD.WIDE R6, R7, 0x2, R158 ;  /* 0x0000000207067825 */ /* 0x000fe400078e029e */
[----:B------:R-:W0:Y:S02]  /*4a770*/  LDC R16, c[0x0][0x228] ;  /* 0x00008a00ff107b82 */ /* 0x000e240000000800 */
[----:B------:R-:W-:-:S06]  /*4a780*/  VIADD R11, R3, 0xde ;  /* 0x000000de030b7836 */ /* 0x000fcc0000000000 */
[----:B------:R-:W0:Y:S01]  /*4a790*/  LDC R2, c[0x0][0x248] ;  /* 0x00009200ff027b82 */ /* 0x000e220000000800 */
[----:B------:R4:W-:Y:S01]  /*4a7a0*/  @P3 STG.E.U16 desc[UR60][R4.64], R210 ;  /* 0x000000d204003986 */ /* 0x0009e2000c10153c */
[----:B------:R-:W-:-:S03]  /*4a7b0*/  VIADD R10, R3, 0xdf ;  /* 0x000000df030a7836 */ /* 0x000fc60000000000 */
[----:B------:R3:W-:Y:S01]  /*4a7c0*/  @P2 STG.E.U16 desc[UR60][R6.64], R18 ;  /* 0x0000001206002986 */ /* 0x0007e2000c10153c */
[----:B------:R-:W-:Y:S02]  /*4a7d0*/  ISETP.GE.AND P2, PT, R11, R12, PT ;  /* 0x0000000c0b00720c */ /* 0x000fe40003f46270 */
[----:B------:R-:W0:Y:S01]  /*4a7e0*/  LDC R14, c[0x0][0x22c] ;  /* 0x00008b00ff0e7b82 */ /* 0x000e220000000800 */
[----:B------:R-:W-:Y:S01]  /*4a7f0*/  IMAD.WIDE R8, R13, 0x2, R20 ;  /* 0x000000020d087825 */ /* 0x000fe200078e0214 */
[----:B--2---:R-:W-:Y:S02]  /*4a800*/  ISETP.LT.AND P3, PT, R156, R17, !P1 ;  /* 0x000000119c00720c */ /* 0x004fe40004f61270 */
[----:B-1----:R-:W-:-:S04]  /*4a810*/  ISETP.GE.AND P1, PT, R10, R15, PT ;  /* 0x0000000f0a00720c */ /* 0x002fc80003f26270 */
[----:B------:R-:W1:Y:S01]  /*4a820*/  LDC R12, c[0x0][0x22c] ;  /* 0x00008b00ff0c7b82 */ /* 0x000e620000000800 */
[----:B------:R0:W-:Y:S01]  /*4a830*/  @P5 STG.E.U16 desc[UR60][R8.64], R214 ;  /* 0x000000d608005986 */ /* 0x0001e2000c10153c */
[----:B----4-:R-:W-:Y:S01]  /*4a840*/  ISETP.LT.AND P5, PT, R23, R24, !P2 ;  /* 0x000000181700720c */ /* 0x010fe200057a1270 */
[----:B------:R-:W-:-:S05]  /*4a850*/  IMAD.WIDE R4, R13, 0x2, R158 ;  /* 0x000000020d047825 */ /* 0x000fca00078e029e */
[----:B------:R-:W2:Y:S01]  /*4a860*/  LDC R15, c[0x0][0x228] ;  /* 0x00008a00ff0f7b82 */ /* 0x000ea20000000800 */
[----:B---3--:R-:W-:Y:S02]  /*4a870*/  ISETP.LT.AND P2, PT, R156, R19, !P2 ;  /* 0x000000139c00720c */ /* 0x008fe40005741270 */
[----:B------:R-:W-:Y:S01]  /*4a880*/  PRMT R7, R214, 0x7632, R7 ;  /* 0x00007632d6077816 */ /* 0x000fe20000000007 */
[----:B0-----:R-:W-:-:S04]  /*4a890*/  IMAD.IADD R9, R13, 0x1, R0 ;  /* 0x000000010d097824 */ /* 0x001fc800078e0200 */
[----:B------:R-:W0:Y:S01]  /*4a8a0*/  LDC R18, c[0x0][0x228] ;  /* 0x00008a00ff127b82 */ /* 0x000e220000000800 */
[----:B------:R3:W-:Y:S07]  /*4a8b0*/  @P3 STG.E.U16 desc[UR60][R4.64], R7 ;  /* 0x0000000704003986 */ /* 0x0007ee000c10153c */
[----:B------:R-:W4:Y:S01]  /*4a8c0*/  LDC R17, c[0x0][0x228] ;  /* 0x00008a00ff117b82 */ /* 0x000f220000000800 */
[----:B------:R-:W-:-:S07]  /*4a8d0*/  ISETP.LT.AND P6, PT, R23, R16, !P1 ;  /* 0x000000101700720c */ /* 0x000fce0004fc1270 */
[----:B------:R-:W4:Y:S01]  /*4a8e0*/  LDC R24, c[0x0][0x228] ;  /* 0x00008a00ff187b82 */ /* 0x000f220000000800 */
[----:B---3--:R-:W-:-:S07]  /*4a8f0*/  IMAD.WIDE R6, R9, 0x2, R20 ;  /* 0x0000000209067825 */ /* 0x008fce00078e0214 */
[----:B------:R-:W3:Y:S01]  /*4a900*/  LDC R0, c[0x0][0x248] ;  /* 0x00009200ff007b82 */ /* 0x000ee20000000800 */
[----:B------:R-:W-:-:S07]  /*4a910*/  IMAD.IADD R11, R9, 0x1, R2 ;  /* 0x00000001090b7824 */ /* 0x000fce00078e0202 */
[----:B------:R-:W3:Y:S01]  /*4a920*/  LDC R13, c[0x0][0x228] ;  /* 0x00008a00ff0d7b82 */ /* 0x000ee20000000800 */
[----:B------:R-:W-:Y:S01]  /*4a930*/  IMAD.WIDE R8, R9, 0x2, R158 ;  /* 0x0000000209087825 */ /* 0x000fe200078e029e */
[----:B------:R-:W-:-:S06]  /*4a940*/  PRMT R16, R211, 0x7632, R16 ;  /* 0x00007632d3107816 */ /* 0x000fcc0000000010 */
[----:B------:R-:W3:Y:S01]  /*4a950*/  LDC R10, c[0x0][0x248] ;  /* 0x00009200ff0a7b82 */ /* 0x000ee20000000800 */
[C---:B------:R-:W-:Y:S01]  /*4a960*/  VIADD R25, R3.reuse, 0xe1 ;  /* 0x000000e103197836 */ /* 0x040fe20000000000 */
[----:B------:R-:W-:Y:S01]  /*4a970*/  @P5 STG.E.U16 desc[UR60][R6.64], R211 ;  /* 0x000000d306005986 */ /* 0x000fe2000c10153c */
[----:B------:R-:W-:-:S03]  /*4a980*/  VIADD R19, R3, 0xe0 ;  /* 0x000000e003137836 */ /* 0x000fc60000000000 */
[----:B------:R3:W-:Y:S01]  /*4a990*/  @P2 STG.E.U16 desc[UR60][R8.64], R16 ;  /* 0x0000001008002986 */ /* 0x0007e2000c10153c */
[----:B------:R-:W-:Y:S01]  /*4a9a0*/  ISETP.GE.AND P2, PT, R25, R14, PT ;  /* 0x0000000e1900720c */ /* 0x000fe20003f46270 */
[----:B------:R-:W3:Y:S01]  /*4a9b0*/  LDC R2, c[0x0][0x248] ;  /* 0x00009200ff027b82 */ /* 0x000ee20000000800 */
[----:B-1----:R-:W-:Y:S01]  /*4a9c0*/  ISETP.GE.AND P3, PT, R19, R12, PT ;  /* 0x0000000c1300720c */ /* 0x002fe20003f66270 */
[----:B------:R-:W-:Y:S01]  /*4a9d0*/  IMAD.WIDE R4, R11, 0x2, R20 ;  /* 0x000000020b047825 */ /* 0x000fe200078e0214 */
[----:B--2---:R-:W-:-:S05]  /*4a9e0*/  ISETP.LT.AND P1, PT, R156, R15, !P1 ;  /* 0x0000000f9c00720c */ /* 0x004fca0004f21270 */
[----:B------:R-:W1:Y:S01]  /*4a9f0*/  LDC R14, c[0x0][0x22c] ;  /* 0x00008b00ff0e7b82 */ /* 0x000e620000000800 */
[----:B0-----:R-:W-:Y:S01]  /*4aa00*/  ISETP.LT.AND P5, PT, R23, R18, !P3 ;  /* 0x000000121700720c */ /* 0x001fe20005fa1270 */
[----:B------:R0:W-:Y:S01]  /*4aa10*/  @P6 STG.E.U16 desc[UR60][R4.64], R215 ;  /* 0x000000d704006986 */ /* 0x0001e2000c10153c */
[----:B----4-:R-:W-:Y:S01]  /*4aa20*/  ISETP.LT.AND P3, PT, R156, R17, !P3 ;  /* 0x000000119c00720c */ /* 0x010fe20005f61270 */
[----:B---3--:R-:W-:Y:S01]  /*4aa30*/  IMAD.IADD R9, R11, 0x1, R0 ;  /* 0x000000010b097824 */ /* 0x008fe200078e0200 */
[----:B------:R-:W-:-:S03]  /*4aa40*/  ISETP.LT.AND P6, PT, R23, R24, !P2 ;  /* 0x000000181700720c */ /* 0x000fc600057c1270 */
[----:B------:R-:W2:Y:S01]  /*4aa50*/  LDC R18, c[0x0][0x228] ;  /* 0x00008a00ff127b82 */ /* 0x000ea20000000800 */
[----:B------:R-:W-:Y:S01]  /*4aa60*/  ISETP.LT.AND P2, PT, R156, R13, !P2 ;  /* 0x0000000d9c00720c */ /* 0x000fe20005741270 */
[----:B------:R-:W-:Y:S01]  /*4aa70*/  IMAD.IADD R15, R9, 0x1, R10 ;  /* 0x00000001090f7824 */ /* 0x000fe200078e020a */
[----:B------:R-:W-:-:S05]  /*4aa80*/  PRMT R26, R215, 0x7632, R26 ;  /* 0x00007632d71a7816 */ /* 0x000fca000000001a */
[----:B------:R-:W3:Y:S01]  /*4aa90*/  LDC R19, c[0x0][0x228] ;  /* 0x00008a00ff137b82 */ /* 0x000ee20000000800 */
[----:B0-----:R-:W-:Y:S01]  /*4aaa0*/  IMAD.WIDE R4, R11, 0x2, R158 ;  /* 0x000000020b047825 */ /* 0x001fe200078e029e */
[----:B------:R-:W-:-:S06]  /*4aab0*/  PRMT R28, R216, 0x7632, R28 ;  /* 0x00007632d81c7816 */ /* 0x000fcc000000001c */
[----:B------:R-:W0:Y:S01]  /*4aac0*/  LDC R16, c[0x0][0x22c] ;  /* 0x00008b00ff107b82 */ /* 0x000e220000000800 */
[C---:B------:R-:W-:Y:S01]  /*4aad0*/  IMAD.WIDE R6, R9.reuse, 0x2, R20 ;  /* 0x0000000209067825 */ /* 0x040fe200078e0214 */
[----:B------:R4:W-:Y:S03]  /*4aae0*/  @P1 STG.E.U16 desc[UR60][R4.64], R26 ;  /* 0x0000001a04001986 */ /* 0x0009e6000c10153c */
[----:B------:R-:W-:-:S03]  /*4aaf0*/  IMAD.WIDE R8, R9, 0x2, R158 ;  /* 0x0000000209087825 */ /* 0x000fc600078e029e */
[----:B------:R-:W0:Y:S01]  /*4ab00*/  LDC R0, c[0x0][0x248] ;  /* 0x00009200ff007b82 */ /* 0x000e220000000800 */
[C---:B------:R-:W-:Y:S01]  /*4ab10*/  IMAD.WIDE R10, R15.reuse, 0x2, R20 ;  /* 0x000000020f0a7825 */ /* 0x040fe200078e0214 */
[----:B------:R3:W-:Y:S03]  /*4ab20*/  @P5 STG.E.U16 desc[UR60][R6.64], R216 ;  /* 0x000000d806005986 */ /* 0x0007e6000c10153c */
[----:B------:R-:W-:Y:S01]  /*4ab30*/  IMAD.WIDE R12, R15, 0x2, R158 ;  /* 0x000000020f0c7825 */ /* 0x000fe200078e029e */
[----:B----4-:R-:W-:Y:S02]  /*4ab40*/  PRMT R5, R220, 0x7632, R5 ;  /* 0x00007632dc057816 */ /* 0x010fe40000000005 */
[----:B------:R-:W4:Y:S01]  /*4ab50*/  LDC R24, c[0x0][0x228] ;  /* 0x00008a00ff187b82 */ /* 0x000f220000000800 */
[----:B------:R-:W-:Y:S01]  /*4ab60*/  VIADD R27, R3, 0xe2 ;  /* 0x000000e2031b7836 */ /* 0x000fe20000000000 */
[----:B------:R-:W-:Y:S06]  /*4ab70*/  @P3 STG.E.U16 desc[UR60][R8.64], R28 ;  /* 0x0000001c08003986 */ /* 0x000fec000c10153c */
[----:B------:R-:W4:Y:S01]  /*4ab80*/  LDC R17, c[0x0][0x22c] ;  /* 0x00008b00ff117b82 */ /* 0x000f220000000800 */
[----:B------:R-:W-:Y:S04]  /*4ab90*/  @P6 STG.E.U16 desc[UR60][R10.64], R220 ;  /* 0x000000dc0a006986 */ /* 0x000fe8000c10153c */
[----:B------:R0:W-:Y:S03]  /*4aba0*/  @P2 STG.E.U16 desc[UR60][R12.64], R5 ;  /* 0x000000050c002986 */ /* 0x0001e6000c10153c */
[----:B------:R-:W4:Y:S01]  /*4abb0*/  LDC R25, c[0x0][0x228] ;  /* 0x00008a00ff197b82 */ /* 0x000f220000000800 */
[----:B-1----:R-:W-:-:S07]  /*4abc0*/  ISETP.GE.AND P2, PT, R27, R14, PT ;  /* 0x0000000e1b00720c */ /* 0x002fce0003f46270 */
[----:B------:R-:W1:Y:S01]  /*4abd0*/  LDC R26, c[0x0][0x228] ;  /* 0x00008a00ff1a7b82 */ /* 0x000e620000000800 */
[----:B------:R-:W-:Y:S01]  /*4abe0*/  VIADD R29, R3, 0xe3 ;  /* 0x000000e3031d7836 */ /* 0x000fe20000000000 */
[----:B--2---:R-:W-:-:S06]  /*4abf0*/  ISETP.LT.AND P6, PT, R23, R18, !P2 ;  /* 0x000000121700720c */ /* 0x004fcc00057c1270 */
[----:B------:R-:W2:Y:S01]  /*4ac00*/  LDC R14, c[0x0][0x248] ;  /* 0x00009200ff0e7b82 */ /* 0x000ea20000000800 */
[----:B---3--:R-:W-:Y:S01]  /*4ac10*/  ISETP.LT.AND P2, PT, R156, R19, !P2 ;  /* 0x000000139c00720c */ /* 0x008fe20005741270 */
[----:B------:R-:W-:Y:S01]  /*4ac20*/  IMAD.IADD R7, R15, 0x1, R2 ;  /* 0x000000010f077824 */ /* 0x000fe200078e0202 */
[----:B0-----:R-:W-:Y:S01]  /*4ac30*/  ISETP.GE.AND P3, PT, R29, R16, PT ;  /* 0x000000101d00720c */ /* 0x001fe20003f66270 */
[----:B------:R-:W-:-:S04]  /*4ac40*/  VIADD R2, R3, 0xe4 ;  /* 0x000000e403027836 */ /* 0x000fc80000000000 */
[----:B------:R-:W0:Y:S01]  /*4ac50*/  LDC R19, c[0x0][0x228] ;  /* 0x00008a00ff137b82 */ /* 0x000e220000000800 */
[----:B------:R-:W-:Y:S01]  /*4ac60*/  IMAD.WIDE R4, R7, 0x2, R20 ;  /* 0x0000000207047825 */ /* 0x000fe200078e0214 */
[----:B------:R-:W-:-:S03]  /*4ac70*/  PRMT R9, R217, 0x7632, R9 ;  /* 0x00007632d9097816 */ /* 0x000fc60000000009 */
[----:B------:R-:W-:-:S03]  /*4ac80*/  IMAD.IADD R11, R7, 0x1, R0 ;  /* 0x00000001070b7824 */ /* 0x000fc600078e0200 */
[----:B------:R-:W3:Y:S01]  /*4ac90*/  LDC R16, c[0x0][0x22c] ;  /* 0x00008b00ff107b82 */ /* 0x000ee20000000800 */
[----:B------:R-:W-:Y:S01]  /*4aca0*/  IMAD.WIDE R6, R7, 0x2, R158 ;  /* 0x0000000207067825 */ /* 0x000fe200078e029e */
[----:B----4-:R-:W-:-:S06]  /*4acb0*/  ISETP.LT.AND P5, PT, R23, R24, !P3 ;  /* 0x000000181700720c */ /* 0x010fcc0005fa1270 */
[----:B------:R-:W4:Y:S01]  /*4acc0*/  LDC R18, c[0x0][0x22c] ;  /* 0x00008b00ff127b82 */ /* 0x000f220000000800 */
[----:B------:R-:W-:Y:S01]  /*4acd0*/  ISETP.GE.AND P1, PT, R2, R17, PT ;  /* 0x000000110200720c */ /* 0x000fe20003f26270 */
[----:B------:R-:W-:Y:S01]  /*4ace0*/  @P6 STG.E.U16 desc[UR60][R4.64], R217 ;  /* 0x000000d904006986 */ /* 0x000fe2000c10153c */
[----:B------:R-:W-:-:S05]  /*4acf0*/  ISETP.LT.AND P3, PT, R156, R25, !P3 ;  /* 0x000000199c00720c */ /* 0x000fca0005f61270 */
[----:B------:R-:W4:Y:S01]  /*4ad00*/  LDC R0, c[0x0][0x248] ;  /* 0x00009200ff007b82 */ /* 0x000f220000000800 */
[----:B------:R0:W-:Y:S01]  /*4ad10*/  @P2 STG.E.U16 desc[UR60][R6.64], R9 ;  /* 0x0000000906002986 */ /* 0x0001e2000c10153c */
[----:B-1----:R-:W-:-:S06]  /*4ad20*/  ISETP.LT.AND P2, PT, R23, R26, !P1 ;  /* 0x0000001a1700720c */ /* 0x002fcc0004f41270 */
[----:B------:R-:W1:Y:S01]  /*4ad30*/  LDC R24, c[0x0][0x228] ;  /* 0x00008a00ff187b82 */ /* 0x000e620000000800 */
[----:B--2---:R-:W-:-:S07]  /*4ad40*/  IMAD.IADD R15, R11, 0x1, R14 ;  /* 0x000000010b0f7824 */ /* 0x004fce00078e020e */
[----:B------:R-:W2:Y:S01]  /*4ad50*/  LDC R27, c[0x0][0x228] ;  /* 0x00008a00ff1b7b82 */ /* 0x000ea20000000800 */
[----:B0-----:R-:W-:Y:S01]  /*4ad60*/  IMAD.WIDE R8, R11, 0x2, R20 ;  /* 0x000000020b087825 */ /* 0x001fe200078e0214 */
[----:B------:R-:W-:-:S03]  /*4ad70*/  PRMT R7, R221, 0x7632, R7 ;  /* 0x00007632dd077816 */ /* 0x000fc60000000007 */
[----:B------:R-:W-:-:S03]  /*4ad80*/  IMAD.WIDE R10, R11, 0x2, R158 ;  /* 0x000000020b0a7825 */ /* 0x000fc600078e029e */
[----:B------:R-:W0:Y:S01]  /*4ad90*/  LDC R2, c[0x0][0x248] ;  /* 0x00009200ff027b82 */ /* 0x000e220000000800 */
[----:B------:R-:W-:Y:S01]  /*4ada0*/  IMAD.WIDE R12, R15, 0x2, R20 ;  /* 0x000000020f0c7825 */ /* 0x000fe200078e0214 */
[----:B------:R4:W-:Y:S01]  /*4adb0*/  @P5 STG.E.U16 desc[UR60][R8.64], R221 ;  /* 0x000000dd08005986 */ /* 0x0009e2000c10153c */
[C---:B------:R-:W-:Y:S02]  /*4adc0*/  IADD3 R5, R3.reuse, 0xe6, RZ ;  /* 0x000000e603057810 */ /* 0x040fe40007ffe0ff */
[----:B------:R-:W-:-:S03]  /*4add0*/  VIADD R17, R3, 0xe5 ;  /* 0x000000e503117836 */ /* 0x000fc60000000000 */
[----:B------:R-:W0:Y:S01]  /*4ade0*/  LDC R28, c[0x0][0x228] ;  /* 0x00008a00ff1c7b82 */ /* 0x000e220000000800 */
[----:B------:R-:W-:Y:S01]  /*4adf0*/  @P3 STG.E.U16 desc[UR60][R10.64], R7 ;  /* 0x000000070a003986 */ /* 0x000fe2000c10153c */
[----:B---3--:R-:W-:-:S03]  /*4ae00*/  ISETP.GE.AND P3, PT, R17, R16, PT ;  /* 0x000000101100720c */ /* 0x008fc60003f66270 */
[----:B------:R3:W-:Y:S01]  /*4ae10*/  @P2 STG.E.U16 desc[UR60][R12.64], R218 ;  /* 0x000000da0c002986 */ /* 0x0007e2000c10153c */
[----:B------:R-:W-:Y:S02]  /*4ae20*/  ISETP.LT.AND P2, PT, R156, R19, !P1 ;  /* 0x000000139c00720c */ /* 0x000fe40004f41270 */
[----:B------:R-:W0:Y:S01]  /*4ae30*/  LDC R14, c[0x0][0x22c] ;  /* 0x00008b00ff0e7b82 */ /* 0x000e220000000800 */
[----:B----4-:R-:W-:Y:S01]  /*4ae40*/  ISETP.GE.AND P1, PT, R5, R18, PT ;  /* 0x000000120500720c */ /* 0x010fe20003f26270 */
[----:B------:R-:W-:-:S06]  /*4ae50*/  IMAD.IADD R9, R15, 0x1, R0 ;  /* 0x000000010f097824 */ /* 0x000fcc00078e0200 */
[----:B------:R-:W4:Y:S01]  /*4ae60*/  LDC R17, c[0x0][0x228] ;  /* 0x00008a00ff117b82 */ /* 0x000f220000000800 */
[----:B-1----:R-:W-:-:S07]  /*4ae70*/  ISETP.LT.AND P5, PT, R23, R24, !P3 ;  /* 0x000000181700720c */ /* 0x002fce0005fa1270 */
[----:B------:R-:W1:Y:S01]  /*4ae80*/  LDC R18, c[0x0][0x228] ;  /* 0x00008a00ff127b82 */ /* 0x000e620000000800 */
[----:B--2---:R-:W-:-:S07]  /*4ae90*/  ISETP.LT.AND P3, PT, R156, R27, !P3 ;  /* 0x0000001b9c00720c */ /* 0x004fce0005f61270 */
[----:B------:R-:W2:Y:S08]  /*4aea0*/  LDC R19, c[0x0][0x228] ;  /* 0x00008a00ff137b82 */ /* 0x000eb00000000800 */
[----:B------:R-:W2:Y:S08]  /*4aeb0*/  LDC R16, c[0x0][0x22c] ;  /* 0x00008b00ff107b82 */ /* 0x000eb00000000800 */
[----:B------:R-:W2:Y:S01]  /*4aec0*/  LDC R0, c[0x0][0x248] ;  /* 0x00009200ff007b82 */ /* 0x000ea20000000800 */
[----:B---3--:R-:W-:Y:S01]  /*4aed0*/  PRMT R218, R218, 0x7632, R218 ;  /* 0x00007632dada7816 */ /* 0x008fe200000000da */
[----:B------:R-:W-:-:S06]  /*4aee0*/  IMAD.WIDE R4, R15, 0x2, R158 ;  /* 0x000000020f047825 */ /* 0x000fcc00078e029e */
[----:B------:R-:W3:Y:S01]  /*4aef0*/  LDC R24, c[0x0][0x228] ;  /* 0x00008a00ff187b82 */ /* 0x000ee20000000800 */
[----:B------:R-:W-:-:S07]  /*4af00*/  IMAD.WIDE R6, R9, 0x2, R20 ;  /* 0x0000000209067825 */ /* 0x000fce00078e0214 */
[----:B------:R-:W3:Y:S01]  /*4af10*/  LDC R25, c[0x0][0x228] ;  /* 0x00008a00ff197b82 */ /* 0x000ee20000000800 */
[--C-:B0-----:R-:W-:Y:S01]  /*4af20*/  IMAD.IADD R13, R9, 0x1, R2.reuse ;  /* 0x00000001090d7824 */ /* 0x101fe200078e0202 */
[----:B------:R-:W-:-:S06]  /*4af30*/  PRMT R2, R222, 0x7632, R2 ;  /* 0x00007632de027816 */ /* 0x000fcc0000000002 */
[----:B------:R-:W0:Y:S01]  /*4af40*/  LDC R12, c[0x0][0x248] ;  /* 0x00009200ff0c7b82 */ /* 0x000e220000000800 */
[----:B------:R-:W-:Y:S01]  /*4af50*/  IMAD.WIDE R8, R9, 0x2, R158 ;  /* 0x0000000209087825 */ /* 0x000fe200078e029e */
[----:B------:R-:W-:Y:S01]  /*4af60*/  ISETP.LT.AND P6, PT, R23, R28, !P1 ;  /* 0x0000001c1700720c */ /* 0x000fe20004fc1270 */
[----:B------:R-:W-:Y:S02]  /*4af70*/  @P2 STG.E.U16 desc[UR60][R4.64], R218 ;  /* 0x000000da04002986 */ /* 0x000fe4000c10153c */
[C---:B------:R-:W-:Y:S02]  /*4af80*/  VIADD R15, R3.reuse, 0xe7 ;  /* 0x000000e7030f7836 */ /* 0x040fe40000000000 */
[----:B------:R-:W-:Y:S01]  /*4af90*/  @P5 STG.E.U16 desc[UR60][R6.64], R222 ;  /* 0x000000de06005986 */ /* 0x000fe2000c10153c */
[----:B------:R-:W-:Y:S01]  /*4afa0*/  VIADD R27, R3, 0xe8 ;  /* 0x000000e8031b7836 */ /* 0x000fe20000000000 */
[----:B------:R-:W0:Y:S02]  /*4afb0*/  LDC R26, c[0x0][0x228] ;  /* 0x00008a00ff1a7b82 */ /* 0x000e240000000800 */
[----:B------:R2:W-:Y:S01]  /*4afc0*/  @P3 STG.E.U16 desc[UR60][R8.64], R2 ;  /* 0x0000000208003986 */ /* 0x0005e2000c10153c */
[----:B------:R-:W-:Y:S01]  /*4afd0*/  ISETP.GE.AND P3, PT, R15, R14, PT ;  /* 0x0000000e0f00720c */ /* 0x000fe20003f66270 */
[----:B------:R-:W-:Y:S01]  /*4afe0*/  IMAD.WIDE R10, R13, 0x2, R20 ;  /* 0x000000020d0a7825 */ /* 0x000fe200078e0214 */
[----:B----4-:R-:W-:-:S03]  /*4aff0*/  ISETP.LT.AND P1, PT, R156, R17, !P1 ;  /* 0x000000119c00720c */ /* 0x010fc60004f21270 */
[----:B------:R-:W4:Y:S01]  /*4b000*/  LDC R14, c[0x0][0x22c] ;  /* 0x00008b00ff0e7b82 */ /* 0x000f220000000800 */
[----:B-1----:R-:W-:Y:S02]  /*4b010*/  ISETP.LT.AND P5, PT, R23, R18, !P3 ;  /* 0x000000121700720c */ /* 0x002fe40005fa1270 */
[----:B--2---:R-:W-:Y:S02]  /*4b020*/  ISETP.LT.AND P3, PT, R156, R19, !P3 ;  /* 0x000000139c00720c */ /* 0x004fe40005f61270 */
[----:B------:R-:W-:-:S03]  /*4b030*/  ISETP.GE.AND P2, PT, R27, R16, PT ;  /* 0x000000101b00720c */ /* 0x000fc60003f46270 */
[----:B------:R-:W1:Y:S01]  /*4b040*/  LDC R18, c[0x0][0x228] ;  /* 0x00008a00ff127b82 */ /* 0x000e620000000800 */
[----:B------:R-:W-:Y:S01]  /*4b050*/  IMAD.IADD R9, R13, 0x1, R0 ;  /* 0x000000010d097824 */ /* 0x000fe200078e0200 */
[----:B------:R2:W-:Y:S01]  /*4b060*/  @P6 STG.E.U16 desc[UR60][R10.64], R219 ;  /* 0x000000db0a006986 */ /* 0x0005e2000c10153c */
[----:B---3--:R-:W-:-:S05]  /*4b070*/  ISETP.LT.AND P6, PT, R23, R24, !P2 ;  /* 0x000000181700720c */ /* 0x008fca00057c1270 */
[----:B------:R-:W3:Y:S01]  /*4b080*/  LDC R19, c[0x0][0x228] ;  /* 0x00008a00ff137b82 */ /* 0x000ee20000000800 */
[----:B------:R-:W-:Y:S01]  /*4b090*/  PRMT R28, R219, 0x7632, R28 ;  /* 0x00007632db1c7816 */ /* 0x000fe2000000001c */
[----:B------:R-:W-:Y:S01]  /*4b0a0*/  IMAD.WIDE R4, R13, 0x2, R158 ;  /* 0x000000020d047825 */ /* 0x000fe200078e029e */
[----:B------:R-:W-:-:S05]  /*4b0b0*/  ISETP.LT.AND P2, PT, R156, R25, !P2 ;  /* 0x000000199c00720c */ /* 0x000fca0005741270 */
[----:B------:R-:W3:Y:S01]  /*4b0c0*/  LDC R2, c[0x0][0x248] ;  /* 0x00009200ff027b82 */ /* 0x000ee20000000800 */
[----:B0-----:R-:W-:Y:S01]  /*4b0d0*/  IMAD.IADD R15, R9, 0x1, R12 ;  /* 0x00000001090f7824 */ /* 0x001fe200078e020c */
[----:B------:R-:W-:Y:S01]  /*4b0e0*/  PRMT R13, R223, 0x7632, R13 ;  /* 0x00007632df0d7816 */ /* 0x000fe2000000000d */
[----:B------:R-:W-:-:S05]  /*4b0f0*/  IMAD.WIDE R6, R9, 0x2, R20 ;  /* 0x0000000209067825 */ /* 0x000fca00078e0214 */
[----:B------:R-:W0:Y:S01]  /*4b100*/  LDC R16, c[0x0][0x22c] ;  /* 0x00008b00ff107b82 */ /* 0x000e220000000800 */
[----:B------:R-:W-:Y:S01]  /*4b110*/  IMAD.WIDE R8, R9, 0x2, R158 ;  /* 0x0000000209087825 */ /* 0x000fe200078e029e */
[----:B------:R4:W-:Y:S06]  /*4b120*/  @P1 STG.E.U16 desc[UR60][R4.64], R28 ;  /* 0x0000001c04001986 */ /* 0x0009ec000c10153c */
[----:B------:R-:W0:Y:S01]  /*4b130*/  LDC R0, c[0x0][0x248] ;  /* 0x00009200ff007b82 */ /* 0x000e220000000800 */
[----:B------:R-:W-:Y:S01]  /*4b140*/  @P5 STG.E.U16 desc[UR60][R6.64], R223 ;  /* 0x000000df06005986 */ /* 0x000fe2000c10153c */
[----:B--2---:R-:W-:-:S06]  /*4b150*/  IMAD.WIDE R10, R15, 0x2, R20 ;  /* 0x000000020f0a7825 */ /* 0x004fcc00078e0214 */
[----:B------:R-:W2:Y:S01]  /*4b160*/  LDC R24, c[0x0][0x228] ;  /* 0x00008a00ff187b82 */ /* 0x000ea20000000800 */
[----:B------:R1:W-:Y:S01]  /*4b170*/  @P3 STG.E.U16 desc[UR60][R8.64], R13 ;  /* 0x0000000d08003986 */ /* 0x0003e2000c10153c */
[----:B----4-:R-:W-:Y:S01]  /*4b180*/  PRMT R5, R224, 0x7632, R5 ;  /* 0x00007632e0057816 */ /* 0x010fe20000000005 */
[----:B------:R-:W-:Y:S02]  /*4b190*/  VIADD R27, R3, 0xe9 ;  /* 0x000000e9031b7836 */ /* 0x000fe40000000000 */
[----:B------:R4:W-:Y:S03]  /*4b1a0*/  @P6 STG.E.U16 desc[UR60][R10.64], R224 ;  /* 0x000000e00a006986 */ /* 0x0009e6000c10153c */
[----:B------:R-:W2:Y:S01]  /*4b1b0*/  LDC R25, c[0x0][0x228] ;  /* 0x00008a00ff197b82 */ /* 0x000ea20000000800 */
[----:B-1----:R-:W-:-:S07]  /*4b1c0*/  IMAD.WIDE R12, R15, 0x2, R158 ;  /* 0x000000020f0c7825 */ /* 0x002fce00078e029e */
[----:B------:R-:W1:Y:S01]  /*4b1d0*/  LDC R17, c[0x0][0x22c] ;  /* 0x00008b00ff117b82 */ /* 0x000e620000000800 */
[----:B------:R2:W-:Y:S01]  /*4b1e0*/  @P2 STG.E.U16 desc[UR60][R12.64], R5 ;  /* 0x000000050c002986 */ /* 0x0005e2000c10153c */
[----:B------:R-:W-:Y:S01]  /*4b1f0*/  ISETP.GE.AND P2, PT, R27, R14, PT ;  /* 0x0000000e1b00720c */ /* 0x000fe20003f46270 */
[----:B------:R-:W-:-:S03]  /*4b200*/  VIADD R29, R3, 0xea ;  /* 0x000000ea031d7836 */ /* 0x000fc60000000000 */
[----:B------:R-:W-:Y:S02]  /*4b210*/  ISETP.LT.AND P5, PT, R23, R18, !P2 ;  /* 0x000000121700720c */ /* 0x000fe400057a1270 */
[----:B------:R-:W1:Y:S01]  /*4b220*/  LDC R14, c[0x0][0x22c] ;  /* 0x00008b00ff0e7b82 */ /* 0x000e620000000800 */
[----:B---3--:R-:W-:Y:S01]  /*4b230*/  ISETP.LT.AND P3, PT, R156, R19, !P2 ;  /* 0x000000139c00720c */ /* 0x008fe20005761270 */
[----:B------:R-:W-:Y:S01]  /*4b240*/  IMAD.IADD R7, R15, 0x1, R2 ;  /* 0x000000010f077824 */ /* 0x000fe200078e0202 */
[----:B0-----:R-:W-:-:S05]  /*4b250*/  ISETP.GE.AND P1, PT, R29, R16, PT ;  /* 0x000000101d00720c */ /* 0x001fca0003f26270 */
[----:B----4-:R-:W0:Y:S01]  /*4b260*/  LDC R10, c[0x0][0x248] ;  /* 0x00009200ff0a7b82 */ /* 0x010e220000000800 */
[----:B------:R-:W-:Y:S01]  /*4b270*/  IMAD.IADD R11, R7, 0x1, R0 ;  /* 0x00000001070b7824 */ /* 0x000fe200078e0200 */
[----:B--2---:R-:W-:Y:S01]  /*4b280*/  ISETP.LT.AND P6, PT, R23, R24, !P1 ;  /* 0x000000181700720c */ /* 0x004fe20004fc1270 */
[----:B------:R-:W-:-:S05]  /*4b290*/  IMAD.WIDE R4, R7, 0x2, R20 ;  /* 0x0000000207047825 */ /* 0x000fca00078e0214 */
[----:B------:R-:W2:Y:S01]  /*4b2a0*/  LDC R15, c[0x0][0x228] ;  /* 0x00008a00ff0f7b82 */ /* 0x000ea20000000800 */
[----:B------:R-:W-:Y:S01]  /*4b2b0*/  IMAD.WIDE R6, R7, 0x2, R158 ;  /* 0x0000000207067825 */ /* 0x000fe200078e029e */
[----:B------:R-:W-:-:S06]  /*4b2c0*/  PRMT R27, R228, 0x7632, R27 ;  /* 0x00007632e41b7816 */ /* 0x000fcc000000001b */
[----:B------:R-:W3:Y:S01]  /*4b2d0*/  LDC R18, c[0x0][0x228] ;  /* 0x00008a00ff127b82 */ /* 0x000ee20000000800 */
[----:B------:R-:W-:Y:S01]  /*4b2e0*/  VIADD R2, R3, 0xeb ;  /* 0x000000eb03027836 */ /* 0x000fe20000000000 */
[----:B------:R4:W-:Y:S06]  /*4b2f0*/  @P5 STG.E.U16 desc[UR60][R4.64], R228 ;  /* 0x000000e404005986 */ /* 0x0009ec000c10153c */
[----:B------:R-:W3:Y:S01]  /*4b300*/  LDC R0, c[0x0][0x248] ;  /* 0x00009200ff007b82 */ /* 0x000ee20000000800 */
[----:B------:R-:W-:Y:S01]  /*4b310*/  @P3 STG.E.U16 desc[UR60][R6.64], R27 ;  /* 0x0000001b06003986 */ /* 0x000fe2000c10153c */
[----:B------:R-:W-:Y:S01]  /*4b320*/  ISETP.LT.AND P3, PT, R156, R25, !P1 ;  /* 0x000000199c00720c */ /* 0x000fe20004f61270 */
[----:B------:R-:W-:Y:S01]  /*4b330*/  IMAD.WIDE R8, R11, 0x2, R20 ;  /* 0x000000020b087825 */ /* 0x000fe200078e0214 */
[----:B-1----:R-:W-:-:S03]  /*4b340*/  ISETP.GE.AND P2, PT, R2, R17, PT ;  /* 0x000000110200720c */ /* 0x002fc60003f46270 */
[----:B------:R-:W-:Y:S01]  /*4b350*/  VIADD R19, R3, 0xec ;  /* 0x000000ec03137836 */ /* 0x000fe20000000000 */
[----:B------:R-:W1:Y:S01]  /*4b360*/  LDC R17, c[0x0][0x228] ;  /* 0x00008a00ff117b82 */ /* 0x000e620000000800 */
[----:B------:R0:W-:Y:S01]  /*4b370*/  @P6 STG.E.U16 desc[UR60][R8.64], R225 ;  /* 0x000000e108006986 */ /* 0x0001e2000c10153c */
[----:B------:R-:W-:Y:S01]  /*4b380*/  ISETP.LT.AND P5, PT, R23, R26, !P2 ;  /* 0x0000001a1700720c */ /* 0x000fe200057a1270 */
[----:B----4-:R-:W-:Y:S01]  /*4b390*/  IMAD.WIDE R4, R11, 0x2, R158 ;  /* 0x000000020b047825 */ /* 0x010fe200078e029e */
[----:B------:R-:W-:-:S04]  /*4b3a0*/  ISETP.GE.AND P1, PT, R19, R14, PT ;  /* 0x0000000e1300720c */ /* 0x000fc80003f26270 */
[----:B------:R-:W4:Y:S01]  /*4b3b0*/  LDC R12, c[0x0][0x22c] ;  /* 0x00008b00ff0c7b82 */ /* 0x000f220000000800 */
[----:B0-----:R-:W-:Y:S01]  /*4b3c0*/  IMAD.IADD R13, R11, 0x1, R10 ;  /* 0x000000010b0d7824 */ /* 0x001fe200078e020a */
[----:B------:R-:W-:-:S06]  /*4b3d0*/  PRMT R9, R225, 0x7632, R9 ;  /* 0x00007632e1097816 */ /* 0x000fcc0000000009 */
[----:B------:R-:W0:Y:S01]  /*4b3e0*/  LDC R2, c[0x0][0x248] ;  /* 0x00009200ff027b82 */ /* 0x000e220000000800 */
[----:B--2---:R-:W-:Y:S01]  /*4b3f0*/  ISETP.LT.AND P2, PT, R156, R15, !P2 ;  /* 0x0000000f9c00720c */ /* 0x004fe20005741270 */
[----:B------:R2:W-:Y:S01]  /*4b400*/  @P3 STG.E.U16 desc[UR60][R4.64], R9 ;  /* 0x0000000904003986 */ /* 0x0005e2000c10153c */
[----:B---3--:R-:W-:Y:S01]  /*4b410*/  ISETP.LT.AND P3, PT, R23, R18, !P1 ;  /* 0x000000121700720c */ /* 0x008fe20004f61270 */
[----:B------:R-:W-:-:S04]  /*4b420*/  IMAD.WIDE R6, R13, 0x2, R20 ;  /* 0x000000020d067825 */ /* 0x000fc800078e0214 */
[----:B------:R-:W3:Y:S01]  /*4b430*/  LDC R16, c[0x0][0x22c] ;  /* 0x00008b00ff107b82 */ /* 0x000ee20000000800 */
[----:B------:R-:W-:-:S07]  /*4b440*/  IMAD.IADD R15, R13, 0x1, R0 ;  /* 0x000000010d0f7824 */ /* 0x000fce00078e0200 */
[----:B------:R-:W3:Y:S01]  /*4b450*/  LDC R24, c[0x0][0x228] ;  /* 0x00008a00ff187b82 */ /* 0x000ee20000000800 */
[----:B------:R1:W-:Y:S01]  /*4b460*/  @P5 STG.E.U16 desc[UR60][R6.64], R229 ;  /* 0x000000e506005986 */ /* 0x0003e2000c10153c */
[----:B--2---:R-:W-:-:S06]  /*4b470*/  IMAD.WIDE R8, R13, 0x2, R158 ;  /* 0x000000020d087825 */ /* 0x004fcc00078e029e */
[----:B------:R-:W2:Y:S01]  /*4b480*/  LDC R19, c[0x0][0x228] ;  /* 0x00008a00ff137b82 */ /* 0x000ea20000000800 */
[----:B------:R-:W-:Y:S01]  /*4b490*/  IMAD.WIDE R10, R15, 0x2, R20 ;  /* 0x000000020f0a7825 */ /* 0x000fe200078e0214 */
[----:B-1----:R-:W-:-:S06]  /*4b4a0*/  PRMT R7, R229, 0x7632, R7 ;  /* 0x00007632e5077816 */ /* 0x002fcc0000000007 */
[----:B------:R-:W1:Y:S01]  /*4b4b0*/  LDC R18, c[0x0][0x228] ;  /* 0x00008a00ff127b82 */ /* 0x000e620000000800 */
[C---:B------:R-:W-:Y:S01]  /*4b4c0*/  VIADD R27, R3.reuse, 0xed ;  /* 0x000000ed031b7836 */ /* 0x040fe20000000000 */
[----:B------:R3:W-:Y:S06]  /*4b4d0*/  @P2 STG.E.U16 desc[UR60][R8.64], R7 ;  /* 0x0000000708002986 */ /* 0x0007ec000c10153c */
[----:B------:R-:W1:Y:S01]  /*4b4e0*/  LDC R0, c[0x0][0x248] ;  /* 0x00009200ff007b82 */ /* 0x000e620000000800 */
[----:B------:R-:W-:Y:S01]  /*4b4f0*/  @P3 STG.E.U16 desc[UR60][R10.64], R226 ;  /* 0x000000e20a003986 */ /* 0x000fe2000c10153c */
[----:B------:R-:W-:Y:S01]  /*4b500*/  ISETP.LT.AND P3, PT, R156, R17, !P1 ;  /* 0x000000119c00720c */ /* 0x000fe20004f61270 */
[----:B------:R-:W-:-:S05]  /*4b510*/  VIADD R5, R3, 0xee ;  /* 0x000000ee03057836 */ /* 0x000fca0000000000 */
[----:B------:R-:W1:Y:S01]  /*4b520*/  LDC R25, c[0x0][0x228] ;  /* 0x00008a00ff197b82 */ /* 0x000e620000000800 */
[----:B----4-:R-:W-:Y:S01]  /*4b530*/  ISETP.GE.AND P2, PT, R27, R12, PT ;  /* 0x0000000c1b00720c */ /* 0x010fe20003f46270 */
[----:B0-----:R-:W-:Y:S01]  /*4b540*/  IMAD.IADD R13, R15, 0x1, R2 ;  /* 0x000000010f0d7824 */ /* 0x001fe200078e0202 */
[----:B---3--:R-:W-:Y:S01]  /*4b550*/  ISETP.GE.AND P1, PT, R5, R16, PT ;  /* 0x000000100500720c */ /* 0x008fe20003f26270 */
[----:B------:R-:W-:-:S04]  /*4b560*/  IMAD.WIDE R4, R15, 0x2, R158 ;  /* 0x000000020f047825 */ /* 0x000fc800078e029e */
[----:B------:R-:W0:Y:S01]  /*4b570*/  LDC R14, c[0x0][0x22c] ;  /* 0x00008b00ff0e7b82 */ /* 0x000e220000000800 */
[----:B------:R-:W-:Y:S02]  /*4b580*/  PRMT R9, R226, 0x7632, R9 ;  /* 0x00007632e2097816 */ /* 0x000fe40000000009 */
[----:B------:R-:W-:-:S05]  /*4b590*/  ISETP.LT.AND P5, PT, R23, R24, !P2 ;  /* 0x000000181700720c */ /* 0x000fca00057a1270 */
[----:B------:R-:W3:Y:S08]  /*4b5a0*/  LDC R12, c[0x0][0x248] ;  /* 0x00009200ff0c7b82 */ /* 0x000ef00000000800 */
[----:B------:R-:W4:Y:S01]  /*4b5b0*/  LDC R2, c[0x0][0x22c] ;  /* 0x00008b00ff027b82 */ /* 0x000f220000000800 */
[----:B------:R1:W-:Y:S01]  /*4b5c0*/  @P3 STG.E.U16 desc[UR60][R4.64], R9 ;  /* 0x0000000904003986 */ /* 0x0003e2000c10153c */
[----:B--2---:R-:W-:-:S06]  /*4b5d0*/  ISETP.LT.AND P2, PT, R156, R19, !P2 ;  /* 0x000000139c00720c */ /* 0x004fcc0005741270 */
[----:B------:R-:W2:Y:S01]  /*4b5e0*/  LDC R16, c[0x0][0x228] ;  /* 0x00008a00ff107b82 */ /* 0x000ea20000000800 */
[----:B-1----:R-:W-:Y:S01]  /*4b5f0*/  ISETP.LT.AND P3, PT, R23, R18, !P1 ;  /* 0x000000121700720c */ /* 0x002fe20004f61270 */
[----:B------:R-:W-:-:S06]  /*4b600*/  IMAD.WIDE R6, R13, 0x2, R20 ;  /* 0x000000020d067825 */ /* 0x000fcc00078e0214 */
[----:B------:R-:W1:Y:S01]  /*4b610*/  LDC R17, c[0x0][0x228] ;  /* 0x00008a00ff117b82 */ /* 0x000e620000000800 */
[C---:B------:R-:W-:Y:S01]  /*4b620*/  IMAD.IADD R15, R13.reuse, 0x1, R0 ;  /* 0x000000010d0f7824 */ /* 0x040fe200078e0200 */
[----:B------:R-:W-:Y:S01]  /*4b630*/  PRMT R18, R230, 0x7632, R18 ;  /* 0x00007632e6127816 */ /* 0x000fe20000000012 */
[----:B------:R-:W-:Y:S01]  /*4b640*/  IMAD.WIDE R8, R13, 0x2, R158 ;  /* 0x000000020d087825 */ /* 0x000fe200078e029e */
[----:B------:R0:W-:Y:S01]  /*4b650*/  @P5 STG.E.U16 desc[UR60][R6.64], R230 ;  /* 0x000000e606005986 */ /* 0x0001e2000c10153c */
[----:B------:R-:W-:-:S03]  /*4b660*/  ISETP.LT.AND P1, PT, R156, R25, !P1 ;  /* 0x000000199c00720c */ /* 0x000fc60004f21270 */
[----:B------:R-:W1:Y:S01]  /*4b670*/  LDC R24, c[0x0][0x228] ;  /* 0x00008a00ff187b82 */ /* 0x000e620000000800 */
[----:B------:R-:W-:Y:S01]  /*4b680*/  IMAD.WIDE R4, R15, 0x2, R20 ;  /* 0x000000020f047825 */ /* 0x000fe200078e0214 */
[----:B------:R-:W-:Y:S06]  /*4b690*/  @P2 STG.E.U16 desc[UR60][R8.64], R18 ;  /* 0x0000001208002986 */ /* 0x000fec000c10153c */
[----:B------:R-:W1:Y:S01]  /*4b6a0*/  LDC R0, c[0x0][0x248] ;  /* 0x00009200ff007b82 */ /* 0x000e620000000800 */
[C---:B0-----:R-:W-:Y:S02]  /*4b6b0*/  VIADD R7, R3.reuse, 0xf0 ;  /* 0x000000f003077836 */ /* 0x041fe40000000000 */
[----:B------:R-:W-:Y:S01]  /*4b6c0*/  VIADD R25, R3, 0xef ;  /* 0x000000ef03197836 */ /* 0x000fe20000000000 */
[----:B------:R0:W-:Y:S04]  /*4b6d0*/  @P3 STG.E.U16 desc[UR60][R4.64], R227 ;  /* 0x000000e304003986 */ /* 0x0001e8000c10153c */
[----:B------:R-:W0:Y:S01]  /*4b6e0*/  LDC R19, c[0x0][0x228] ;  /* 0x00008a00ff137b82 */ /* 0x000e220000000800 */
[----:B------:R-:W-:Y:S01]  /*4b6f0*/  ISETP.GE.AND P3, PT, R7, R14, PT ;  /* 0x0000000e0700720c */ /* 0x000fe20003f66270 */
[----:B---3--:R-:W-:Y:S01]  /*4b700*/  IMAD.IADD R7, R15, 0x1, R12 ;  /* 0x000000010f077824 */ /* 0x008fe200078e020c */
[----:B----4-:R-:W-:-:S05]  /*4b710*/  ISETP.GE.AND P2, PT, R25, R2, PT ;  /* 0x000000021900720c */ /* 0x010fca0003f46270 */
[----:B------:R-:W3:Y:S01]  /*4b720*/  LDC R12, c[0x0][0x22c] ;  /* 0x00008b00ff0c7b82 */ /* 0x000ee20000000800 */
[----:B--2---:R-:W-:Y:S02]  /*4b730*/  ISETP.LT.AND P5, PT, R23, R16, !P2 ;  /* 0x000000101700720c */ /* 0x004fe400057a1270 */
[----:B-1----:R-:W-:-:S05]  /*4b740*/  ISETP.LT.AND P2, PT, R156, R17, !P2 ;  /* 0x000000119c00720c */ /* 0x002fca0005741270 */
[----:B------:R-:W1:Y:S01]  /*4b750*/  LDC R16, c[0x0][0x228] ;  /* 0x00008a00ff107b82 */ /* 0x000e620000000800 */
[----:B------:R-:W-:Y:S01]  /*4b760*/  IMAD.WIDE R10, R15, 0x2, R158 ;  /* 0x000000020f0a7825 */ /* 0x000fe200078e029e */
[----:B------:R-:W-:-:S06]  /*4b770*/  PRMT R6, R227, 0x7632, R6 ;  /* 0x00007632e3067816 */ /* 0x000fcc0000000006 */
[----:B------:R-:W2:Y:S01]  /*4b780*/  LDC R14, c[0x0][0x22c] ;  /* 0x00008b00ff0e7b82 */ /* 0x000ea20000000800 */
[----:B------:R-:W-:Y:S01]  /*4b790*/  ISETP.LT.AND P6, PT, R23, R24, !P3 ;  /* 0x000000181700720c */ /* 0x000fe20005fc1270 */
[----:B------:R-:W-:-:S06]  /*4b7a0*/  IMAD.IADD R13, R7, 0x1, R0 ;  /* 0x00000001070d7824 */ /* 0x000fcc00078e0200 */
[----:B------:R-:W4:Y:S01]  /*4b7b0*/  LDC R2, c[0x0][0x248] ;  /* 0x00009200ff027b82 */ /* 0x000f220000000800 */
[----:B------:R3:W-:Y:S01]  /*4b7c0*/  @P1 STG.E.U16 desc[UR60][R10.64], R6 ;  /* 0x000000060a001986 */ /* 0x0007e2000c10153c */
[----:B0-----:R-:W-:-:S06]  /*4b7d0*/  IMAD.WIDE R4, R7, 0x2, R20 ;  /* 0x0000000207047825 */ /* 0x001fcc00078e0214 */
[----:B------:R-:W0:Y:S01]  /*4b7e0*/  LDC R17, c[0x0][0x228] ;  /* 0x00008a00ff117b82 */ /* 0x000e220000000800 */
[----:B------:R-:W-:Y:S01]  /*4b7f0*/  VIADD R8, R3, 0xf5 ;  /* 0x000000f503087836 */ /* 0x000fe20000000000 */
[----:B------:R-:W-:-:S06]  /*4b800*/  PRMT R9, R231, 0x7632, R9 ;  /* 0x00007632e7097816 */ /* 0x000fcc0000000009 */
[----:B------:R-:W0:Y:S01]  /*4b810*/  LDC R18, c[0x0][0x228] ;  /* 0x00008a00ff127b82 */ /* 0x000e220000000800 */
[--C-:B---3--:R-:W-:Y:S01]  /*4b820*/  IMAD.WIDE R6, R7, 0x2, R158.reuse ;  /* 0x0000000207067825 */ /* 0x108fe200078e029e */
[----:B------:R-:W-:Y:S01]  /*4b830*/  ISETP.LT.AND P3, PT, R156, R19, !P3 ;  /* 0x000000139c00720c */ /* 0x000fe20005f61270 */
[----:B------:R3:W-:Y:S05]  /*4b840*/  @P5 STG.E.U16 desc[UR60][R4.64], R231 ;  /* 0x000000e704005986 */ /* 0x0007ea000c10153c */
[----:B------:R-:W0:Y:S01]  /*4b850*/  LDC R0, c[0x0][0x248] ;  /* 0x00009200ff007b82 */ /* 0x000e220000000800 */
[----:B------:R-:W-:Y:S01]  /*4b860*/  VIADD R25, R3, 0xf1 ;  /* 0x000000f103197836 */ /* 0x000fe20000000000 */
[----:B------:R-:W-:Y:S01]  /*4b870*/  ISETP.GE.AND P1, PT, R8, R234, PT ;  /* 0x000000ea0800720c */ /* 0x000fe20003f26270 */
[----:B------:R1:W-:Y:S01]  /*4b880*/  @P2 STG.E.U16 desc[UR60][R6.64], R9 ;  /* 0x0000000906002986 */ /* 0x0003e2000c10153c */
[----:B------:R-:W-:-:S02]  /*4b890*/  IMAD.WIDE R10, R13, 0x2, R158 ;  /* 0x000000020d0a7825 */ /* 0x000fc400078e029e */
[----:B------:R-:W-:Y:S01]  /*4b8a0*/  ISETP.GE.AND P2, PT, R25, R12, PT ;  /* 0x0000000c1900720c */ /* 0x000fe20003f46270 */
[----:B------:R-:W4:Y:S01]  /*4b8b0*/  LDL.LU R234, [R1+0x18bc] ;  /* 0x0018bc0001ea7983 */ /* 0x000f220000300800 */
[----:B------:R-:W0:Y:S01]  /*4b8c0*/  LDC R19, c[0x0][0x228] ;  /* 0x00008a00ff137b82 */ /* 0x000e220000000800 */
[----:B---3--:R-:W-:Y:S01]  /*4b8d0*/  PRMT R5, R232, 0x7632, R5 ;  /* 0x00007632e8057816 */ /* 0x008fe20000000005 */
[----:B------:R-:W-:Y:S02]  /*4b8e0*/  VIADD R27, R3, 0xf2 ;  /* 0x000000f2031b7836 */ /* 0x000fe40000000000 */
[----:B-1----:R-:W-:-:S04]  /*4b8f0*/  IMAD.WIDE R8, R13, 0x2, R20 ;  /* 0x000000020d087825 */ /* 0x002fc800078e0214 */
[----:B------:R-:W1:Y:S01]  /*4b900*/  LDC R15, c[0x0][0x22c] ;  /* 0x00008b00ff0f7b82 */ /* 0x000e620000000800 */
[----:B------:R-:W-:Y:S01]  /*4b910*/  @P6 STG.E.U16 desc[UR60][R8.64], R232 ;  /* 0x000000e808006986 */ /* 0x000fe2000c10153c */
[----:B------:R-:W-:-:S06]  /*4b920*/  ISETP.LT.AND P6, PT, R23, R16, !P2 ;  /* 0x000000101700720c */ /* 0x000fcc00057c1270 */
[----:B------:R-:W3:Y:S01]  /*4b930*/  LDC R16, c[0x0][0x228] ;  /* 0x00008a00ff107b82 */ /* 0x000ee20000000800 */
[----:B------:R0:W-:Y:S01]  /*4b940*/  @P3 STG.E.U16 desc[UR60][R10.64], R5 ;  /* 0x000000050a003986 */ /* 0x0001e2000c10153c */
[----:B--2---:R-:W-:Y:S01]  /*4b950*/  ISETP.GE.AND P3, PT, R27, R14, PT ;  /* 0x0000000e1b00720c */ /* 0x004fe20003f66270 */
[----:B----4-:R-:W-:Y:S01]  /*4b960*/  IMAD.IADD R7, R13, 0x1, R2 ;  /* 0x000000010d077824 */ /* 0x010fe200078e0202 */
[----:B0-----:R-:W-:Y:S02]  /*4b970*/  ISETP.LT.AND P2, PT, R156, R17, !P2 ;  /* 0x000000119c00720c */ /* 0x001fe40005741270 */
[----:B------:R-:W-:Y:S02]  /*4b980*/  ISETP.LT.AND P5, PT, R23, R18, !P3 ;  /* 0x000000121700720c */ /* 0x000fe40005fa1270 */
[----:B------:R-:W0:Y:S01]  /*4b990*/  LDC R2, c[0x0][0x248] ;  /* 0x00009200ff027b82 */ /* 0x000e220000000800 */
[----:B------:R-:W-:-:S07]  /*4b9a0*/  IMAD.IADD R13, R7, 0x1, R0 ;  /* 0x00000001070d7824 */ /* 0x000fce00078e0200 */
[----:B------:R-:W2:Y:S01]  /*4b9b0*/  LDC R14, c[0x0][0x22c] ;  /* 0x00008b00ff0e7b82 */ /* 0x000ea20000000800 */
[----:B------:R-:W-:Y:S01]  /*4b9c0*/  IMAD.WIDE R4, R7, 0x2, R20 ;  /* 0x0000000207047825 */ /* 0x000fe200078e0214 */
[----:B------:R-:W-:-:S03]  /*4b9d0*/  PRMT R11, R236, 0x7632, R11 ;  /* 0x00007632ec0b7816 */ /* 0x000fc6000000000b */
[----:B------:R-:W-:Y:S01]  /*4b9e0*/  IMAD.WIDE R6, R7, 0x2, R158 ;  /* 0x0000000207067825 */ /* 0x000fe200078e029e */
[----:B------:R4:W-:Y:S02]  /*4b9f0*/  @P6 STG.E.U16 desc[UR60][R4.64], R236 ;  /* 0x000000ec04006986 */ /* 0x0009e4000c10153c */
[----:B------:R-:W2:Y:S01]  /*4ba00*/  LDC R24, c[0x0][0x228] ;  /* 0x00008a00ff187b82 */ /* 0x000ea20000000800 */
[----:B------:R-:W-:Y:S01]  /*4ba10*/  IMAD.WIDE R8, R13, 0x2, R20 ;  /* 0x000000020d087825 */ /* 0x000fe200078e0214 */
[----:B------:R-:W-:-:S03]  /*4ba20*/  ISETP.LT.AND P3, PT, R156, R19, !P3 ;  /* 0x000000139c00720c */ /* 0x000fc60005f61270 */
[C---:B------:R-:W-:Y:S01]  /*4ba30*/  VIADD R10, R3.reuse, 0xf3 ;  /* 0x000000f3030a7836 */ /* 0x040fe20000000000 */
[----:B------:R3:W-:Y:S02]  /*4ba40*/  @P2 STG.E.U16 desc[UR60][R6.64], R11 ;  /* 0x0000000b06002986 */ /* 0x0007e4000c10153c */
[----:B------:R-:W2:Y:S02]  /*4ba50*/  LDC R17, c[0x0][0x228] ;  /* 0x00008a00ff117b82 */ /* 0x000ea40000000800 */
[----:B------:R-:W-:Y:S01]  /*4ba60*/  @P5 STG.E.U16 desc[UR60][R8.64], R233 ;  /* 0x000000e908005986 */ /* 0x000fe2000c10153c */
[----:B-1----:R-:W-:Y:S01]  /*4ba70*/  ISETP.GE.AND P5, PT, R10, R15, PT ;  /* 0x0000000f0a00720c */ /* 0x002fe20003fa6270 */
[----:B------:R-:W-:Y:S01]  /*4ba80*/  VIADD R25, R3, 0xf4 ;  /* 0x000000f403197836 */ /* 0x000fe20000000000 */
[----:B----4-:R-:W-:Y:S02]  /*4ba90*/  PRMT R5, R233, 0x7632, R5 ;  /* 0x00007632e9057816 */ /* 0x010fe40000000005 */
[----:B---3--:R-:W-:Y:S01]  /*4baa0*/  ISETP.LT.AND P6, PT, R23, R16, !P5 ;  /* 0x000000101700720c */ /* 0x008fe20006fc1270 */
[----:B------:R-:W1:Y:S01]  /*4bab0*/  LDC R0, c[0x0][0x248] ;  /* 0x00009200ff007b82 */ /* 0x000e620000000800 */
[----:B------:R-:W-:-:S04]  /*4bac0*/  IMAD.WIDE R10, R13, 0x2, R158 ;  /* 0x000000020d0a7825 */ /* 0x000fc800078e029e */
[----:B0-----:R-:W-:Y:S01]  /*4bad0*/  IMAD.IADD R7, R13, 0x1, R2 ;  /* 0x000000010d077824 */ /* 0x001fe200078e0202 */
[----:B------:R0:W-:Y:S01]  /*4bae0*/  @P3 STG.E.U16 desc[UR60][R10.64], R5 ;  /* 0x000000050a003986 */ /* 0x0001e2000c10153c */
[----:B--2---:R-:W-:Y:S01]  /*4baf0*/  ISETP.GE.AND P2, PT, R25, R14, PT ;  /* 0x0000000e1900720c */ /* 0x004fe20003f46270 */
[----:B------:R-:W-:Y:S01]  /*4bb00*/  VIADD R14, R3, 0xf6 ;  /* 0x000000f6030e7836 */ /* 0x000fe20000000000 */
[----:B------:R-:W2:Y:S08]  /*4bb10*/  LDC R18, c[0x0][0x228] ;  /* 0x00008a00ff127b82 */ /* 0x000eb00000000800 */
[----:B------:R-:W3:Y:S01]  /*4bb20*/  LDC R15, c[0x0][0x228] ;  /* 0x00008a00ff0f7b82 */ /* 0x000ee20000000800 */
[----:B0-----:R-:W-:-:S05]  /*4bb30*/  IMAD.WIDE R4, R7, 0x2, R20 ;  /* 0x0000000207047825 */ /* 0x001fca00078e0214 */
[----:B------:R0:W-:Y:S01]  /*4bb40*/  @P6 STG.E.U16 desc[UR60][R4.64], R237 ;  /* 0x000000ed04006986 */ /* 0x0001e2000c10153c */
[----:B------:R-:W-:Y:S01]  /*4bb50*/  ISETP.GE.AND P6, PT, R14, R238, PT ;  /* 0x000000ee0e00720c */ /* 0x000fe20003fc6270 */
[C---:B-1----:R-:W-:Y:S01]  /*4bb60*/  IMAD.IADD R13, R7.reuse, 0x1, R0 ;  /* 0x00000001070d7824 */ /* 0x042fe200078e0200 */
[----:B------:R-:W-:Y:S01]  /*4bb70*/  ISETP.LT.AND P3, PT, R156, R17, !P5 ;  /* 0x000000119c00720c */ /* 0x000fe20006f61270 */
[----:B------:R-:W4:Y:S01]  /*4bb80*/  LDL.LU R238, [R1+0x18b8] ;  /* 0x0018b80001ee7983 */ /* 0x000f220000300800 */
[----:B------:R-:W-:Y:S01]  /*4bb90*/  IMAD.WIDE R6, R7, 0x2, R158 ;  /* 0x0000000207067825 */ /* 0x000fe200078e029e */
[----:B------:R-:W-:Y:S01]  /*4bba0*/  PRMT R11, R237, 0x7632, R11 ;  /* 0x00007632ed0b7816 */ /* 0x000fe2000000000b */
[----:B------:R-:W1:Y:S02]  /*4bbb0*/  LDC R19, c[0x0][0x228] ;  /* 0x00008a00ff137b82 */ /* 0x000e640000000800 */
[----:B0-----:R-:W-:-:S06]  /*4bbc0*/  VIADD R4, R3, 0xf7 ;  /* 0x000000f703047836 */ /* 0x001fcc0000000000 */
[----:B------:R-:W0:Y:S01]  /*4bbd0*/  LDC R12, c[0x0][0x248] ;  /* 0x00009200ff0c7b82 */ /* 0x000e220000000800 */
[----:B------:R3:W-:Y:S01]  /*4bbe0*/  @P3 STG.E.U16 desc[UR60][R6.64], R11 ;  /* 0x0000000b06003986 */ /* 0x0007e2000c10153c */
[----:B------:R-:W-:-:S03]  /*4bbf0*/  ISETP.GE.AND P3, PT, R4, R235, PT ;  /* 0x000000eb0400720c */ /* 0x000fc60003f66270 */
[----:B------:R-:W4:Y:S01]  /*4bc00*/  LDL.LU R235, [R1+0x18b4] ;  /* 0x0018b40001eb7983 */ /* 0x000f220000300800 */
[----:B--2---:R-:W-:Y:S02]  /*4bc10*/  ISETP.LT.AND P5, PT, R23, R18, !P2 ;  /* 0x000000121700720c */ /* 0x004fe400057a1270 */
[----:B------:R-:W2:Y:S01]  /*4bc20*/  LDC R16, c[0x0][0x228] ;  /* 0x00008a00ff107b82 */ /* 0x000ea20000000800 */
[C---:B------:R-:W-:Y:S01]  /*4bc30*/  IMAD.WIDE R8, R13.reuse, 0x2, R20 ;  /* 0x000000020d087825 */ /* 0x040fe200078e0214 */
[----:B---3--:R-:W-:Y:S01]  /*4bc40*/  ISETP.LT.AND P2, PT, R156, R15, !P2 ;  /* 0x0000000f9c00720c */ /* 0x008fe20005741270 */
[----:B------:R-:W3:Y:S05]  /*4bc50*/  LDL.LU R251, [R1+0x44] ;  /* 0x0000440001fb7983 */ /* 0x000eea0000300800 */
[----:B------:R-:W1:Y:S01]  /*4bc60*/  LDC R2, c[0x0][0x248] ;  /* 0x00009200ff027b82 */ /* 0x000e620000000800 */
[C---:B------:R-:W-:Y:S01]  /*4bc70*/  IMAD.WIDE R10, R13.reuse, 0x2, R158 ;  /* 0x000000020d0a7825 */ /* 0x040fe200078e029e */
[----:B------:R2:W2:Y:S03]  /*4bc80*/  LDS.128 R4, [R22] ;  /* 0x0000000016047984 */ /* 0x0004a60000000c00 */
[----:B0-----:R-:W-:-:S03]  /*4bc90*/  IMAD.IADD R17, R13, 0x1, R12 ;  /* 0x000000010d117824 */ /* 0x001fc600078e020c */
[----:B------:R-:W0:Y:S01]  /*4bca0*/  LDC R25, c[0x0][0x228] ;  /* 0x00008a00ff197b82 */ /* 0x000e220000000800 */
[----:B------:R-:W-:-:S04]  /*4bcb0*/  IMAD.WIDE R12, R17, 0x2, R20 ;  /* 0x00000002110c7825 */ /* 0x000fc800078e0214 */
[----:B------:R-:W-:-:S03]  /*4bcc0*/  IMAD.WIDE R14, R17, 0x2, R158 ;  /* 0x00000002110e7825 */ /* 0x000fc600078e029e */
[----:B------:R-:W0:Y:S01]  /*4bcd0*/  LDC R18, c[0x0][0x228] ;  /* 0x00008a00ff127b82 */ /* 0x000e220000000800 */
[----:B-1----:R-:W-:-:S07]  /*4bce0*/  IMAD.IADD R17, R17, 0x1, R2 ;  /* 0x0000000111117824 */ /* 0x002fce00078e0202 */
[----:B------:R-:W1:Y:S08]  /*4bcf0*/  LDC R0, c[0x0][0x248] ;  /* 0x00009200ff007b82 */ /* 0x000e700000000800 */
[----:B------:R-:W1:Y:S08]  /*4bd00*/  LDC R2, c[0x0][0x248] ;  /* 0x00009200ff027b82 */ /* 0x000e700000000800 */
[----:B------:R-:W3:Y:S08]  /*4bd10*/  LDC R27, c[0x0][0x228] ;  /* 0x00008a00ff1b7b82 */ /* 0x000ef00000000800 */
[----:B--2---:R-:W2:Y:S08]  /*4bd20*/  LDC R22, c[0x0][0x228] ;  /* 0x00008a00ff167b82 */ /* 0x004eb00000000800 */
[----:B------:R-:W2:Y:S01]  /*4bd30*/  LDC R29, c[0x0][0x228] ;  /* 0x00008a00ff1d7b82 */ /* 0x000ea20000000800 */
[----:B------:R0:W-:Y:S01]  /*4bd40*/  @P5 STG.E.U16 desc[UR60][R8.64], R234 ;  /* 0x000000ea08005986 */ /* 0x0001e2000c10153c */
[----:B------:R-:W-:-:S02]  /*4bd50*/  ISETP.LT.AND P5, PT, R23, R24, !P1 ;  /* 0x000000181700720c */ /* 0x000fc40004fa1270 */
[----:B------:R-:W-:Y:S01]  /*4bd60*/  ISETP.LT.AND P1, PT, R156, R19, !P1 ;  /* 0x000000139c00720c */ /* 0x000fe20004f21270 */
[----:B------:R-:W-:-:S03]  /*4bd70*/  VIADD R24, R3, 0xf8 ;  /* 0x000000f803187836 */ /* 0x000fc60000000000 */
[----:B------:R-:W1:Y:S01]  /*4bd80*/  LDC R19, c[0x0][0x228] ;  /* 0x00008a00ff137b82 */ /* 0x000e620000000800 */
[----:B0-----:R-:W-:-:S05]  /*4bd90*/  PRMT R9, R234, 0x7632, R9 ;  /* 0x00007632ea097816 */ /* 0x001fca0000000009 */
[----:B------:R-:W-:Y:S01]  /*4bda0*/  @P2 STG.E.U16 desc[UR60][R10.64], R9 ;  /* 0x000000090a002986 */ /* 0x000fe2000c10153c */
[----:B------:R-:W-:Y:S02]  /*4bdb0*/  ISETP.GE.AND P2, PT, R24, R239, PT ;  /* 0x000000ef1800720c */ /* 0x000fe40003f46270 */
[----:B------:R-:W-:Y:S01]  /*4bdc0*/  PRMT R26, R4, 0x7632, R26 ;  /* 0x00007632041a7816 */ /* 0x000fe2000000001a */
[----:B------:R-:W2:Y:S01]  /*4bdd0*/  LDL.LU R239, [R1+0x18b0] ;  /* 0x0018b00001ef7983 */ /* 0x000ea20000300800 */
[----:B------:R-:W0:Y:S01]  /*4bde0*/  LDC R24, c[0x0][0x228] ;  /* 0x00008a00ff187b82 */ /* 0x000e220000000800 */
[----:B----4-:R-:W-:Y:S02]  /*4bdf0*/  PRMT R8, R238, 0x7632, R8 ;  /* 0x00007632ee087816 */ /* 0x010fe40000000008 */
[----:B------:R4:W-:Y:S04]  /*4be00*/  @P5 STG.E.U16 desc[UR60][R12.64], R238 ;  /* 0x000000ee0c005986 */ /* 0x0009e8000c10153c */
[----:B------:R1:W-:Y:S01]  /*4be10*/  @P1 STG.E.U16 desc[UR60][R14.64], R8 ;  /* 0x000000080e001986 */ /* 0x0003e2000c10153c */
[----:B------:R-:W-:-:S02]  /*4be20*/  ISETP.LT.AND P1, PT, R23, R16, !P6 ;  /* 0x000000101700720c */ /* 0x000fc40007721270 */
[----:B------:R-:W0:Y:S01]  /*4be30*/  LDC R16, c[0x0][0x228] ;  /* 0x00008a00ff107b82 */ /* 0x000e220000000800 */
[----:B----4-:R-:W-:Y:S02]  /*4be40*/  VIADD R12, R3, 0xf9 ;  /* 0x000000f9030c7836 */ /* 0x010fe40000000000 */
[----:B-1----:R-:W-:Y:S01]  /*4be50*/  IMAD.WIDE R8, R17, 0x2, R20 ;  /* 0x0000000211087825 */ /* 0x002fe200078e0214 */
[----:B------:R-:W-:-:S04]  /*4be60*/  ISETP.LT.AND P5, PT, R23, R18, !P3 ;  /* 0x000000121700720c */ /* 0x000fc80005fa1270 */
[----:B------:R-:W1:Y:S03]  /*4be70*/  LDC R14, c[0x0][0x248] ;  /* 0x00009200ff0e7b82 */ /* 0x000e660000000800 */
[----:B------:R4:W-:Y:S01]  /*4be80*/  @P1 STG.E.U16 desc[UR60][R8.64], R235 ;  /* 0x000000eb08001986 */ /* 0x0009e2000c10153c */
[----:B------:R-:W-:-:S03]  /*4be90*/  ISETP.GE.AND P1, PT, R12, R240, PT ;  /* 0x000000f00c00720c */ /* 0x000fc60003f26270 */
[----:B------:R-:W3:Y:S01]  /*4bea0*/  LDL.LU R240, [R1+0x18ac] ;  /* 0x0018ac0001f07983 */ /* 0x000ee20000300800 */
[C---:B------:R-:W-:Y:S01]  /*4beb0*/  ISETP.LT.AND P6, PT, R156.reuse, R25, !P6 ;  /* 0x000000199c00720c */ /* 0x040fe200077c1270 */
[----:B------:R-:W-:Y:S01]  /*4bec0*/  IMAD.WIDE R10, R17, 0x2, R158 ;  /* 0x00000002110a7825 */ /* 0x000fe200078e029e */
[----:B------:R-:W-:Y:S01]  /*4bed0*/  PRMT R13, R235, 0x7632, R13 ;  /* 0x00007632eb0d7816 */ /* 0x000fe2000000000d */
[----:B------:R-:W3:Y:S01]  /*4bee0*/  LDL.LU R252, [R1+0x34] ;  /* 0x0000340001fc7983 */ /* 0x000ee20000300800 */
[----:B------:R-:W-:Y:S01]  /*4bef0*/  ISETP.LT.AND P3, PT, R156, R19, !P3 ;  /* 0x000000139c00720c */ /* 0x000fe20005f61270 */
[----:B------:R-:W-:Y:S01]  /*4bf00*/  IMAD.IADD R17, R17, 0x1, R0 ;  /* 0x0000000111117824 */ /* 0x000fe200078e0200 */
[----:B------:R-:W1:Y:S07]  /*4bf10*/  LDC R25, c[0x0][0x228] ;  /* 0x00008a00ff197b82 */ /* 0x000e6e0000000800 */
[----:B------:R0:W-:Y:S01]  /*4bf20*/  @P6 STG.E.U16 desc[UR60][R10.64], R13 ;  /* 0x0000000d0a006986 */ /* 0x0001e2000c10153c */
[C---:B----4-:R-:W-:Y:S01]  /*4bf30*/  IMAD.WIDE R8, R17.reuse, 0x2, R158 ;  /* 0x0000000211087825 */ /* 0x050fe200078e029e */
[----:B------:R-:W4:Y:S08]  /*4bf40*/  LDC R18, c[0x0][0x228] ;  /* 0x00008a00ff127b82 */ /* 0x000f300000000800 */
[----:B------:R-:W3:Y:S01]  /*4bf50*/  LDC R0, c[0x0][0x248] ;  /* 0x00009200ff007b82 */ /* 0x000ee20000000800 */
[----:B0-----:R-:W-:-:S04]  /*4bf60*/  IMAD.WIDE R12, R17, 0x2, R20 ;  /* 0x00000002110c7825 */ /* 0x001fc800078e0214 */
[----:B------:R-:W-:Y:S02]  /*4bf70*/  IMAD.IADD R17, R17, 0x1, R2 ;  /* 0x0000000111117824 */ /* 0x000fe400078e0202 */
[----:B------:R-:W-:Y:S01]  /*4bf80*/  VIADD R2, R3, 0xfa ;  /* 0x000000fa03027836 */ /* 0x000fe20000000000 */
[----:B--2---:R0:W-:Y:S01]  /*4bf90*/  @P5 STG.E.U16 desc[UR60][R12.64], R239 ;  /* 0x000000ef0c005986 */ /* 0x0041e2000c10153c */
[----:B------:R-:W-:Y:S02]  /*4bfa0*/  ISETP.LT.AND P5, PT, R23, R16, !P2 ;  /* 0x000000101700720c */ /* 0x000fe400057a1270 */
[----:B------:R-:W-:Y:S02]  /*4bfb0*/  PRMT R11, R239, 0x7632, R11 ;  /* 0x00007632ef0b7816 */ /* 0x000fe4000000000b */
[----:B----4-:R-:W-:Y:S01]  /*4bfc0*/  ISETP.LT.AND P6, PT, R23, R18, !P1 ;  /* 0x000000121700720c */ /* 0x010fe20004fc1270 */
[----:B-1----:R-:W-:Y:S01]  /*4bfd0*/  IMAD.IADD R19, R17, 0x1, R14 ;  /* 0x0000000111137824 */ /* 0x002fe200078e020e */
[----:B------:R-:W-:Y:S01]  /*4bfe0*/  ISETP.LT.AND P2, PT, R156, R25, !P2 ;  /* 0x000000199c00720c */ /* 0x000fe20005741270 */
[----:B------:R1:W-:Y:S01]  /*4bff0*/  @P3 STG.E.U16 desc[UR60][R8.64], R11 ;  /* 0x0000000b08003986 */ /* 0x0003e2000c10153c */
[----:B---3--:R-:W-:Y:S01]  /*4c000*/  ISETP.GE.AND P3, PT, R2, R251, PT ;  /* 0x000000fb0200720c */ /* 0x008fe20003f66270 */
[----:B------:R-:W-:Y:S01]  /*4c010*/  VIADD R2, R3, 0xfb ;  /* 0x000000fb03027836 */ /* 0x000fe20000000000 */
[----:B------:R-:W2:Y:S01]  /*4c020*/  LDC R16, c[0x0][0x228] ;  /* 0x00008a00ff107b82 */ /* 0x000ea20000000800 */
[----:B0-----:R-:W-:-:S04]  /*4c030*/  IMAD.WIDE R12, R17, 0x2, R158 ;  /* 0x00000002110c7825 */ /* 0x001fc800078e029e */
[----:B------:R-:W-:-:S03]  /*4c040*/  IMAD.WIDE R14, R19, 0x2, R20 ;  /* 0x00000002130e7825 */ /* 0x000fc600078e0214 */
[----:B------:R-:W0:Y:S01]  /*4c050*/  LDC R25, c[0x0][0x228] ;  /* 0x00008a00ff197b82 */ /* 0x000e220000000800 */
[----:B-1----:R-:W-:-:S07]  /*4c060*/  IMAD.WIDE R10, R17, 0x2, R20 ;  /* 0x00000002110a7825 */ /* 0x002fce00078e0214 */
[----:B------:R-:W1:Y:S01]  /*4c070*/  LDC R18, c[0x0][0x228] ;  /* 0x00008a00ff127b82 */ /* 0x000e620000000800 */
[----:B------:R3:W-:Y:S01]  /*4c080*/  @P5 STG.E.U16 desc[UR60][R10.64], R240 ;  /* 0x000000f00a005986 */ /* 0x0007e2000c10153c */
[----:B------:R-:W-:Y:S02]  /*4c090*/  ISETP.GE.AND P5, PT, R2, R241, PT ;  /* 0x000000f10200720c */ /* 0x000fe40003fa6270 */
[----:B------:R-:W-:Y:S01]  /*4c0a0*/  PRMT R9, R240, 0x7632, R9 ;  /* 0x00007632f0097816 */ /* 0x000fe20000000009 */
[----:B------:R-:W4:Y:S03]  /*4c0b0*/  LDL.LU R241, [R1+0x18a8] ;  /* 0x0018a80001f17983 */ /* 0x000f260000300800 */
[----:B------:R-:W2:Y:S01]  /*4c0c0*/  LDC R2, c[0x0][0x248] ;  /* 0x00009200ff027b82 */ /* 0x000ea20000000800 */
[----:B------:R-:W-:Y:S01]  /*4c0d0*/  IMAD.IADD R17, R19, 0x1, R0 ;  /* 0x0000000113117824 */ /* 0x000fe200078e0200 */
[----:B------:R0:W-:Y:S01]  /*4c0e0*/  @P2 STG.E.U16 desc[UR60][R12.64], R9 ;  /* 0x000000090c002986 */ /* 0x0001e2000c10153c */
[----:B------:R-:W-:-:S03]  /*4c0f0*/  ISETP.LT.AND P2, PT, R156, R27, !P1 ;  /* 0x0000001b9c00720c */ /* 0x000fc60004f41270 */
[----:B------:R1:W-:Y:S02]  /*4c100*/  @P6 STG.E.U16 desc[UR60][R14.64], R4 ;  /* 0x000000040e006986 */ /* 0x0003e4000c10153c */
[----:B------:R-:W4:Y:S01]  /*4c110*/  LDC R0, c[0x0][0x248] ;  /* 0x00009200ff007b82 */ /* 0x000f220000000800 */
[----:B------:R-:W-:Y:S02]  /*4c120*/  ISETP.LT.AND P6, PT, R23, R22, !P3 ;  /* 0x000000161700720c */ /* 0x000fe40005fc1270 */
[----:B------:R-:W-:Y:S01]  /*4c130*/  ISETP.LT.AND P3, PT, R156, R29, !P3 ;  /* 0x0000001d9c00720c */ /* 0x000fe20005f61270 */
[----:B---3--:R-:W-:-:S04]  /*4c140*/  IMAD.WIDE R10, R17, 0x2, R20 ;  /* 0x00000002110a7825 */ /* 0x008fc800078e0214 */
[--C-:B0-----:R-:W-:Y:S01]  /*4c150*/  IMAD.WIDE R8, R19, 0x2, R158.reuse ;  /* 0x0000000213087825 */ /* 0x101fe200078e029e */
[----:B------:R-:W0:Y:S03]  /*4c160*/  LDC R27, c[0x0][0x228] ;  /* 0x00008a00ff1b7b82 */ /* 0x000e260000000800 */
[----:B------:R-:W-:Y:S01]  /*4c170*/  IMAD.WIDE R12, R17, 0x2, R158 ;  /* 0x00000002110c7825 */ /* 0x000fe200078e029e */
[----:B------:R2:W-:Y:S03]  /*4c180*/  @P2 STG.E.U16 desc[UR60][R8.64], R26 ;  /* 0x0000001a08002986 */ /* 0x0005e6000c10153c */
[----:B------:R-:W-:Y:S01]  /*4c190*/  VIADD R22, R3, 0xfc ;  /* 0x000000fc03167836 */ /* 0x000fe20000000000 */
[----:B-1----:R-:W1:Y:S01]  /*4c1a0*/  LDC R15, c[0x0][0x228] ;  /* 0x00008a00ff0f7b82 */ /* 0x002e620000000800 */
[----:B--2---:R-:W-:-:S07]  /*4c1b0*/  IMAD.IADD R9, R17, 0x1, R2 ;  /* 0x0000000111097824 */ /* 0x004fce00078e0202 */
[----:B------:R-:W2:Y:S08]  /*4c1c0*/  LDC R4, c[0x0][0x248] ;  /* 0x00009200ff047b82 */ /* 0x000eb00000000800 */
[----:B------:R-:W3:Y:S08]  /*4c1d0*/  LDC R19, c[0x0][0x228] ;  /* 0x00008a00ff137b82 */ /* 0x000ef00000000800 */
[----:B------:R-:W0:Y:S01]  /*4c1e0*/  LDC R14, c[0x0][0x248] ;  /* 0x00009200ff0e7b82 */ /* 0x000e220000000800 */
[----:B----4-:R-:W-:Y:S01]  /*4c1f0*/  PRMT R28, R241, 0x7632, R28 ;  /* 0x00007632f11c7816 */ /* 0x010fe2000000001c */
[----:B------:R-:W-:Y:S04]  /*4c200*/  @P6 STG.E.U16 desc[UR60][R10.64], R241 ;  /* 0x000000f10a006986 */ /* 0x000fe8000c10153c */
[----:B------:R4:W-:Y:S01]  /*4c210*/  @P3 STG.E.U16 desc[UR60][R12.64], R28 ;  /* 0x0000001c0c003986 */ /* 0x0009e2000c10153c */
[----:B------:R-:W-:Y:S01]  /*4c220*/  ISETP.LT.AND P3, PT, R23, R16, !P5 ;  /* 0x000000101700720c */ /* 0x000fe20006f61270 */
[----:B------:R-:W-:-:S05]  /*4c230*/  VIADD R16, R3, 0xfd ;  /* 0x000000fd03107836 */ /* 0x000fca0000000000 */
[----:B------:R-:W-:Y:S02]  /*4c240*/  ISETP.GE.AND P2, PT, R16, R242, PT ;  /* 0x000000f21000720c */ /* 0x000fe40003f46270 */
[----:B------:R-:W3:Y:S01]  /*4c250*/  LDL.LU R242, [R1+0x18a4] ;  /* 0x0018a40001f27983 */ /* 0x000ee20000300800 */
[----:B------:R-:W-:Y:S01]  /*4c260*/  ISETP.GE.AND P1, PT, R22, R252, PT ;  /* 0x000000fc1600720c */ /* 0x000fe20003f26270 */
[----:B------:R-:W0:Y:S01]  /*4c270*/  LDC R16, c[0x0][0x248] ;  /* 0x00009200ff107b82 */ /* 0x000e220000000800 */
[----:B----4-:R-:W-:Y:S02]  /*4c280*/  IMAD.IADD R13, R9, 0x1, R0 ;  /* 0x00000001090d7824 */ /* 0x010fe400078e0200 */
[----:B------:R-:W-:Y:S02]  /*4c290*/  VIADD R0, R3, 0xfe ;  /* 0x000000fe03007836 */ /* 0x000fe40000000000 */
[----:B------:R-:W-:-:S03]  /*4c2a0*/  IMAD.WIDE R2, R9, 0x2, R20 ;  /* 0x0000000209027825 */ /* 0x000fc600078e0214 */
[----:B------:R-:W4:Y:S02]  /*4c2b0*/  LDC R22, c[0x0][0x228] ;  /* 0x00008a00ff167b82 */ /* 0x000f240000000800 */
[----:B------:R0:W-:Y:S01]  /*4c2c0*/  @P3 STG.E.U16 desc[UR60][R2.64], R5 ;  /* 0x0000000502003986 */ /* 0x0001e2000c10153c */
[----:B------:R-:W-:-:S03]  /*4c2d0*/  ISETP.GE.AND P3, PT, R0, R243, PT ;  /* 0x000000f30000720c */ /* 0x000fc60003f66270 */
[----:B------:R-:W3:Y:S01]  /*4c2e0*/  LDL.LU R243, [R1+0x18a0] ;  /* 0x0018a00001f37983 */ /* 0x000ee20000300800 */
[C---:B------:R-:W-:Y:S02]  /*4c2f0*/  ISETP.LT.AND P5, PT, R156.reuse, R25, !P5 ;  /* 0x000000199c00720c */ /* 0x040fe40006fa1270 */
[----:B------:R-:W-:Y:S01]  /*4c300*/  ISETP.LT.AND P6, PT, R23, R18, !P1 ;  /* 0x000000121700720c */ /* 0x000fe20004fc1270 */
[----:B------:R-:W-:Y:S01]  /*4c310*/  IMAD.WIDE R8, R9, 0x2, R158 ;  /* 0x0000000209087825 */ /* 0x000fe200078e029e */
[----:B------:R-:W-:Y:S02]  /*4c320*/  PRMT R18, R5, 0x7632, R18 ;  /* 0x0000763205127816 */ /* 0x000fe40000000012 */
[----:B-1----:R-:W-:Y:S01]  /*4c330*/  ISETP.LT.AND P1, PT, R156, R15, !P1 ;  /* 0x0000000f9c00720c */ /* 0x002fe20004f21270 */
[----:B------:R-:W-:-:S04]  /*4c340*/  IMAD.WIDE R10, R13, 0x2, R20 ;  /* 0x000000020d0a7825 */ /* 0x000fc800078e0214 */
[C---:B--2---:R-:W-:Y:S02]  /*4c350*/  IMAD.IADD R15, R13.reuse, 0x1, R4 ;  /* 0x000000010d0f7824 */ /* 0x044fe400078e0204 */
[----:B------:R1:W-:Y:S01]  /*4c360*/  @P5 STG.E.U16 desc[UR60][R8.64], R18 ;  /* 0x0000001208005986 */ /* 0x0003e2000c10153c */
[----:B------:R-:W-:Y:S01]  /*4c370*/  IMAD.WIDE R12, R13, 0x2, R158 ;  /* 0x000000020d0c7825 */ /* 0x000fe200078e029e */
[----:B----4-:R-:W-:Y:S02]  /*4c380*/  ISETP.LT.AND P5, PT, R23, R22, !P2 ;  /* 0x000000161700720c */ /* 0x010fe400057a1270 */
[----:B---3--:R-:W-:Y:S01]  /*4c390*/  ISETP.LT.AND P2, PT, R156, R19, !P2 ;  /* 0x000000139c00720c */ /* 0x008fe20005741270 */
[C---:B0-----:R-:W-:Y:S02]  /*4c3a0*/  IMAD.IADD R17, R15.reuse, 0x1, R14 ;  /* 0x000000010f117824 */ /* 0x041fe400078e020e */
[----:B------:R-:W-:-:S04]  /*4c3b0*/  IMAD.WIDE R2, R15, 0x2, R20 ;  /* 0x000000020f027825 */ /* 0x000fc800078e0214 */
[----:B------:R-:W-:-:S04]  /*4c3c0*/  IMAD.WIDE R4, R15, 0x2, R158 ;  /* 0x000000020f047825 */ /* 0x000fc800078e029e */
[C---:B------:R-:W-:Y:S02]  /*4c3d0*/  IMAD.IADD R15, R17.reuse, 0x1, R16 ;  /* 0x00000001110f7824 */ /* 0x040fe400078e0210 */
[----:B-1----:R-:W-:-:S04]  /*4c3e0*/  IMAD.WIDE R8, R17, 0x2, R20 ;  /* 0x0000000211087825 */ /* 0x002fc800078e0214 */
[----:B------:R-:W-:Y:S01]  /*4c3f0*/  IMAD.WIDE R20, R15, 0x2, R20 ;  /* 0x000000020f147825 */ /* 0x000fe200078e0214 */
[----:B------:R0:W-:Y:S01]  /*4c400*/  @P6 STG.E.U16 desc[UR60][R10.64], R242 ;  /* 0x000000f20a006986 */ /* 0x0001e2000c10153c */
[----:B------:R-:W-:Y:S02]  /*4c410*/  ISETP.LT.AND P6, PT, R23, R24, !P3 ;  /* 0x000000181700720c */ /* 0x000fe40005fc1270 */
[----:B------:R-:W-:Y:S02]  /*4c420*/  PRMT R0, R242, 0x7632, R0 ;  /* 0x00007632f2007816 */ /* 0x000fe40000000000 */
[----:B------:R-:W-:-:S03]  /*4c430*/  ISETP.LT.AND P3, PT, R156, R27, !P3 ;  /* 0x0000001b9c00720c */ /* 0x000fc60005f61270 */
[----:B------:R1:W-:Y:S01]  /*4c440*/  @P1 STG.E.U16 desc[UR60][R12.64], R0 ;  /* 0x000000000c001986 */ /* 0x0003e2000c10153c */
[----:B0-----:R-:W-:-:S03]  /*4c450*/  IMAD.WIDE R10, R17, 0x2, R158 ;  /* 0x00000002110a7825 */ /* 0x001fc600078e029e */
[----:B------:R0:W-:Y:S01]  /*4c460*/  @P5 STG.E.U16 desc[UR60][R2.64], R6 ;  /* 0x0000000602005986 */ /* 0x0001e2000c10153c */
[----:B------:R-:W-:Y:S02]  /*4c470*/  PRMT R14, R243, 0x7632, R14 ;  /* 0x00007632f30e7816 */ /* 0x000fe4000000000e */
[----:B-1----:R-:W-:-:S05]  /*4c480*/  PRMT R13, R6, 0x7632, R13 ;  /* 0x00007632060d7816 */ /* 0x002fca000000000d */
[----:B------:R0:W-:Y:S04]  /*4c490*/  @P2 STG.E.U16 desc[UR60][R4.64], R13 ;  /* 0x0000000d04002986 */ /* 0x0001e8000c10153c */
[----:B------:R0:W-:Y:S04]  /*4c4a0*/  @P6 STG.E.U16 desc[UR60][R8.64], R243 ;  /* 0x000000f308006986 */ /* 0x0001e8000c10153c */
[----:B------:R0:W-:Y:S01]  /*4c4b0*/  @P3 STG.E.U16 desc[UR60][R10.64], R14 ;  /* 0x0000000e0a003986 */ /* 0x0001e2000c10153c */
[----:B------:R-:W-:-:S03]  /*4c4c0*/  IMAD.WIDE R158, R15, 0x2, R158 ;  /* 0x000000020f9e7825 */ /* 0x000fc600078e029e */
[----:B------:R0:W-:Y:S01]  /*4c4d0*/  @P4 STG.E.U16 desc[UR60][R20.64], R7 ;  /* 0x0000000714004986 */ /* 0x0001e2000c10153c */
[----:B------:R-:W-:Y:S05]  /*4c4e0*/  @!P0 EXIT ;  /* 0x000000000000894d */ /* 0x000fea0003800000 */
[----:B------:R-:W-:-:S05]  /*4c4f0*/  PRMT R79, R7, 0x7632, R79 ;  /* 0x00007632074f7816 */ /* 0x000fca000000004f */
[----:B------:R-:W-:Y:S01]  /*4c500*/  STG.E.U16 desc[UR60][R158.64], R79 ;  /* 0x0000004f9e007986 */ /* 0x000fe2000c10153c */
[----:B------:R-:W-:Y:S05]  /*4c510*/  EXIT ;  /* 0x000000000000794d */ /* 0x000fea0003800000 */
.L_x_2:
[----:B------:R-:W-:-:S00]  /*4c520*/  BRA `(.L_x_2) ;  /* 0xfffffffc00fc7947 */ /* 0x000fc0000383ffff */
[----:B------:R-:W-:-:S00]  /*4c530*/  NOP ;  /* 0x0000000000007918 */ /* 0x000fc00000000000 */
        /* <DEDUP_REMOVED lines=12> */
.L_x_3:


//--------------------- .nv.shared.matmul_kernel  --------------------------
	.section	.nv.shared.matmul_kernel,"aw",@nobits
	.sectionflags	@""
	.align	16
	.zero		1024


//--------------------- .nv.shared.reserved.0     --------------------------
	.section	.nv.shared.reserved.0,"aw",@nobits
	.weak		__nv_reservedSMEM_offset_0_alias
	.size		__nv_reservedSMEM_offset_0_alias, 0, 0
	.other		__nv_reservedSMEM_offset_0_alias,@"STO_CUDA_RESERVED_SHARED STV_DEFAULT"
__nv_reservedSMEM_offset_0_alias:
	.zero		0


//--------------------- .nv.constant0.matmul_kernel --------------------------
	.section	.nv.constant0.matmul_kernel,"a",@progbits
	.sectionflags	@""
	.align	4
.nv.constant0.matmul_kernel:
	.zero		608


//--------------------- SYMBOLS --------------------------

	.type		.nv.reservedSmem.offset0,@object
	.size		.nv.reservedSmem.offset0,0x4
